	.target	sm_80

	.elftype	@"ET_EXEC"


//--------------------- .note.nv.tkinfo           --------------------------
	.section	.note.nv.tkinfo,"",@"SHT_NOTE"
	.sectionflags	@"SHF_NOTE_NV_TKINFO"
	.tkinfo
        /*0018*/ 	.word	0x00000002
        /*0030*/ 	.string	""
        /*0030*/ 	.string	"ptxas"
        /*0030*/ 	.string	"Cuda compilation tools, release 13.0, V13.0.88"
        /*0030*/ 	.string	"Build cuda_13.0.r13.0/compiler.36424714_0"
        /*0030*/ 	.string	"-v  -suppress-debug-info  -lineinfo  -arch sm_80 "



//--------------------- .note.nv.cuinfo           --------------------------
	.section	.note.nv.cuinfo,"",@"SHT_NOTE"
	.sectionflags	@"SHF_NOTE_NV_CUINFO"
        /*0018*/ 	.short	0x0002
        /*001a*/ 	.short	0x0050
        /*001c*/ 	.short	0x0082
	.zero		2


//--------------------- .nv.info                  --------------------------
	.section	.nv.info,"",@"SHT_CUDA_INFO"
	.align	4


	//----- nvinfo : EIATTR_REGCOUNT
	.align		4
        /*0000*/ 	.byte	0x04, 0x2f
        /*0002*/ 	.short	(.L_1 - .L_0)
	.align		4
.L_0:
        /*0004*/ 	.word	index@(matmul_kernel)
        /*0008*/ 	.word	0x00000020


	//----- nvinfo : EIATTR_FRAME_SIZE
	.align		4
.L_1:
        /*000c*/ 	.byte	0x04, 0x11
        /*000e*/ 	.short	(.L_3 - .L_2)
	.align		4
.L_2:
        /*0010*/ 	.word	index@(matmul_kernel)
        /*0014*/ 	.word	0x000080a8


	//----- nvinfo : EIATTR_MIN_STACK_SIZE
	.align		4
.L_3:
        /*0018*/ 	.byte	0x04, 0x12
        /*001a*/ 	.short	(.L_5 - .L_4)
	.align		4
.L_4:
        /*001c*/ 	.word	index@(matmul_kernel)
        /*0020*/ 	.word	0x000080a8
.L_5:


//--------------------- .nv.info.matmul_kernel    --------------------------
	.section	.nv.info.matmul_kernel,"",@"SHT_CUDA_INFO"
	.sectionflags	@""
	.align	4


	//----- nvinfo : EIATTR_CUDA_API_VERSION
	.align		4
        /*0000*/ 	.byte	0x04, 0x37
        /*0002*/ 	.short	(.L_7 - .L_6)
.L_6:
        /*0004*/ 	.word	0x00000082


	//----- nvinfo : EIATTR_SW2861232_WAR
	.align		4
.L_7:
        /*0008*/ 	.byte	0x01, 0x35
	.zero		2


	//----- nvinfo : EIATTR_PARAM_CBANK
	.align		4
        /*000c*/ 	.byte	0x04, 0x0a
        /*000e*/ 	.short	(.L_9 - .L_8)
	.align		4
.L_8:
        /*0010*/ 	.word	index@(.nv.constant0.matmul_kernel)
        /*0014*/ 	.short	0x0160
        /*0016*/ 	.short	0x0050


	//----- nvinfo : EIATTR_CBANK_PARAM_SIZE
	.align		4
.L_9:
        /*0018*/ 	.byte	0x03, 0x19
        /*001a*/ 	.short	0x0050


	//----- nvinfo : EIATTR_KPARAM_INFO
	.align		4
        /*001c*/ 	.byte	0x04, 0x17
        /*001e*/ 	.short	(.L_11 - .L_10)
.L_10:
        /*0020*/ 	.word	0x00000000
        /*0024*/ 	.short	0x000d
        /*0026*/ 	.short	0x0048
        /*0028*/ 	.byte	0x00, 0xf4, 0x21, 0x00


	//----- nvinfo : EIATTR_KPARAM_INFO
	.align		4
.L_11:
        /*002c*/ 	.byte	0x04, 0x17
        /*002e*/ 	.short	(.L_13 - .L_12)
.L_12:
        /*0030*/ 	.word	0x00000000
        /*0034*/ 	.short	0x000c
        /*0036*/ 	.short	0x0040
        /*0038*/ 	.byte	0x00, 0xf4, 0x21, 0x00


	//----- nvinfo : EIATTR_KPARAM_INFO
	.align		4
.L_13:
        /*003c*/ 	.byte	0x04, 0x17
        /*003e*/ 	.short	(.L_15 - .L_14)
.L_14:
        /*0040*/ 	.word	0x00000000
        /*0044*/ 	.short	0x000b
        /*0046*/ 	.short	0x0038
        /*0048*/ 	.byte	0x00, 0xf0, 0x11, 0x00


	//----- nvinfo : EIATTR_KPARAM_INFO
	.align		4
.L_15:
        /*004c*/ 	.byte	0x04, 0x17
        /*004e*/ 	.short	(.L_17 - .L_16)
.L_16:
        /*0050*/ 	.word	0x00000000
        /*0054*/ 	.short	0x000a
        /*0056*/ 	.short	0x0034
        /*0058*/ 	.byte	0x00, 0xf0, 0x11, 0x00


	//----- nvinfo : EIATTR_KPARAM_INFO
	.align		4
.L_17:
        /*005c*/ 	.byte	0x04, 0x17
        /*005e*/ 	.short	(.L_19 - .L_18)
.L_18:
        /*0060*/ 	.word	0x00000000
        /*0064*/ 	.short	0x0009
        /*0066*/ 	.short	0x0030
        /*0068*/ 	.byte	0x00, 0xf0, 0x11, 0x00


	//----- nvinfo : EIATTR_KPARAM_INFO
	.align		4
.L_19:
        /*006c*/ 	.byte	0x04, 0x17
        /*006e*/ 	.short	(.L_21 - .L_20)
.L_20:
        /*0070*/ 	.word	0x00000000
        /*0074*/ 	.short	0x0008
        /*0076*/ 	.short	0x002c
        /*0078*/ 	.byte	0x00, 0xf0, 0x11, 0x00


	//----- nvinfo : EIATTR_KPARAM_INFO
	.align		4
.L_21:
        /*007c*/ 	.byte	0x04, 0x17
        /*007e*/ 	.short	(.L_23 - .L_22)
.L_22:
        /*0080*/ 	.word	0x00000000
        /*0084*/ 	.short	0x0007
        /*0086*/ 	.short	0x0028
        /*0088*/ 	.byte	0x00, 0xf0, 0x11, 0x00


	//----- nvinfo : EIATTR_KPARAM_INFO
	.align		4
.L_23:
        /*008c*/ 	.byte	0x04, 0x17
        /*008e*/ 	.short	(.L_25 - .L_24)
.L_24:
        /*0090*/ 	.word	0x00000000
        /*0094*/ 	.short	0x0006
        /*0096*/ 	.short	0x0024
        /*0098*/ 	.byte	0x00, 0xf0, 0x11, 0x00


	//----- nvinfo : EIATTR_KPARAM_INFO
	.align		4
.L_25:
        /*009c*/ 	.byte	0x04, 0x17
        /*009e*/ 	.short	(.L_27 - .L_26)
.L_26:
        /*00a0*/ 	.word	0x00000000
        /*00a4*/ 	.short	0x0005
        /*00a6*/ 	.short	0x0020
        /*00a8*/ 	.byte	0x00, 0xf0, 0x11, 0x00


	//----- nvinfo : EIATTR_KPARAM_INFO
	.align		4
.L_27:
        /*00ac*/ 	.byte	0x04, 0x17
        /*00ae*/ 	.short	(.L_29 - .L_28)
.L_28:
        /*00b0*/ 	.word	0x00000000
        /*00b4*/ 	.short	0x0004
        /*00b6*/ 	.short	0x001c
        /*00b8*/ 	.byte	0x00, 0xf0, 0x11, 0x00


	//----- nvinfo : EIATTR_KPARAM_INFO
	.align		4
.L_29:
        /*00bc*/ 	.byte	0x04, 0x17
        /*00be*/ 	.short	(.L_31 - .L_30)
.L_30:
        /*00c0*/ 	.word	0x00000000
        /*00c4*/ 	.short	0x0003
        /*00c6*/ 	.short	0x0018
        /*00c8*/ 	.byte	0x00, 0xf0, 0x11, 0x00


	//----- nvinfo : EIATTR_KPARAM_INFO
	.align		4
.L_31:
        /*00cc*/ 	.byte	0x04, 0x17
        /*00ce*/ 	.short	(.L_33 - .L_32)
.L_32:
        /*00d0*/ 	.word	0x00000000
        /*00d4*/ 	.short	0x0002
        /*00d6*/ 	.short	0x0010
        /*00d8*/ 	.byte	0x00, 0xf4, 0x21, 0x00


	//----- nvinfo : EIATTR_KPARAM_INFO
	.align		4
.L_33:
        /*00dc*/ 	.byte	0x04, 0x17
        /*00de*/ 	.short	(.L_35 - .L_34)
.L_34:
        /*00e0*/ 	.word	0x00000000
        /*00e4*/ 	.short	0x0001
        /*00e6*/ 	.short	0x0008
        /*00e8*/ 	.byte	0x00, 0xf4, 0x21, 0x00


	//----- nvinfo : EIATTR_KPARAM_INFO
	.align		4
.L_35:
        /*00ec*/ 	.byte	0x04, 0x17
        /*00ee*/ 	.short	(.L_37 - .L_36)
.L_36:
        /*00f0*/ 	.word	0x00000000
        /*00f4*/ 	.short	0x0000
        /*00f6*/ 	.short	0x0000
        /*00f8*/ 	.byte	0x00, 0xf4, 0x21, 0x00


	//----- nvinfo : EIATTR_MAXREG_COUNT
	.align		4
.L_37:
        /*00fc*/ 	.byte	0x03, 0x1b
        /*00fe*/ 	.short	0x00ff


	//----- nvinfo : EIATTR_NUM_BARRIERS
	.align		4
        /*0100*/ 	.byte	0x02, 0x4c
        /*0102*/ 	.byte	0x01
	.zero		1


	//----- nvinfo : EIATTR_ANNOTATIONS
	.align		4
        /*0104*/ 	.byte	0x04, 0x55
        /*0106*/ 	.short	(.L_39 - .L_38)


	//   ....[0]....
.L_38:
        /*0108*/ 	.word	0x00000001
        /*010c*/ 	.byte	0xf0, 0x04, 0x00, 0x00, 0x01, 0x00, 0x00, 0x00, 0x20, 0x05, 0x00, 0x00, 0x01, 0x00, 0x00, 0x00
        /* <DEDUP_REMOVED lines=2358> */
        /*947c*/ 	.byte	0xc0, 0x9c, 0x02, 0x00


	//----- nvinfo : EIATTR_MERCURY_ISA_VERSION
	.align		4
.L_39:
        /*9480*/ 	.byte	0x03, 0x5f
        /*9482*/ 	.short	0x0000


	//----- nvinfo : EIATTR_EXIT_INSTR_OFFSETS
	.align		4
        /*9484*/ 	.byte	0x04, 0x1c
        /*9486*/ 	.short	(.L_41 - .L_40)


	//   ....[0]....
.L_40:
        /*9488*/ 	.word	0x000c3790


	//   ....[1]....
        /*948c*/ 	.word	0x000c37c0


	//----- nvinfo : EIATTR_REQNTID
	.align		4
.L_41:
        /*9490*/ 	.byte	0x04, 0x10
        /*9492*/ 	.short	(.L_43 - .L_42)
.L_42:
        /*9494*/ 	.word	0x00000080
        /*9498*/ 	.word	0x00000001
        /*949c*/ 	.word	0x00000001
.L_43:


//--------------------- .nv.callgraph             --------------------------
	.section	.nv.callgraph,"",@"SHT_CUDA_CALLGRAPH"
	.align	4
	.sectionentsize	8
	.align		4
        /*0000*/ 	.word	0x00000000
	.align		4
        /*0004*/ 	.word	0xffffffff
	.align		4
        /*0008*/ 	.word	0x00000000
	.align		4
        /*000c*/ 	.word	0xfffffffe
	.align		4
        /*0010*/ 	.word	0x00000000
	.align		4
        /*0014*/ 	.word	0xfffffffd
	.align		4
        /*0018*/ 	.word	0x00000000
	.align		4
        /*001c*/ 	.word	0xfffffffc


//--------------------- .nv.rel.action            --------------------------
	.section	.nv.rel.action,"",@"SHT_CUDA_RELOCINFO"
	.align	8
	.sectionentsize	8
        /*0000*/ 	.byte	0x73, 0x00, 0x00, 0x00, 0x00, 0x00, 0x00, 0x00, 0x00, 0x00, 0x00, 0x11, 0x25, 0x00, 0x05, 0x36


//--------------------- .nv.constant0.matmul_kernel --------------------------
	.section	.nv.constant0.matmul_kernel,"a",@progbits
	.sectionflags	@""
	.align	4
.nv.constant0.matmul_kernel:
	.zero		432


//--------------------- .text.matmul_kernel       --------------------------
	.section	.text.matmul_kernel,"ax",@progbits
	.sectioninfo	@"SHI_REGISTERS=32"
	.align	128
        .global         matmul_kernel
        .type           matmul_kernel,@function
        .size           matmul_kernel,(.L_x_5 - matmul_kernel)
        .other          matmul_kernel,@"STO_CUDA_ENTRY STV_DEFAULT"
matmul_kernel:
.text.matmul_kernel:
[----:B------:R-:W-:-:S04]  /*0000*/  IMAD.MOV.U32 R1, RZ, RZ, c[0x0][0x28] ;  /* 0x00000a00ff017624 */ /* 0x000fc800078e00ff */
[----:B------:R-:W-:Y:S01]  /*0010*/  IMAD.MOV.U32 R0, RZ, RZ, c[0x0][0x17c] ;  /* 0x00005f00ff007624 */ /* 0x000fe200078e00ff */
[----:B------:R-:W-:Y:S01]  /*0020*/  IADD3 R1, R1, -0x80a8, RZ ;  /* 0xffff7f5801017810 */ /* 0x000fe20007ffe0ff */
[----:B------:R-:W0:Y:S01]  /*0030*/  S2R R12, SR_TID.X ;  /* 0x00000000000c7919 */ /* 0x000e220000002100 */
[----:B------:R-:W-:Y:S02]  /*0040*/  ULDC.64 UR6, c[0x0][0x118] ;  /* 0x0000460000067ab9 */ /* 0x000fe40000000a00 */
[----:B------:R-:W-:-:S04]  /*0050*/  IADD3 R0, R0, 0x1ff, RZ ;  /* 0x000001ff00007810 */ /* 0x000fc80007ffe0ff */
[----:B------:R-:W-:-:S04]  /*0060*/  SHF.R.S32.HI R3, RZ, 0x1f, R0 ;  /* 0x0000001fff037819 */ /* 0x000fc80000011400 */
[----:B------:R-:W-:Y:S02]  /*0070*/  LEA.HI R0, R3, R0, RZ, 0x9 ;  /* 0x0000000003007211 */ /* 0x000fe400078f48ff */
[----:B------:R-:W1:Y:S02]  /*0080*/  S2R R3, SR_CTAID.X ;  /* 0x0000000000037919 */ /* 0x000e640000002500 */
[----:B------:R-:W-:-:S04]  /*0090*/  SHF.R.S32.HI R0, RZ, 0x9, R0 ;  /* 0x00000009ff007819 */ /* 0x000fc80000011400 */
[-C--:B------:R-:W-:Y:S02]  /*00a0*/  IABS R7, R0.reuse ;  /* 0x0000000000077213 */ /* 0x080fe40000000000 */
[----:B------:R-:W-:Y:S02]  /*00b0*/  IABS R10, R0 ;  /* 0x00000000000a7213 */ /* 0x000fe40000000000 */
[----:B------:R-:W2:Y:S01]  /*00c0*/  I2F.RP R2, R7 ;  /* 0x0000000700027306 */ /* 0x000ea20000209400 */
[----:B0-----:R-:W-:Y:S02]  /*00d0*/  LOP3.LUT R14, R12, 0x7f, RZ, 0xc0, !PT ;  /* 0x0000007f0c0e7812 */ /* 0x001fe400078ec0ff */
[----:B-1----:R-:W-:-:S05]  /*00e0*/  IABS R8, R3 ;  /* 0x0000000300087213 */ /* 0x002fca0000000000 */
[----:B--2---:R-:W0:Y:S02]  /*00f0*/  MUFU.RCP R2, R2 ;  /* 0x0000000200027308 */ /* 0x004e240000001000 */
[----:B0-----:R-:W-:-:S06]  /*0100*/  IADD3 R4, R2, 0xffffffe, RZ ;  /* 0x0ffffffe02047810 */ /* 0x001fcc0007ffe0ff */
[----:B------:R0:W1:Y:S02]  /*0110*/  F2I.FTZ.U32.TRUNC.NTZ R5, R4 ;  /* 0x0000000400057305 */ /* 0x000064000021f000 */
[----:B0-----:R-:W-:Y:S02]  /*0120*/  IMAD.MOV.U32 R4, RZ, RZ, RZ ;  /* 0x000000ffff047224 */ /* 0x001fe400078e00ff */
[----:B-1----:R-:W-:-:S04]  /*0130*/  IMAD.MOV R6, RZ, RZ, -R5 ;  /* 0x000000ffff067224 */ /* 0x002fc800078e0a05 */
[----:B------:R-:W-:Y:S02]  /*0140*/  IMAD R9, R6, R7, RZ ;  /* 0x0000000706097224 */ /* 0x000fe400078e02ff */
[----:B------:R-:W-:Y:S02]  /*0150*/  IMAD.MOV.U32 R6, RZ, RZ, R8 ;  /* 0x000000ffff067224 */ /* 0x000fe400078e0008 */
[----:B------:R-:W-:-:S04]  /*0160*/  IMAD.HI.U32 R5, R5, R9, R4 ;  /* 0x0000000905057227 */ /* 0x000fc800078e0004 */
[----:B------:R-:W-:Y:S02]  /*0170*/  IMAD.MOV R9, RZ, RZ, -R10 ;  /* 0x000000ffff097224 */ /* 0x000fe400078e0a0a */
[----:B------:R-:W-:-:S04]  /*0180*/  IMAD.HI.U32 R2, R5, R6, RZ ;  /* 0x0000000605027227 */ /* 0x000fc800078e00ff */
[----:B------:R-:W-:-:S05]  /*0190*/  IMAD R4, R2, R9, R6 ;  /* 0x0000000902047224 */ /* 0x000fca00078e0206 */
[----:B------:R-:W-:-:S13]  /*01a0*/  ISETP.GT.U32.AND P1, PT, R7, R4, PT ;  /* 0x000000040700720c */ /* 0x000fda0003f24070 */
[----:B------:R-:W-:Y:S01]  /*01b0*/  @!P1 IMAD.IADD R4, R4, 0x1, -R7 ;  /* 0x0000000104049824 */ /* 0x000fe200078e0a07 */
[----:B------:R-:W-:Y:S02]  /*01c0*/  @!P1 IADD3 R2, R2, 0x1, RZ ;  /* 0x0000000102029810 */ /* 0x000fe40007ffe0ff */
[----:B------:R-:W-:Y:S02]  /*01d0*/  ISETP.NE.AND P1, PT, R0, RZ, PT ;  /* 0x000000ff0000720c */ /* 0x000fe40003f25270 */
[----:B------:R-:W-:Y:S02]  /*01e0*/  ISETP.GE.U32.AND P0, PT, R4, R7, PT ;  /* 0x000000070400720c */ /* 0x000fe40003f06070 */
[----:B------:R-:W-:-:S04]  /*01f0*/  LOP3.LUT R4, R3, R0, RZ, 0x3c, !PT ;  /* 0x0000000003047212 */ /* 0x000fc800078e3cff */
[----:B------:R-:W-:Y:S01]  /*0200*/  ISETP.GE.AND P2, PT, R4, RZ, PT ;  /* 0x000000ff0400720c */ /* 0x000fe20003f46270 */
[----:B------:R-:W-:-:S05]  /*0210*/  IMAD.MOV.U32 R4, RZ, RZ, c[0x0][0x178] ;  /* 0x00005e00ff047624 */ /* 0x000fca00078e00ff */
[----:B------:R-:W-:Y:S02]  /*0220*/  IADD3 R4, R4, 0x7f, RZ ;  /* 0x0000007f04047810 */ /* 0x000fe40007ffe0ff */
[----:B------:R-:W-:Y:S02]  /*0230*/  @P0 IADD3 R2, R2, 0x1, RZ ;  /* 0x0000000102020810 */ /* 0x000fe40007ffe0ff */
[----:B------:R-:W-:-:S03]  /*0240*/  SHF.R.S32.HI R5, RZ, 0x1f, R4 ;  /* 0x0000001fff057819 */ /* 0x000fc60000011404 */
[----:B------:R-:W-:Y:S01]  /*0250*/  @!P2 IMAD.MOV R2, RZ, RZ, -R2 ;  /* 0x000000ffff02a224 */ /* 0x000fe200078e0a02 */
[----:B------:R-:W-:Y:S02]  /*0260*/  LEA.HI R5, R5, R4, RZ, 0x7 ;  /* 0x0000000405057211 */ /* 0x000fe400078f38ff */
[----:B------:R-:W-:-:S04]  /*0270*/  @!P1 LOP3.LUT R2, RZ, R0, RZ, 0x33, !PT ;  /* 0x00000000ff029212 */ /* 0x000fc800078e33ff */
[----:B------:R-:W-:Y:S01]  /*0280*/  LEA.HI.SX32 R5, R5, -R2, 0x19 ;  /* 0x8000000205057211 */ /* 0x000fe200078fcaff */
[----:B------:R-:W-:-:S03]  /*0290*/  IMAD.MOV R7, RZ, RZ, -R2 ;  /* 0x000000ffff077224 */ /* 0x000fc600078e0a02 */
[----:B------:R-:W-:Y:S01]  /*02a0*/  IMNMX R8, R5, 0x1, PT ;  /* 0x0000000105087817 */ /* 0x000fe20003800200 */
[----:B------:R-:W-:-:S03]  /*02b0*/  IMAD R7, R0, R7, R3 ;  /* 0x0000000700077224 */ /* 0x000fc600078e0203 */
[-C--:B------:R-:W-:Y:S02]  /*02c0*/  IABS R9, R8.reuse ;  /* 0x0000000800097213 */ /* 0x080fe40000000000 */
[----:B------:R-:W-:Y:S02]  /*02d0*/  IABS R11, R8 ;  /* 0x00000008000b7213 */ /* 0x000fe40000000000 */
[----:B------:R-:W0:Y:S08]  /*02e0*/  I2F.RP R6, R9 ;  /* 0x0000000900067306 */ /* 0x000e300000209400 */
[----:B0-----:R-:W0:Y:S02]  /*02f0*/  MUFU.RCP R6, R6 ;  /* 0x0000000600067308 */ /* 0x001e240000001000 */
[----:B0-----:R-:W-:-:S06]  /*0300*/  IADD3 R4, R6, 0xffffffe, RZ ;  /* 0x0ffffffe06047810 */ /* 0x001fcc0007ffe0ff */
[----:B------:R0:W1:Y:S02]  /*0310*/  F2I.FTZ.U32.TRUNC.NTZ R5, R4 ;  /* 0x0000000400057305 */ /* 0x000064000021f000 */
[----:B0-----:R-:W-:Y:S02]  /*0320*/  IMAD.MOV.U32 R4, RZ, RZ, RZ ;  /* 0x000000ffff047224 */ /* 0x001fe400078e00ff */
[----:B-1----:R-:W-:-:S04]  /*0330*/  IMAD.MOV R10, RZ, RZ, -R5 ;  /* 0x000000ffff0a7224 */ /* 0x002fc800078e0a05 */
[----:B------:R-:W-:Y:S01]  /*0340*/  IMAD.MOV.U32 R0, RZ, RZ, R10 ;  /* 0x000000ffff007224 */ /* 0x000fe200078e000a */
[----:B------:R-:W-:-:S03]  /*0350*/  IABS R10, R7 ;  /* 0x00000007000a7213 */ /* 0x000fc60000000000 */
        /* <DEDUP_REMOVED lines=13> */
[----:B------:R-:W-:-:S05]  /*0430*/  IMAD.MOV.U32 R0, RZ, RZ, 0x7f ;  /* 0x0000007fff007424 */ /* 0x000fca00078e00ff */
[----:B------:R-:W-:Y:S02]  /*0440*/  IADD3 R15, R0, c[0x0][0x180], RZ ;  /* 0x00006000000f7a10 */ /* 0x000fe40007ffe0ff */
[----:B------:R-:W-:Y:S02]  /*0450*/  @P0 IADD3 R5, R5, 0x1, RZ ;  /* 0x0000000105050810 */ /* 0x000fe40007ffe0ff */
[----:B------:R-:W-:-:S03]  /*0460*/  ISETP.GT.AND P0, PT, R15, 0x7f, PT ;  /* 0x0000007f0f00780c */ /* 0x000fc60003f04270 */
[----:B------:R-:W-:Y:S01]  /*0470*/  @!P2 IMAD.MOV R5, RZ, RZ, -R5 ;  /* 0x000000ffff05a224 */ /* 0x000fe200078e0a05 */
[----:B------:R-:W-:-:S05]  /*0480*/  @!P1 LOP3.LUT R5, RZ, R8, RZ, 0x33, !PT ;  /* 0x00000008ff059212 */ /* 0x000fca00078e33ff */
[----:B------:R-:W-:Y:S02]  /*0490*/  IMAD.MOV R3, RZ, RZ, -R5 ;  /* 0x000000ffff037224 */ /* 0x000fe400078e0a05 */
[----:B------:R-:W-:Y:S02]  /*04a0*/  IMAD.SHL.U32 R13, R5, 0x200, RZ ;  /* 0x00000200050d7824 */ /* 0x000fe400078e00ff */
[----:B------:R-:W-:-:S03]  /*04b0*/  IMAD R3, R8, R3, R7 ;  /* 0x0000000308037224 */ /* 0x000fc600078e0207 */
[C---:B------:R-:W-:Y:S01]  /*04c0*/  IADD3 R4, R13.reuse, 0x1, RZ ;  /* 0x000000010d047810 */ /* 0x040fe20007ffe0ff */
[----:B------:R-:W-:Y:S01]  /*04d0*/  IMAD.IADD R0, R2, 0x1, R3 ;  /* 0x0000000102007824 */ /* 0x000fe200078e0203 */
[C---:B------:R-:W-:Y:S01]  /*04e0*/  IADD3 R2, R13.reuse, 0x2, RZ ;  /* 0x000000020d027810 */ /* 0x040fe20007ffe0ff */
[----:B------:R-:W-:Y:S01]  /*04f0*/  STL [R1+0xbdc], R13 ;  /* 0x000bdc0d01007387 */ /* 0x000fe20000100800 */
[C---:B------:R-:W-:Y:S02]  /*0500*/  IADD3 R3, R13.reuse, 0x3, RZ ;  /* 0x000000030d037810 */ /* 0x040fe40007ffe0ff */
[C---:B------:R-:W-:Y:S01]  /*0510*/  IADD3 R5, R13.reuse, 0x1f3, RZ ;  /* 0x000001f30d057810 */ /* 0x040fe20007ffe0ff */
[----:B------:R0:W-:Y:S01]  /*0520*/  STL [R1+0x22d4], R4 ;  /* 0x0022d40401007387 */ /* 0x0001e20000100800 */
[C---:B------:R-:W-:Y:S02]  /*0530*/  IADD3 R28, R13.reuse, 0x1fc, RZ ;  /* 0x000001fc0d1c7810 */ /* 0x040fe40007ffe0ff */
[C---:B------:R-:W-:Y:S01]  /*0540*/  IADD3 R29, R13.reuse, 0x1ff, RZ ;  /* 0x000001ff0d1d7810 */ /* 0x040fe20007ffe0ff */
[----:B------:R1:W-:Y:S04]  /*0550*/  STL [R1+0x22d8], R2 ;  /* 0x0022d80201007387 */ /* 0x0003e80000100800 */
[----:B------:R2:W-:Y:S01]  /*0560*/  STL [R1+0x22dc], R3 ;  /* 0x0022dc0301007387 */ /* 0x0005e20000100800 */
[----:B0-----:R-:W-:-:S02]  /*0570*/  IADD3 R4, R13, 0x4, RZ ;  /* 0x000000040d047810 */ /* 0x001fc40007ffe0ff */
[----:B-1----:R-:W-:-:S03]  /*0580*/  IADD3 R2, R13, 0x5, RZ ;  /* 0x000000050d027810 */ /* 0x002fc60007ffe0ff */
[----:B------:R0:W-:Y:S01]  /*0590*/  STL [R1+0x22e0], R4 ;  /* 0x0022e00401007387 */ /* 0x0001e20000100800 */
[----:B--2---:R-:W-:-:S03]  /*05a0*/  IADD3 R3, R13, 0x6, RZ ;  /* 0x000000060d037810 */ /* 0x004fc60007ffe0ff */
[----:B------:R1:W-:Y:S04]  /*05b0*/  STL [R1+0x22e4], R2 ;  /* 0x0022e40201007387 */ /* 0x0003e80000100800 */
[----:B------:R2:W-:Y:S01]  /*05c0*/  STL [R1+0x22e8], R3 ;  /* 0x0022e80301007387 */ /* 0x0005e20000100800 */
[C---:B0-----:R-:W-:Y:S02]  /*05d0*/  IADD3 R4, R13.reuse, 0x7, RZ ;  /* 0x000000070d047810 */ /* 0x041fe40007ffe0ff */
        /* <DEDUP_REMOVED lines=944> */
[----:B--2---:R-:W-:Y:S01]  /*40e0*/  IMAD R3, R0, 0x80, R14 ;  /* 0x0000008000037824 */ /* 0x004fe200078e020e */
[C---:B------:R-:W-:Y:S02]  /*40f0*/  IADD3 R0, R13.reuse, 0x1e0, RZ ;  /* 0x000001e00d007810 */ /* 0x040fe40007ffe0ff */
[----:B------:R1:W-:Y:S04]  /*4100*/  STL [R1+0x2a48], R2 ;  /* 0x002a480201007387 */ /* 0x0003e80000100800 */
[----:B------:R2:W-:Y:S01]  /*4110*/  STL [R1+0x22c4], R3 ;  /* 0x0022c40301007387 */ /* 0x0005e20000100800 */
[----:B0-----:R-:W-:-:S03]  /*4120*/  IADD3 R4, R13, 0x1ee, RZ ;  /* 0x000001ee0d047810 */ /* 0x001fc60007ffe0ff */
[----:B------:R0:W-:Y:S01]  /*4130*/  STL [R1+0x2a44], R0 ;  /* 0x002a440001007387 */ /* 0x0001e20000100800 */
[C---:B-1----:R-:W-:Y:S02]  /*4140*/  IADD3 R2, R13.reuse, 0x1e1, RZ ;  /* 0x000001e10d027810 */ /* 0x042fe40007ffe0ff */
[----:B--2---:R-:W-:-:S03]  /*4150*/  IADD3 R3, R13, 0x1e2, RZ ;  /* 0x000001e20d037810 */ /* 0x004fc60007ffe0ff */
[----:B------:R1:W-:Y:S01]  /*4160*/  STL [R1+0x2a50], R2 ;  /* 0x002a500201007387 */ /* 0x0003e20000100800 */
[----:B0-----:R-:W-:-:S03]  /*4170*/  IADD3 R0, R13, 0x1e3, RZ ;  /* 0x000001e30d007810 */ /* 0x001fc60007ffe0ff */
[----:B------:R0:W-:Y:S04]  /*4180*/  STL [R1+0x2a4c], R3 ;  /* 0x002a4c0301007387 */ /* 0x0001e80000100800 */
[----:B------:R2:W-:Y:S01]  /*4190*/  STL [R1+0x2a54], R0 ;  /* 0x002a540001007387 */ /* 0x0005e20000100800 */
[C---:B-1----:R-:W-:Y:S02]  /*41a0*/  IADD3 R2, R13.reuse, 0x1e4, RZ ;  /* 0x000001e40d027810 */ /* 0x042fe40007ffe0ff */
[----:B0-----:R-:W-:-:S03]  /*41b0*/  IADD3 R3, R13, 0x1e5, RZ ;  /* 0x000001e50d037810 */ /* 0x001fc60007ffe0ff */
        /* <DEDUP_REMOVED lines=16> */
[----:B0-----:R-:W-:-:S03]  /*42c0*/  IADD3 R2, R13, 0x1ed, RZ ;  /* 0x000001ed0d027810 */ /* 0x001fc60007ffe0ff */
[----:B------:R0:W-:Y:S01]  /*42d0*/  STL [R1+0x2a80], R4 ;  /* 0x002a800401007387 */ /* 0x0001e20000100800 */
[----:B-1----:R-:W-:-:S03]  /*42e0*/  IADD3 R3, R13, 0x1f0, RZ ;  /* 0x000001f00d037810 */ /* 0x002fc60007ffe0ff */
[----:B------:R-:W-:Y:S01]  /*42f0*/  STL [R1+0x2a7c], R2 ;  /* 0x002a7c0201007387 */ /* 0x000fe20000100800 */
[C---:B--2---:R-:W-:Y:S02]  /*4300*/  IADD3 R0, R13.reuse, 0x1ef, RZ ;  /* 0x000001ef0d007810 */ /* 0x044fe40007ffe0ff */
[----:B0-----:R-:W-:-:S03]  /*4310*/  IADD3 R4, R13, 0x1f4, RZ ;  /* 0x000001f40d047810 */ /* 0x001fc60007ffe0ff */
[----:B------:R0:W-:Y:S04]  /*4320*/  STL [R1+0x2a84], R0 ;  /* 0x002a840001007387 */ /* 0x0001e80000100800 */
[----:B------:R1:W-:Y:S01]  /*4330*/  STL [R1+0x2a88], R3 ;  /* 0x002a880301007387 */ /* 0x0003e20000100800 */
[C---:B0-----:R-:W-:Y:S02]  /*4340*/  IADD3 R0, R13.reuse, 0x1f1, RZ ;  /* 0x000001f10d007810 */ /* 0x041fe40007ffe0ff */
[----:B-1----:R-:W-:-:S03]  /*4350*/  IADD3 R3, R13, 0x1f2, RZ ;  /* 0x000001f20d037810 */ /* 0x002fc60007ffe0ff */
[----:B------:R0:W-:Y:S04]  /*4360*/  STL [R1+0x2a90], R0 ;  /* 0x002a900001007387 */ /* 0x0001e80000100800 */
[----:B------:R1:W-:Y:S04]  /*4370*/  STL [R1+0x2a9c], R5 ;  /* 0x002a9c0501007387 */ /* 0x0003e80000100800 */
[----:B------:R-:W-:Y:S01]  /*4380*/  STL [R1+0x2a94], R3 ;  /* 0x002a940301007387 */ /* 0x000fe20000100800 */
[----:B0-----:R-:W-:-:S03]  /*4390*/  IADD3 R0, R13, 0x1f5, RZ ;  /* 0x000001f50d007810 */ /* 0x001fc60007ffe0ff */
[----:B------:R0:W-:Y:S01]  /*43a0*/  STL [R1+0x2aa0], R4 ;  /* 0x002aa00401007387 */ /* 0x0001e20000100800 */
[----:B-1----:R-:W-:-:S03]  /*43b0*/  IADD3 R5, R13, 0x1f6, RZ ;  /* 0x000001f60d057810 */ /* 0x002fc60007ffe0ff */
[----:B------:R1:W-:Y:S04]  /*43c0*/  STL [R1+0x2aa8], R0 ;  /* 0x002aa80001007387 */ /* 0x0003e80000100800 */
[----:B------:R2:W-:Y:S01]  /*43d0*/  STL [R1+0x2aac], R5 ;  /* 0x002aac0501007387 */ /* 0x0005e20000100800 */
[C---:B0-----:R-:W-:Y:S02]  /*43e0*/  IADD3 R4, R13.reuse, 0x1f7, RZ ;  /* 0x000001f70d047810 */ /* 0x041fe40007ffe0ff */
[----:B-1----:R-:W-:-:S03]  /*43f0*/  IADD3 R0, R13, 0x1f8, RZ ;  /* 0x000001f80d007810 */ /* 0x002fc60007ffe0ff */
[----:B------:R0:W-:Y:S01]  /*4400*/  STL [R1+0x2ab4], R4 ;  /* 0x002ab40401007387 */ /* 0x0001e20000100800 */
[----:B--2---:R-:W-:-:S03]  /*4410*/  IADD3 R5, R13, 0x1f9, RZ ;  /* 0x000001f90d057810 */ /* 0x004fc60007ffe0ff */
[----:B------:R1:W-:Y:S04]  /*4420*/  STL [R1+0x2ab8], R0 ;  /* 0x002ab80001007387 */ /* 0x0003e80000100800 */
[----:B------:R-:W-:Y:S01]  /*4430*/  STL [R1+0x2ac0], R5 ;  /* 0x002ac00501007387 */ /* 0x000fe20000100800 */
[C---:B0-----:R-:W-:Y:S02]  /*4440*/  IADD3 R4, R13.reuse, 0x1fa, RZ ;  /* 0x000001fa0d047810 */ /* 0x041fe40007ffe0ff */
[----:B-1----:R-:W-:-:S03]  /*4450*/  IADD3 R0, R13, 0x1fb, RZ ;  /* 0x000001fb0d007810 */ /* 0x002fc60007ffe0ff */
[----:B------:R0:W-:Y:S04]  /*4460*/  STL [R1+0x2ac4], R4 ;  /* 0x002ac40401007387 */ /* 0x0001e80000100800 */
[----:B------:R1:W-:Y:S01]  /*4470*/  STL [R1+0x2abc], R0 ;  /* 0x002abc0001007387 */ /* 0x0003e20000100800 */
[C---:B0-----:R-:W-:Y:S02]  /*4480*/  IADD3 R4, R13.reuse, 0x1fd, RZ ;  /* 0x000001fd0d047810 */ /* 0x041fe40007ffe0ff */
[----:B-1----:R-:W-:-:S03]  /*4490*/  IADD3 R0, R13, 0x1fe, RZ ;  /* 0x000001fe0d007810 */ /* 0x002fc60007ffe0ff */
[----:B------:R0:W-:Y:S04]  /*44a0*/  STL [R1+0x2aa4], R4 ;  /* 0x002aa40401007387 */ /* 0x0001e80000100800 */
[----:B------:R0:W-:Y:S04]  /*44b0*/  STL [R1+0x2ab0], R28 ;  /* 0x002ab01c01007387 */ /* 0x0001e80000100800 */
[----:B------:R0:W-:Y:S04]  /*44c0*/  STL [R1+0x2a98], R0 ;  /* 0x002a980001007387 */ /* 0x0001e80000100800 */
[----:B------:R0:W-:Y:S01]  /*44d0*/  STL [R1+0x2a8c], R29 ;  /* 0x002a8c1d01007387 */ /* 0x0001e20000100800 */
[----:B------:R-:W-:Y:S05]  /*44e0*/  @P0 BRA `(.L_x_0) ;  /* 0x00000f8000000947 */ /* 0x000fea0003800000 */
[----:B------:R1:W-:Y:S01]  /*44f0*/  STL [R1], RZ ;  /* 0x000000ff01007387 */ /* 0x0003e20000100800 */
[----:B0-----:R-:W-:Y:S01]  /*4500*/  IMAD.SHL.U32 R0, R12, 0x40, RZ ;  /* 0x000000400c007824 */ /* 0x001fe200078e00ff */
[----:B------:R-:W-:Y:S01]  /*4510*/  CS2R R24, SRZ ;  /* 0x0000000000187805 */ /* 0x000fe2000001ff00 */
[----:B------:R-:W-:Y:S01]  /*4520*/  CS2R R26, SRZ ;  /* 0x00000000001a7805 */ /* 0x000fe2000001ff00 */
[----:B------:R1:W-:Y:S01]  /*4530*/  STL [R1+0x4], RZ ;  /* 0x000004ff01007387 */ /* 0x0003e20000100800 */
[----:B------:R-:W-:Y:S01]  /*4540*/  CS2R R20, SRZ ;  /* 0x0000000000147805 */ /* 0x000fe2000001ff00 */
[----:B------:R-:W-:Y:S01]  /*4550*/  LOP3.LUT R0, R0, 0x1800, RZ, 0xc0, !PT ;  /* 0x0000180000007812 */ /* 0x000fe200078ec0ff */
[----:B------:R-:W-:Y:S01]  /*4560*/  CS2R R22, SRZ ;  /* 0x0000000000167805 */ /* 0x000fe2000001ff00 */
[----:B------:R1:W-:Y:S01]  /*4570*/  STL [R1+0x8], RZ ;  /* 0x000008ff01007387 */ /* 0x0003e20000100800 */
[----:B------:R-:W-:Y:S01]  /*4580*/  CS2R R16, SRZ ;  /* 0x0000000000107805 */ /* 0x000fe2000001ff00 */
[----:B------:R-:W-:Y:S01]  /*4590*/  CS2R R18, SRZ ;  /* 0x0000000000127805 */ /* 0x000fe2000001ff00 */
[----:B------:R-:W-:Y:S01]  /*45a0*/  CS2R R12, SRZ ;  /* 0x00000000000c7805 */ /* 0x000fe2000001ff00 */
[----:B------:R1:W-:Y:S01]  /*45b0*/  STL [R1+0xc], RZ ;  /* 0x00000cff01007387 */ /* 0x0003e20000100800 */
[----:B------:R-:W-:Y:S01]  /*45c0*/  CS2R R14, SRZ ;  /* 0x00000000000e7805 */ /* 0x000fe2000001ff00 */
[----:B------:R-:W-:Y:S01]  /*45d0*/  CS2R R8, SRZ ;  /* 0x0000000000087805 */ /* 0x000fe2000001ff00 */
[----:B------:R-:W-:Y:S01]  /*45e0*/  CS2R R10, SRZ ;  /* 0x00000000000a7805 */ /* 0x000fe2000001ff00 */
[----:B------:R1:W-:Y:S01]  /*45f0*/  STL [R1+0x10], RZ ;  /* 0x000010ff01007387 */ /* 0x0003e20000100800 */
[----:B------:R-:W-:Y:S01]  /*4600*/  CS2R R4, SRZ ;  /* 0x0000000000047805 */ /* 0x000fe2000001ff00 */
[----:B------:R-:W-:-:S02]  /*4610*/  CS2R R6, SRZ ;  /* 0x0000000000067805 */ /* 0x000fc4000001ff00 */
[----:B------:R1:W-:Y:S04]  /*4620*/  STL [R1+0x14], RZ ;  /* 0x000014ff01007387 */ /* 0x0003e80000100800 */
        /* <DEDUP_REMOVED lines=183> */
[----:B------:R1:W-:Y:S04]  /*51a0*/  STL [R1+0x22c8], R0 ;  /* 0x0022c80001007387 */ /* 0x0003e80000100800 */
        /* <DEDUP_REMOVED lines=42> */
[----:B------:R1:W-:Y:S01]  /*5450*/  STL [R1+0x3ac], RZ ;  /* 0x0003acff01007387 */ /* 0x0003e20000100800 */
[----:B------:R-:W-:Y:S05]  /*5460*/  BRA `(.L_x_1) ;  /* 0x000ad67000007947 */ /* 0x000fea0003800000 */
.L_x_0:
[----:B------:R-:W-:Y:S01]  /*5470*/  IABS R11, c[0x0][0x178] ;  /* 0x00005e00000b7a13 */ /* 0x000fe20000000000 */
[----:B------:R-:W-:Y:S01]  /*5480*/  IMAD.MOV.U32 R15, RZ, RZ, R2 ;  /* 0x000000ffff0f7224 */ /* 0x000fe200078e0002 */
[----:B------:R-:W2:Y:S02]  /*5490*/  LDL R26, [R1+0x2abc] ;  /* 0x002abc00011a7983 */ /* 0x000ea40000100800 */
[----:B------:R-:W1:Y:S02]  /*54a0*/  I2F.RP R2, R11 ;  /* 0x0000000b00027306 */ /* 0x000e640000209400 */
[----:B------:R-:W3:Y:S04]  /*54b0*/  LDL R27, [R1+0x2ac4] ;  /* 0x002ac400011b7983 */ /* 0x000ee80000100800 */
[----:B------:R-:W4:Y:S04]  /*54c0*/  LDL R8, [R1+0x22c4] ;  /* 0x0022c40001087983 */ /* 0x000f280000100800 */
[----:B------:R-:W5:Y:S04]  /*54d0*/  LDL R20, [R1+0x2ac0] ;  /* 0x002ac00001147983 */ /* 0x000f680000100800 */
[----:B------:R-:W2:Y:S01]  /*54e0*/  LDL R22, [R1+0x2ab8] ;  /* 0x002ab80001167983 */ /* 0x000ea20000100800 */
[----:B-1----:R-:W1:Y:S01]  /*54f0*/  MUFU.RCP R2, R2 ;  /* 0x0000000200027308 */ /* 0x002e620000001000 */
[----:B------:R-:W-:-:S02]  /*5500*/  IMAD.MOV.U32 R18, RZ, RZ, R3 ;  /* 0x000000ffff127224 */ /* 0x000fc400078e0003 */
[----:B------:R-:W2:Y:S04]  /*5510*/  LDL R23, [R1+0x2aac] ;  /* 0x002aac0001177983 */ /* 0x000ea80000100800 */
[----:B------:R-:W2:Y:S04]  /*5520*/  LDL R10, [R1+0x2aa8] ;  /* 0x002aa800010a7983 */ /* 0x000ea80000100800 */
[----:B------:R-:W2:Y:S04]  /*5530*/  LDL R7, [R1+0x2a84] ;  /* 0x002a840001077983 */ /* 0x000ea80000100800 */
[----:B------:R-:W2:Y:S01]  /*5540*/  LDL R21, [R1+0x2ab4] ;  /* 0x002ab40001157983 */ /* 0x000ea20000100800 */
[----:B-1----:R-:W-:-:S03]  /*5550*/  IADD3 R2, R2, 0xffffffe, RZ ;  /* 0x0ffffffe02027810 */ /* 0x002fc60007ffe0ff */
[----:B------:R-:W2:Y:S01]  /*5560*/  LDL R16, [R1+0x2aa0] ;  /* 0x002aa00001107983 */ /* 0x000ea20000100800 */
[----:B------:R1:W0:Y:S03]  /*5570*/  F2I.FTZ.U32.TRUNC.NTZ R3, R2 ;  /* 0x0000000200037305 */ /* 0x000226000021f000 */
[----:B------:R-:W2:Y:S04]  /*5580*/  LDL R17, [R1+0x2a9c] ;  /* 0x002a9c0001117983 */ /* 0x000ea80000100800 */
[----:B------:R-:W2:Y:S01]  /*5590*/  LDL R19, [R1+0x2a90] ;  /* 0x002a900001137983 */ /* 0x000ea20000100800 */
[----:B-1----:R-:W-:-:S03]  /*55a0*/  IMAD.MOV.U32 R2, RZ, RZ, RZ ;  /* 0x000000ffff027224 */ /* 0x002fc600078e00ff */
[----:B------:R-:W2:Y:S04]  /*55b0*/  LDL R12, [R1+0x2a78] ;  /* 0x002a7800010c7983 */ /* 0x000ea80000100800 */
[----:B------:R-:W2:Y:S01]  /*55c0*/  LDL R14, [R1+0x2a80] ;  /* 0x002a8000010e7983 */ /* 0x000ea20000100800 */
[----:B0-----:R-:W-:-:S03]  /*55d0*/  IMAD.MOV R9, RZ, RZ, -R3 ;  /* 0x000000ffff097224 */ /* 0x001fc600078e0a03 */
[----:B------:R-:W2:Y:S01]  /*55e0*/  LDL R13, [R1+0x2a88] ;  /* 0x002a8800010d7983 */ /* 0x000ea20000100800 */
[----:B------:R-:W-:-:S04]  /*55f0*/  IMAD R9, R9, R11, RZ ;  /* 0x0000000b09097224 */ /* 0x000fc800078e02ff */
[----:B------:R-:W-:Y:S02]  /*5600*/  IMAD.HI.U32 R9, R3, R9, R2 ;  /* 0x0000000903097227 */ /* 0x000fe400078e0002 */
[----:B------:R-:W2:Y:S04]  /*5610*/  LDL R3, [R1+0x2a98] ;  /* 0x002a980001037983 */ /* 0x000ea80000100800 */
[----:B------:R-:W3:Y:S01]  /*5620*/  LDL R2, [R1+0x2aa4] ;  /* 0x002aa40001027983 */ /* 0x000ee20000100800 */
[----:B------:R-:W-:Y:S01]  /*5630*/  IMAD.MOV.U32 R24, RZ, RZ, R29 ;  /* 0x000000ffff187224 */ /* 0x000fe200078e001d */
[----:B------:R-:W-:-:S04]  /*5640*/  IABS R29, c[0x0][0x17c] ;  /* 0x00005f00001d7a13 */ /* 0x000fc80000000000 */
[----:B------:R-:W0:Y:S08]  /*5650*/  I2F.RP R0, R29 ;  /* 0x0000001d00007306 */ /* 0x000e300000209400 */
[----:B0-----:R-:W0:Y:S01]  /*5660*/  MUFU.RCP R0, R0 ;  /* 0x0000000000007308 */ /* 0x001e220000001000 */
[----:B------:R-:W1:Y:S01]  /*5670*/  S2R R6, SR_TID.X ;  /* 0x0000000000067919 */ /* 0x000e620000002100 */
[----:B0-----:R-:W-:-:S06]  /*5680*/  IADD3 R0, R0, 0xffffffe, RZ ;  /* 0x0ffffffe00007810 */ /* 0x001fcc0007ffe0ff */
[----:B------:R1:W0:Y:S01]  /*5690*/  F2I.FTZ.U32.TRUNC.NTZ R5, R0 ;  /* 0x0000000000057305 */ /* 0x000222000021f000 */
[----:B------:R-:W-:Y:S02]  /*56a0*/  IMAD.MOV.U32 R25, RZ, RZ, R28 ;  /* 0x000000ffff197224 */ /* 0x000fe400078e001c */
[----:B------:R-:W-:Y:S01]  /*56b0*/  IMAD.MOV.U32 R4, RZ, RZ, RZ ;  /* 0x000000ffff047224 */ /* 0x000fe200078e00ff */
[----:B-1----:R-:W-:Y:S01]  /*56c0*/  LOP3.LUT R0, R6, 0x7, RZ, 0xc0, !PT ;  /* 0x0000000706007812 */ /* 0x002fe200078ec0ff */
[----:B0-----:R-:W-:-:S04]  /*56d0*/  IMAD.MOV R28, RZ, RZ, -R5 ;  /* 0x000000ffff1c7224 */ /* 0x001fc800078e0a05 */
[----:B------:R-:W-:-:S04]  /*56e0*/  IMAD R28, R28, R29, RZ ;  /* 0x0000001d1c1c7224 */ /* 0x000fc800078e02ff */
[----:B------:R-:W-:-:S04]  /*56f0*/  IMAD.HI.U32 R28, R5, R28, R4 ;  /* 0x0000001c051c7227 */ /* 0x000fc800078e0004 */
[----:B------:R-:W-:Y:S02]  /*5700*/  IMAD.SHL.U32 R4, R0, 0x10, RZ ;  /* 0x0000001000047824 */ /* 0x000fe400078e00ff */
[----:B------:R-:W-:Y:S01]  /*5710*/  IMAD.SHL.U32 R6, R6, 0x2, RZ ;  /* 0x0000000206067824 */ /* 0x000fe200078e00ff */
[----:B----4-:R-:W-:-:S05]  /*5720*/  IABS R8, R8 ;  /* 0x0000000800087213 */ /* 0x010fca0000000000 */
[----:B------:R-:W-:-:S04]  /*5730*/  IMAD.HI.U32 R9, R9, R8, RZ ;  /* 0x0000000809097227 */ /* 0x000fc800078e00ff */
[----:B------:R-:W-:-:S04]  /*5740*/  IMAD.MOV R9, RZ, RZ, -R9 ;  /* 0x000000ffff097224 */ /* 0x000fc800078e0a09 */
[----:B------:R-:W-:Y:S02]  /*5750*/  IMAD R8, R11, R9, R8 ;  /* 0x000000090b087224 */ /* 0x000fe400078e0208 */
[----:B--2---:R-:W-:Y:S01]  /*5760*/  IMAD.MOV.U32 R5, RZ, RZ, R3 ;  /* 0x000000ffff057224 */ /* 0x004fe200078e0003 */
[----:B------:R-:W-:Y:S01]  /*5770*/  IABS R3, R24 ;  /* 0x0000001800037213 */ /* 0x000fe20000000000 */
[----:B------:R-:W-:Y:S02]  /*5780*/  IMAD.MOV.U32 R24, RZ, RZ, R25 ;  /* 0x000000ffff187224 */ /* 0x000fe400078e0019 */
[----:B------:R-:W-:-:S04]  /*5790*/  IMAD.SHL.U32 R25, R0, 0x100, RZ ;  /* 0x0000010000197824 */ /* 0x000fc800078e00ff */
[----:B------:R-:W-:Y:S02]  /*57a0*/  IMAD.IADD R0, R25, 0x1, R4 ;  /* 0x0000000119007824 */ /* 0x000fe400078e0204 */
[----:B------:R-:W-:Y:S02]  /*57b0*/  IMAD.MOV.U32 R25, RZ, RZ, R26 ;  /* 0x000000ffff197224 */ /* 0x000fe400078e001a */
[----:B---3--:R-:W-:Y:S01]  /*57c0*/  IMAD.MOV.U32 R26, RZ, RZ, R27 ;  /* 0x000000ffff1a7224 */ /* 0x008fe200078e001b */
[----:B------:R-:W-:Y:S01]  /*57d0*/  IABS R5, R5 ;  /* 0x0000000500057213 */ /* 0x000fe20000000000 */
[----:B-----5:R-:W-:Y:S01]  /*57e0*/  IMAD.MOV.U32 R27, RZ, RZ, R20 ;  /* 0x000000ffff1b7224 */ /* 0x020fe200078e0014 */
[----:B------:R-:W-:Y:S01]  /*57f0*/  LOP3.LUT R4, R4, 0x30, R6, 0x78, !PT ;  /* 0x0000003004047812 */ /* 0x000fe200078e7806 */
[----:B------:R-:W-:Y:S01]  /*5800*/  IMAD.MOV.U32 R20, RZ, RZ, R22 ;  /* 0x000000ffff147224 */ /* 0x000fe200078e0016 */
[----:B------:R-:W-:Y:S01]  /*5810*/  IABS R2, R2 ;  /* 0x0000000200027213 */ /* 0x000fe20000000000 */
[----:B------:R-:W-:-:S02]  /*5820*/  IMAD.MOV.U32 R22, RZ, RZ, R23 ;  /* 0x000000ffff167224 */ /* 0x000fc400078e0017 */
[----:B------:R-:W-:Y:S01]  /*5830*/  IMAD.MOV.U32 R23, RZ, RZ, R10 ;  /* 0x000000ffff177224 */ /* 0x000fe200078e000a */
[----:B------:R-:W-:Y:S01]  /*5840*/  LOP3.LUT R0, R0, 0x10, R6, 0x78, !PT ;  /* 0x0000001000007812 */ /* 0x000fe200078e7806 */
[----:B------:R-:W-:Y:S01]  /*5850*/  IMAD.MOV.U32 R10, RZ, RZ, R7 ;  /* 0x000000ffff0a7224 */ /* 0x000fe200078e0007 */
[----:B------:R0:W-:Y:S01]  /*5860*/  STL [R1+0x794], R4 ;  /* 0x0007940401007387 */ /* 0x0001e20000100800 */
[----:B------:R-:W-:-:S04]  /*5870*/  IMAD.HI.U32 R7, R28, R3, RZ ;  /* 0x000000031c077227 */ /* 0x000fc800078e00ff */
[C---:B------:R-:W-:Y:S01]  /*5880*/  IMAD.HI.U32 R6, R28.reuse, R5, RZ ;  /* 0x000000051c067227 */ /* 0x040fe200078e00ff */
[----:B------:R1:W-:Y:S03]  /*5890*/  STL [R1+0x798], R0 ;  /* 0x0007980001007387 */ /* 0x0003e60000100800 */
[----:B0-----:R-:W-:-:S04]  /*58a0*/  IMAD.HI.U32 R4, R28, R2, RZ ;  /* 0x000000021c047227 */ /* 0x001fc800078e00ff */
[----:B------:R-:W-:Y:S02]  /*58b0*/  IMAD.MOV R7, RZ, RZ, -R7 ;  /* 0x000000ffff077224 */ /* 0x000fe400078e0a07 */
[----:B------:R-:W-:Y:S01]  /*58c0*/  IMAD.MOV R6, RZ, RZ, -R6 ;  /* 0x000000ffff067224 */ /* 0x000fe200078e0a06 */
[----:B-1----:R-:W-:Y:S01]  /*58d0*/  IABS R0, R24 ;  /* 0x0000001800007213 */ /* 0x002fe20000000000 */
[----:B------:R-:W-:Y:S02]  /*58e0*/  IMAD.MOV R4, RZ, RZ, -R4 ;  /* 0x000000ffff047224 */ /* 0x000fe400078e0a04 */
[C---:B------:R-:W-:Y:S02]  /*58f0*/  IMAD R7, R29.reuse, R7, R3 ;  /* 0x000000071d077224 */ /* 0x040fe400078e0203 */
[C---:B------:R-:W-:Y:S02]  /*5900*/  IMAD R5, R29.reuse, R6, R5 ;  /* 0x000000061d057224 */ /* 0x040fe400078e0205 */
[----:B------:R-:W-:Y:S01]  /*5910*/  IMAD R2, R29, R4, R2 ;  /* 0x000000041d027224 */ /* 0x000fe200078e0202 */
[----:B------:R0:W-:Y:S01]  /*5920*/  STL [R1+0x910], R8 ;  /* 0x0009100801007387 */ /* 0x0001e20000100800 */
[----:B------:R-:W-:Y:S01]  /*5930*/  IMAD.HI.U32 R3, R28, R0, RZ ;  /* 0x000000001c037227 */ /* 0x000fe200078e00ff */
[----:B------:R-:W-:-:S02]  /*5940*/  IABS R4, R26 ;  /* 0x0000001a00047213 */ /* 0x000fc40000000000 */
[----:B------:R-:W-:Y:S01]  /*5950*/  STL [R1+0x68], R7 ;  /* 0x0000680701007387 */ /* 0x000fe20000100800 */
[----:B------:R-:W-:-:S03]  /*5960*/  IMAD.MOV R3, RZ, RZ, -R3 ;  /* 0x000000ffff037224 */ /* 0x000fc600078e0a03 */
[----:B------:R1:W-:Y:S01]  /*5970*/  STL [R1+0x64], R5 ;  /* 0x0000640501007387 */ /* 0x0003e20000100800 */
[----:B0-----:R-:W-:-:S03]  /*5980*/  IABS R8, R25 ;  /* 0x0000001900087213 */ /* 0x001fc60000000000 */
[----:B------:R0:W-:Y:S01]  /*5990*/  STL [R1+0x60], R2 ;  /* 0x0000600201007387 */ /* 0x0001e20000100800 */
[----:B------:R-:W-:Y:S02]  /*59a0*/  IMAD R0, R29, R3, R0 ;  /* 0x000000031d007224 */ /* 0x000fe400078e0200 */
[----:B------:R-:W-:Y:S01]  /*59b0*/  IMAD.HI.U32 R9, R28, R8, RZ ;  /* 0x000000081c097227 */ /* 0x000fe200078e00ff */
[----:B-1----:R-:W-:-:S03]  /*59c0*/  IABS R5, R27 ;  /* 0x0000001b00057213 */ /* 0x002fc60000000000 */
[----:B------:R-:W-:Y:S01]  /*59d0*/  IMAD.HI.U32 R7, R28, R4, RZ ;  /* 0x000000041c077227 */ /* 0x000fe200078e00ff */
[----:B0-----:R-:W-:-:S03]  /*59e0*/  IABS R2, R20 ;  /* 0x0000001400027213 */ /* 0x001fc60000000000 */
[----:B------:R-:W-:-:S04]  /*59f0*/  IMAD.HI.U32 R6, R28, R5, RZ ;  /* 0x000000051c067227 */ /* 0x000fc800078e00ff */
[----:B------:R-:W-:Y:S01]  /*5a00*/  IMAD.HI.U32 R3, R28, R2, RZ ;  /* 0x000000021c037227 */ /* 0x000fe200078e00ff */
[----:B------:R0:W-:Y:S03]  /*5a10*/  STL [R1+0x5c], R0 ;  /* 0x00005c0001007387 */ /* 0x0001e60000100800 */
[----:B------:R-:W-:Y:S02]  /*5a20*/  IMAD.MOV R9, RZ, RZ, -R9 ;  /* 0x000000ffff097224 */ /* 0x000fe400078e0a09 */
[----:B------:R-:W-:Y:S02]  /*5a30*/  IMAD.MOV R7, RZ, RZ, -R7 ;  /* 0x000000ffff077224 */ /* 0x000fe400078e0a07 */
[----:B------:R-:W-:Y:S02]  /*5a40*/  IMAD.MOV R6, RZ, RZ, -R6 ;  /* 0x000000ffff067224 */ /* 0x000fe400078e0a06 */
[----:B------:R-:W-:Y:S01]  /*5a50*/  IMAD.MOV R3, RZ, RZ, -R3 ;  /* 0x000000ffff037224 */ /* 0x000fe200078e0a03 */
[----:B0-----:R-:W-:Y:S01]  /*5a60*/  IABS R0, R21 ;  /* 0x0000001500007213 */ /* 0x001fe20000000000 */
[----:B------:R-:W-:-:S02]  /*5a70*/  IMAD R8, R29, R9, R8 ;  /* 0x000000091d087224 */ /* 0x000fc400078e0208 */
[C---:B------:R-:W-:Y:S02]  /*5a80*/  IMAD R7, R29.reuse, R7, R4 ;  /* 0x000000071d077224 */ /* 0x040fe400078e0204 */
[C---:B------:R-:W-:Y:S02]  /*5a90*/  IMAD R5, R29.reuse, R6, R5 ;  /* 0x000000061d057224 */ /* 0x040fe400078e0205 */
[----:B------:R-:W-:Y:S01]  /*5aa0*/  IMAD R2, R29, R3, R2 ;  /* 0x000000031d027224 */ /* 0x000fe200078e0202 */
[----:B------:R0:W-:Y:S01]  /*5ab0*/  STL [R1+0x58], R8 ;  /* 0x0000580801007387 */ /* 0x0001e20000100800 */
[----:B------:R-:W-:Y:S01]  /*5ac0*/  IMAD.HI.U32 R4, R28, R0, RZ ;  /* 0x000000001c047227 */ /* 0x000fe200078e00ff */
[----:B------:R-:W-:Y:S02]  /*5ad0*/  IABS R3, R23 ;  /* 0x0000001700037213 */ /* 0x000fe40000000000 */
        /* <DEDUP_REMOVED lines=11> */
[----:B------:R-:W-:-:S04]  /*5b90*/  IMAD.HI.U32 R4, R28, R2, RZ ;  /* 0x000000021c047227 */ /* 0x000fc800078e00ff */
[----:B------:R-:W-:Y:S02]  /*5ba0*/  IMAD.MOV R9, RZ, RZ, -R9 ;  /* 0x000000ffff097224 */ /* 0x000fe400078e0a09 */
[----:B------:R-:W-:Y:S02]  /*5bb0*/  IMAD.MOV R7, RZ, RZ, -R7 ;  /* 0x000000ffff077224 */ /* 0x000fe400078e0a07 */
[----:B------:R-:W-:Y:S02]  /*5bc0*/  IMAD.MOV R6, RZ, RZ, -R6 ;  /* 0x000000ffff067224 */ /* 0x000fe400078e0a06 */
[----:B------:R-:W-:Y:S02]  /*5bd0*/  IMAD.MOV R4, RZ, RZ, -R4 ;  /* 0x000000ffff047224 */ /* 0x000fe400078e0a04 */
[C---:B------:R-:W-:Y:S02]  /*5be0*/  IMAD R8, R29.reuse, R9, R8 ;  /* 0x000000091d087224 */ /* 0x040fe400078e0208 */
[----:B------:R-:W-:-:S02]  /*5bf0*/  IMAD R7, R29, R7, R3 ;  /* 0x000000071d077224 */ /* 0x000fc400078e0203 */
[C---:B------:R-:W-:Y:S01]  /*5c00*/  IMAD R5, R29.reuse, R6, R5 ;  /* 0x000000061d057224 */ /* 0x040fe200078e0205 */
[----:B------:R-:W-:Y:S01]  /*5c10*/  STL [R1+0x48], R0 ;  /* 0x0000480001007387 */ /* 0x000fe20000100800 */
[----:B------:R-:W-:-:S03]  /*5c20*/  IMAD R2, R29, R4, R2 ;  /* 0x000000041d027224 */ /* 0x000fc600078e0202 */
[----:B------:R0:W-:Y:S04]  /*5c30*/  STL [R1+0x44], R8 ;  /* 0x0000440801007387 */ /* 0x0001e80000100800 */
[----:B------:R-:W-:Y:S04]  /*5c40*/  STL [R1+0x40], R7 ;  /* 0x0000400701007387 */ /* 0x000fe80000100800 */
[----:B------:R1:W-:Y:S01]  /*5c50*/  STL [R1+0x3c], R5 ;  /* 0x00003c0501007387 */ /* 0x0003e20000100800 */
[----:B0-----:R-:W-:-:S03]  /*5c60*/  IABS R8, R19 ;  /* 0x0000001300087213 */ /* 0x001fc60000000000 */
[----:B------:R0:W-:Y:S01]  /*5c70*/  STL [R1+0x38], R2 ;  /* 0x0000380201007387 */ /* 0x0001e20000100800 */
[----:B------:R-:W-:-:S03]  /*5c80*/  IABS R0, R18 ;  /* 0x0000001200007213 */ /* 0x000fc60000000000 */
[----:B------:R-:W2:Y:S01]  /*5c90*/  LDL R19, [R1+0x2a74] ;  /* 0x002a740001137983 */ /* 0x000ea20000100800 */
[----:B-1----:R-:W-:-:S03]  /*5ca0*/  IABS R5, R10 ;  /* 0x0000000a00057213 */ /* 0x002fc60000000000 */
[----:B------:R-:W3:Y:S01]  /*5cb0*/  LDL R10, [R1+0x2a70] ;  /* 0x002a7000010a7983 */ /* 0x000ee20000100800 */
[----:B------:R-:W-:-:S04]  /*5cc0*/  IMAD.HI.U32 R3, R28, R0, RZ ;  /* 0x000000001c037227 */ /* 0x000fc800078e00ff */
[----:B------:R-:W-:Y:S02]  /*5cd0*/  IMAD.MOV R3, RZ, RZ, -R3 ;  /* 0x000000ffff037224 */ /* 0x000fe400078e0a03 */
[----:B------:R-:W-:Y:S02]  /*5ce0*/  IMAD.MOV.U32 R18, RZ, RZ, R12 ;  /* 0x000000ffff127224 */ /* 0x000fe400078e000c */
[----:B------:R-:W-:Y:S01]  /*5cf0*/  IMAD R0, R29, R3, R0 ;  /* 0x000000031d007224 */ /* 0x000fe200078e0200 */
[----:B------:R-:W4:Y:S01]  /*5d00*/  LDL R12, [R1+0x2a6c] ;  /* 0x002a6c00010c7983 */ /* 0x000f220000100800 */
[----:B0-----:R-:W-:-:S03]  /*5d10*/  IABS R2, R14 ;  /* 0x0000000e00027213 */ /* 0x001fc60000000000 */
[----:B------:R0:W-:Y:S04]  /*5d20*/  STL [R1+0x34], R0 ;  /* 0x0000340001007387 */ /* 0x0001e80000100800 */
[----:B------:R-:W5:Y:S01]  /*5d30*/  LDL R14, [R1+0x2a68] ;  /* 0x002a6800010e7983 */ /* 0x000f620000100800 */
[----:B------:R-:W-:Y:S01]  /*5d40*/  IABS R4, R13 ;  /* 0x0000000d00047213 */ /* 0x000fe20000000000 */
[----:B------:R-:W-:-:S04]  /*5d50*/  IMAD.HI.U32 R9, R28, R8, RZ ;  /* 0x000000081c097227 */ /* 0x000fc800078e00ff */
[----:B------:R-:W-:-:S04]  /*5d60*/  IMAD.HI.U32 R7, R28, R4, RZ ;  /* 0x000000041c077227 */ /* 0x000fc800078e00ff */
[----:B------:R-:W-:Y:S02]  /*5d70*/  IMAD.MOV R9, RZ, RZ, -R9 ;  /* 0x000000ffff097224 */ /* 0x000fe400078e0a09 */
[----:B------:R-:W-:Y:S02]  /*5d80*/  IMAD.MOV R7, RZ, RZ, -R7 ;  /* 0x000000ffff077224 */ /* 0x000fe400078e0a07 */
[----:B------:R-:W-:-:S04]  /*5d90*/  IMAD.HI.U32 R6, R28, R5, RZ ;  /* 0x000000051c067227 */ /* 0x000fc800078e00ff */
[----:B------:R-:W-:Y:S02]  /*5da0*/  IMAD R8, R29, R9, R8 ;  /* 0x000000091d087224 */ /* 0x000fe400078e0208 */
[----:B------:R-:W-:-:S04]  /*5db0*/  IMAD.HI.U32 R3, R28, R2, RZ ;  /* 0x000000021c037227 */ /* 0x000fc800078e00ff */
[C---:B------:R-:W-:Y:S01]  /*5dc0*/  IMAD R7, R29.reuse, R7, R4 ;  /* 0x000000071d077224 */ /* 0x040fe200078e0204 */
[----:B------:R1:W-:Y:S01]  /*5dd0*/  STL [R1+0x30], R8 ;  /* 0x0000300801007387 */ /* 0x0003e20000100800 */
[----:B------:R-:W-:Y:S01]  /*5de0*/  IMAD.MOV R6, RZ, RZ, -R6 ;  /* 0x000000ffff067224 */ /* 0x000fe200078e0a06 */
[----:B0-----:R-:W-:Y:S01]  /*5df0*/  IABS R0, R15 ;  /* 0x0000000f00007213 */ /* 0x001fe20000000000 */
[----:B------:R-:W-:Y:S01]  /*5e00*/  IMAD.MOV R3, RZ, RZ, -R3 ;  /* 0x000000ffff037224 */ /* 0x000fe200078e0a03 */
[----:B------:R-:W-:Y:S01]  /*5e10*/  STL [R1+0x2c], R7 ;  /* 0x00002c0701007387 */ /* 0x000fe20000100800 */
[----:B------:R-:W-:-:S03]  /*5e20*/  IMAD R5, R29, R6, R5 ;  /* 0x000000061d057224 */ /* 0x000fc600078e0205 */
[----:B------:R-:W5:Y:S01]  /*5e30*/  LDL R15, [R1+0x2a64] ;  /* 0x002a6400010f7983 */ /* 0x000f620000100800 */
[----:B------:R-:W-:Y:S01]  /*5e40*/  IMAD R13, R29, R3, R2 ;  /* 0x000000031d0d7224 */ /* 0x000fe200078e0202 */
[----:B-1----:R-:W-:Y:S02]  /*5e50*/  IABS R8, R18 ;  /* 0x0000001200087213 */ /* 0x002fe40000000000 */
[----:B------:R3:W-:Y:S04]  /*5e60*/  STL [R1+0x28], R5 ;  /* 0x0000280501007387 */ /* 0x0007e80000100800 */
[----:B------:R-:W-:Y:S04]  /*5e70*/  STL [R1+0x2cf8], R13 ;  /* 0x002cf80d01007387 */ /* 0x000fe80000100800 */
[----:B------:R-:W5:Y:S01]  /*5e80*/  LDL R18, [R1+0x2a60] ;  /* 0x002a600001127983 */ /* 0x000f620000100800 */
[----:B------:R-:W-:-:S04]  /*5e90*/  IMAD.HI.U32 R4, R28, R0, RZ ;  /* 0x000000001c047227 */ /* 0x000fc800078e00ff */
[----:B------:R-:W-:-:S04]  /*5ea0*/  IMAD.HI.U32 R9, R28, R8, RZ ;  /* 0x000000081c097227 */ /* 0x000fc800078e00ff */
[----:B------:R-:W-:Y:S02]  /*5eb0*/  IMAD.MOV R4, RZ, RZ, -R4 ;  /* 0x000000ffff047224 */ /* 0x000fe400078e0a04 */
[----:B------:R-:W-:Y:S02]  /*5ec0*/  IMAD.MOV R9, RZ, RZ, -R9 ;  /* 0x000000ffff097224 */ /* 0x000fe400078e0a09 */
[C---:B------:R-:W-:Y:S02]  /*5ed0*/  IMAD R0, R29.reuse, R4, R0 ;  /* 0x000000041d007224 */ /* 0x040fe400078e0200 */
[----:B------:R-:W-:Y:S01]  /*5ee0*/  IMAD R8, R29, R9, R8 ;  /* 0x000000091d087224 */ /* 0x000fe200078e0208 */
[----:B--2---:R-:W-:Y:S02]  /*5ef0*/  IABS R3, R19 ;  /* 0x0000001300037213 */ /* 0x004fe40000000000 */
[----:B------:R-:W2:Y:S01]  /*5f00*/  LDL R19, [R1+0x2a5c] ;  /* 0x002a5c0001137983 */ /* 0x000ea20000100800 */
[----:B---3--:R-:W-:-:S03]  /*5f10*/  IABS R5, R10 ;  /* 0x0000000a00057213 */ /* 0x008fc60000000000 */
[----:B------:R-:W3:Y:S01]  /*5f20*/  LDL R10, [R1+0x2a58] ;  /* 0x002a5800010a7983 */ /* 0x000ee20000100800 */
[----:B------:R-:W-:-:S04]  /*5f30*/  IMAD.HI.U32 R7, R28, R3, RZ ;  /* 0x000000031c077227 */ /* 0x000fc800078e00ff */
[----:B------:R-:W-:Y:S01]  /*5f40*/  IMAD.MOV R7, RZ, RZ, -R7 ;  /* 0x000000ffff077224 */ /* 0x000fe200078e0a07 */
[----:B----4-:R-:W-:-:S03]  /*5f50*/  IABS R2, R12 ;  /* 0x0000000c00027213 */ /* 0x010fc60000000000 */
[----:B------:R-:W-:Y:S01]  /*5f60*/  IMAD R7, R29, R7, R3 ;  /* 0x000000071d077224 */ /* 0x000fe200078e0203 */
[----:B------:R-:W4:Y:S04]  /*5f70*/  LDL R12, [R1+0x2a54] ;  /* 0x002a5400010c7983 */ /* 0x000f280000100800 */
[----:B------:R5:W-:Y:S04]  /*5f80*/  STL [R1+0x790], R0 ;  /* 0x0007900001007387 */ /* 0x000be80000100800 */
[----:B------:R0:W-:Y:S04]  /*5f90*/  STL [R1+0x778], R8 ;  /* 0x0007780801007387 */ /* 0x0001e80000100800 */
[----:B------:R1:W-:Y:S01]  /*5fa0*/  STL [R1+0x77c], R7 ;  /* 0x00077c0701007387 */ /* 0x0003e20000100800 */
[----:B-----5:R-:W-:-:S03]  /*5fb0*/  IABS R0, R14 ;  /* 0x0000000e00007213 */ /* 0x020fc60000000000 */
[----:B------:R-:W5:Y:S01]  /*5fc0*/  LDL R14, [R1+0x2a4c] ;  /* 0x002a4c00010e7983 */ /* 0x000f620000100800 */
[----:B------:R-:W-:-:S04]  /*5fd0*/  IMAD.HI.U32 R6, R28, R5, RZ ;  /* 0x000000051c067227 */ /* 0x000fc800078e00ff */
[----:B------:R-:W-:-:S04]  /*5fe0*/  IMAD.HI.U32 R4, R28, R2, RZ ;  /* 0x000000021c047227 */ /* 0x000fc800078e00ff */
[----:B------:R-:W-:Y:S02]  /*5ff0*/  IMAD.MOV R6, RZ, RZ, -R6 ;  /* 0x000000ffff067224 */ /* 0x000fe400078e0a06 */
[----:B------:R-:W-:Y:S02]  /*6000*/  IMAD.MOV R4, RZ, RZ, -R4 ;  /* 0x000000ffff047224 */ /* 0x000fe400078e0a04 */
[C---:B------:R-:W-:Y:S02]  /*6010*/  IMAD R5, R29.reuse, R6, R5 ;  /* 0x000000061d057224 */ /* 0x040fe400078e0205 */
[----:B------:R-:W-:-:S03]  /*6020*/  IMAD R2, R29, R4, R2 ;  /* 0x000000041d027224 */ /* 0x000fc600078e0202 */
[----:B------:R2:W-:Y:S04]  /*6030*/  STL [R1+0x780], R5 ;  /* 0x0007800501007387 */ /* 0x0005e80000100800 */
[----:B------:R3:W-:Y:S01]  /*6040*/  STL [R1+0x788], R2 ;  /* 0x0007880201007387 */ /* 0x0007e20000100800 */
[----:B0-----:R-:W-:-:S03]  /*6050*/  IABS R8, R15 ;  /* 0x0000000f00087213 */ /* 0x001fc60000000000 */
[----:B------:R-:W5:Y:S01]  /*6060*/  LDL R15, [R1+0x2a50] ;  /* 0x002a5000010f7983 */ /* 0x000f620000100800 */
[----:B------:R-:W-:-:S03]  /*6070*/  IABS R4, R18 ;  /* 0x0000001200047213 */ /* 0x000fc60000000000 */
[----:B------:R-:W5:Y:S01]  /*6080*/  LDL R18, [R1+0x2a44] ;  /* 0x002a440001127983 */ /* 0x000f620000100800 */
[----:B------:R-:W-:-:S04]  /*6090*/  IMAD.HI.U32 R3, R28, R0, RZ ;  /* 0x000000001c037227 */ /* 0x000fc800078e00ff */
[----:B------:R-:W-:Y:S02]  /*60a0*/  IMAD.MOV R3, RZ, RZ, -R3 ;  /* 0x000000ffff037224 */ /* 0x000fe400078e0a03 */
[----:B------:R-:W-:-:S04]  /*60b0*/  IMAD.HI.U32 R9, R28, R8, RZ ;  /* 0x000000081c097227 */ /* 0x000fc800078e00ff */
[----:B-1----:R-:W-:-:S04]  /*60c0*/  IMAD.HI.U32 R7, R28, R4, RZ ;  /* 0x000000041c077227 */ /* 0x002fc800078e00ff */
[C---:B------:R-:W-:Y:S02]  /*60d0*/  IMAD R0, R29.reuse, R3, R0 ;  /* 0x000000031d007224 */ /* 0x040fe400078e0200 */
        /* <DEDUP_REMOVED lines=9> */
[----:B------:R-:W-:-:S04]  /*6170*/  IMAD.HI.U32 R3, R28, R2, RZ ;  /* 0x000000021c037227 */ /* 0x000fc800078e00ff */
[----:B------:R-:W-:Y:S02]  /*6180*/  IMAD.MOV R6, RZ, RZ, -R6 ;  /* 0x000000ffff067224 */ /* 0x000fe400078e0a06 */
[----:B------:R-:W-:Y:S01]  /*6190*/  IMAD.MOV R3, RZ, RZ, -R3 ;  /* 0x000000ffff037224 */ /* 0x000fe200078e0a03 */
[----:B------:R4:W-:Y:S01]  /*61a0*/  STL [R1+0x784], R0 ;  /* 0x0007840001007387 */ /* 0x0009e20000100800 */
[C---:B------:R-:W-:Y:S02]  /*61b0*/  IMAD R5, R29.reuse, R6, R5 ;  /* 0x000000061d057224 */ /* 0x040fe400078e0205 */
[----:B------:R-:W-:Y:S01]  /*61c0*/  IMAD R2, R29, R3, R2 ;  /* 0x000000031d027224 */ /* 0x000fe200078e0202 */
[----:B------:R5:W-:Y:S04]  /*61d0*/  STL [R1+0x764], R8 ;  /* 0x0007640801007387 */ /* 0x000be80000100800 */
[----:B------:R-:W-:Y:S01]  /*61e0*/  STL [R1+0x768], R7 ;  /* 0x0007680701007387 */ /* 0x000fe20000100800 */
[----:B----4-:R-:W-:-:S03]  /*61f0*/  IABS R0, R12 ;  /* 0x0000000c00007213 */ /* 0x010fc60000000000 */
[----:B------:R-:W4:Y:S01]  /*6200*/  LDL R12, [R1+0x2a3c] ;  /* 0x002a3c00010c7983 */ /* 0x000f220000100800 */
[----:B-----5:R-:W-:-:S03]  /*6210*/  IABS R8, R14 ;  /* 0x0000000e00087213 */ /* 0x020fc60000000000 */
[----:B------:R0:W-:Y:S04]  /*6220*/  STL [R1+0x76c], R5 ;  /* 0x00076c0501007387 */ /* 0x0001e80000100800 */
[----:B------:R2:W-:Y:S04]  /*6230*/  STL [R1+0x774], R2 ;  /* 0x0007740201007387 */ /* 0x0005e80000100800 */
[----:B------:R-:W5:Y:S01]  /*6240*/  LDL R14, [R1+0x2a38] ;  /* 0x002a3800010e7983 */ /* 0x000f620000100800 */
[----:B------:R-:W-:Y:S01]  /*6250*/  IMAD.HI.U32 R4, R28, R0, RZ ;  /* 0x000000001c047227 */ /* 0x000fe200078e00ff */
[----:B------:R-:W-:-:S02]  /*6260*/  IABS R3, R15 ;  /* 0x0000000f00037213 */ /* 0x000fc40000000000 */
[----:B------:R-:W5:Y:S01]  /*6270*/  LDL R15, [R1+0x2a34] ;  /* 0x002a3400010f7983 */ /* 0x000f620000100800 */
[C---:B------:R-:W-:Y:S01]  /*6280*/  IMAD.HI.U32 R9, R28.reuse, R8, RZ ;  /* 0x000000081c097227 */ /* 0x040fe200078e00ff */
[----:B0-----:R-:W-:Y:S02]  /*6290*/  IABS R5, R18 ;  /* 0x0000001200057213 */ /* 0x001fe40000000000 */
[----:B------:R-:W5:Y:S01]  /*62a0*/  LDL R18, [R1+0x2a30] ;  /* 0x002a300001127983 */ /* 0x000f620000100800 */
[----:B------:R-:W-:-:S04]  /*62b0*/  IMAD.HI.U32 R7, R28, R3, RZ ;  /* 0x000000031c077227 */ /* 0x000fc800078e00ff */
[----:B------:R-:W-:Y:S02]  /*62c0*/  IMAD.MOV R4, RZ, RZ, -R4 ;  /* 0x000000ffff047224 */ /* 0x000fe400078e0a04 */
[----:B------:R-:W-:Y:S02]  /*62d0*/  IMAD.MOV R9, RZ, RZ, -R9 ;  /* 0x000000ffff097224 */ /* 0x000fe400078e0a09 */
[----:B------:R-:W-:Y:S02]  /*62e0*/  IMAD.MOV R7, RZ, RZ, -R7 ;  /* 0x000000ffff077224 */ /* 0x000fe400078e0a07 */
[C---:B------:R-:W-:Y:S02]  /*62f0*/  IMAD R0, R29.reuse, R4, R0 ;  /* 0x000000041d007224 */ /* 0x040fe400078e0200 */
[C---:B------:R-:W-:Y:S02]  /*6300*/  IMAD R8, R29.reuse, R9, R8 ;  /* 0x000000091d087224 */ /* 0x040fe400078e0208 */
[----:B------:R-:W-:-:S02]  /*6310*/  IMAD R7, R29, R7, R3 ;  /* 0x000000071d077224 */ /* 0x000fc400078e0203 */
[----:B------:R-:W-:-:S04]  /*6320*/  IMAD.HI.U32 R6, R28, R5, RZ ;  /* 0x000000051c067227 */ /* 0x000fc800078e00ff */
[----:B------:R-:W-:-:S04]  /*6330*/  IMAD.MOV R6, RZ, RZ, -R6 ;  /* 0x000000ffff067224 */ /* 0x000fc800078e0a06 */
[----:B------:R-:W-:Y:S01]  /*6340*/  IMAD R5, R29, R6, R5 ;  /* 0x000000061d057224 */ /* 0x000fe200078e0205 */
[----:B--2---:R-:W-:Y:S02]  /*6350*/  IABS R2, R19 ;  /* 0x0000001300027213 */ /* 0x004fe40000000000 */
[----:B------:R-:W2:Y:S04]  /*6360*/  LDL R19, [R1+0x2a2c] ;  /* 0x002a2c0001137983 */ /* 0x000ea80000100800 */
[----:B------:R3:W-:Y:S01]  /*6370*/  STL [R1+0x770], R0 ;  /* 0x0007700001007387 */ /* 0x0007e20000100800 */
[----:B------:R-:W-:-:S03]  /*6380*/  IMAD.HI.U32 R4, R28, R2, RZ ;  /* 0x000000021c047227 */ /* 0x000fc600078e00ff */
[----:B------:R4:W-:Y:S04]  /*6390*/  STL [R1+0x750], R8 ;  /* 0x0007500801007387 */ /* 0x0009e80000100800 */
[----:B------:R-:W-:Y:S01]  /*63a0*/  STL [R1+0x754], R7 ;  /* 0x0007540701007387 */ /* 0x000fe20000100800 */
[----:B---3--:R-:W-:-:S03]  /*63b0*/  IABS R0, R10 ;  /* 0x0000000a00007213 */ /* 0x008fc60000000000 */
[----:B------:R-:W3:Y:S01]  /*63c0*/  LDL R10, [R1+0x2a28] ;  /* 0x002a2800010a7983 */ /* 0x000ee20000100800 */
[----:B------:R-:W-:-:S04]  /*63d0*/  IMAD.MOV R4, RZ, RZ, -R4 ;  /* 0x000000ffff047224 */ /* 0x000fc800078e0a04 */
[----:B------:R-:W-:Y:S01]  /*63e0*/  IMAD R2, R29, R4, R2 ;  /* 0x000000041d027224 */ /* 0x000fe200078e0202 */
[----:B------:R0:W-:Y:S01]  /*63f0*/  STL [R1+0x758], R5 ;  /* 0x0007580501007387 */ /* 0x0001e20000100800 */
[----:B----4-:R-:W-:-:S03]  /*6400*/  IABS R8, R12 ;  /* 0x0000000c00087213 */ /* 0x010fc60000000000 */
[----:B------:R1:W-:Y:S04]  /*6410*/  STL [R1+0x760], R2 ;  /* 0x0007600201007387 */ /* 0x0003e80000100800 */
[----:B------:R-:W4:Y:S01]  /*6420*/  LDL R12, [R1+0x2a24] ;  /* 0x002a2400010c7983 */ /* 0x000f220000100800 */
[----:B-----5:R-:W-:-:S03]  /*6430*/  IABS R4, R14 ;  /* 0x0000000e00047213 */ /* 0x020fc60000000000 */
[----:B------:R-:W5:Y:S01]  /*6440*/  LDL R14, [R1+0x2a20] ;  /* 0x002a2000010e7983 */ /* 0x000f620000100800 */
[----:B------:R-:W-:-:S04]  /*6450*/  IMAD.HI.U32 R3, R28, R0, RZ ;  /* 0x000000001c037227 */ /* 0x000fc800078e00ff */
[----:B------:R-:W-:Y:S01]  /*6460*/  IMAD.MOV R3, RZ, RZ, -R3 ;  /* 0x000000ffff037224 */ /* 0x000fe200078e0a03 */
[----:B0-----:R-:W-:Y:S02]  /*6470*/  IABS R5, R15 ;  /* 0x0000000f00057213 */ /* 0x001fe40000000000 */
[----:B------:R-:W5:Y:S01]  /*6480*/  LDL R15, [R1+0x2a1c] ;  /* 0x002a1c00010f7983 */ /* 0x000f620000100800 */
[----:B------:R-:W-:-:S04]  /*6490*/  IMAD.HI.U32 R9, R28, R8, RZ ;  /* 0x000000081c097227 */ /* 0x000fc800078e00ff */
[----:B------:R-:W-:Y:S01]  /*64a0*/  IMAD.HI.U32 R7, R28, R4, RZ ;  /* 0x000000041c077227 */ /* 0x000fe200078e00ff */
[----:B-1----:R-:W-:-:S03]  /*64b0*/  IABS R2, R18 ;  /* 0x0000001200027213 */ /* 0x002fc60000000000 */
[----:B------:R-:W-:Y:S01]  /*64c0*/  IMAD R0, R29, R3, R0 ;  /* 0x000000031d007224 */ /* 0x000fe200078e0200 */
[----:B------:R-:W5:Y:S01]  /*64d0*/  LDL R18, [R1+0x2a18] ;  /* 0x002a180001127983 */ /* 0x000f620000100800 */
[----:B------:R-:W-:-:S04]  /*64e0*/  IMAD.HI.U32 R6, R28, R5, RZ ;  /* 0x000000051c067227 */ /* 0x000fc800078e00ff */
[----:B------:R-:W-:-:S04]  /*64f0*/  IMAD.HI.U32 R3, R28, R2, RZ ;  /* 0x000000021c037227 */ /* 0x000fc800078e00ff */
[----:B------:R-:W-:Y:S02]  /*6500*/  IMAD.MOV R9, RZ, RZ, -R9 ;  /* 0x000000ffff097224 */ /* 0x000fe400078e0a09 */
[----:B------:R-:W-:Y:S02]  /*6510*/  IMAD.MOV R7, RZ, RZ, -R7 ;  /* 0x000000ffff077224 */ /* 0x000fe400078e0a07 */
[----:B------:R-:W-:Y:S02]  /*6520*/  IMAD.MOV R6, RZ, RZ, -R6 ;  /* 0x000000ffff067224 */ /* 0x000fe400078e0a06 */
[----:B------:R-:W-:Y:S02]  /*6530*/  IMAD.MOV R3, RZ, RZ, -R3 ;  /* 0x000000ffff037224 */ /* 0x000fe400078e0a03 */
[C---:B------:R-:W-:Y:S02]  /*6540*/  IMAD R8, R29.reuse, R9, R8 ;  /* 0x000000091d087224 */ /* 0x040fe400078e0208 */
[C---:B------:R-:W-:Y:S01]  /*6550*/  IMAD R7, R29.reuse, R7, R4 ;  /* 0x000000071d077224 */ /* 0x040fe200078e0204 */
[----:B------:R2:W-:Y:S01]  /*6560*/  STL [R1+0x75c], R0 ;  /* 0x00075c0001007387 */ /* 0x0005e20000100800 */
[----:B------:R-:W-:-:S02]  /*6570*/  IMAD R5, R29, R6, R5 ;  /* 0x000000061d057224 */ /* 0x000fc400078e0205 */
[----:B------:R-:W-:Y:S01]  /*6580*/  IMAD R2, R29, R3, R2 ;  /* 0x000000031d027224 */ /* 0x000fe200078e0202 */
[----:B------:R3:W-:Y:S04]  /*6590*/  STL [R1+0x73c], R8 ;  /* 0x00073c0801007387 */ /* 0x0007e80000100800 */
[----:B------:R-:W-:Y:S01]  /*65a0*/  STL [R1+0x740], R7 ;  /* 0x0007400701007387 */ /* 0x000fe20000100800 */
[----:B--2---:R-:W-:-:S03]  /*65b0*/  IABS R0, R19 ;  /* 0x0000001300007213 */ /* 0x004fc60000000000 */
[----:B------:R-:W2:Y:S04]  /*65c0*/  LDL R19, [R1+0x2a14] ;  /* 0x002a140001137983 */ /* 0x000ea80000100800 */
[----:B------:R5:W-:Y:S04]  /*65d0*/  STL [R1+0x744], R5 ;  /* 0x0007440501007387 */ /* 0x000be80000100800 */
[----:B------:R0:W-:Y:S01]  /*65e0*/  STL [R1+0x74c], R2 ;  /* 0x00074c0201007387 */ /* 0x0001e20000100800 */
[----:B---3--:R-:W-:-:S03]  /*65f0*/  IABS R8, R10 ;  /* 0x0000000a00087213 */ /* 0x008fc60000000000 */
[----:B------:R-:W3:Y:S01]  /*6600*/  LDL R10, [R1+0x2a10] ;  /* 0x002a1000010a7983 */ /* 0x000ee20000100800 */
[----:B----4-:R-:W-:-:S03]  /*6610*/  IABS R3, R12 ;  /* 0x0000000c00037213 */ /* 0x010fc60000000000 */
[----:B------:R-:W4:Y:S01]  /*6620*/  LDL R12, [R1+0x2a0c] ;  /* 0x002a0c00010c7983 */ /* 0x000f220000100800 */
[----:B-----5:R-:W-:-:S03]  /*6630*/  IABS R5, R14 ;  /* 0x0000000e00057213 */ /* 0x020fc60000000000 */
[----:B------:R-:W5:Y:S01]  /*6640*/  LDL R14, [R1+0x2a08] ;  /* 0x002a0800010e7983 */ /* 0x000f620000100800 */
[----:B------:R-:W-:-:S04]  /*6650*/  IMAD.HI.U32 R4, R28, R0, RZ ;  /* 0x000000001c047227 */ /* 0x000fc800078e00ff */
[----:B------:R-:W-:-:S04]  /*6660*/  IMAD.HI.U32 R9, R28, R8, RZ ;  /* 0x000000081c097227 */ /* 0x000fc800078e00ff */
[----:B------:R-:W-:Y:S01]  /*6670*/  IMAD.HI.U32 R7, R28, R3, RZ ;  /* 0x000000031c077227 */ /* 0x000fe200078e00ff */
[----:B0-----:R-:W-:Y:S02]  /*6680*/  IABS R2, R15 ;  /* 0x0000000f00027213 */ /* 0x001fe40000000000 */
[----:B------:R-:W5:Y:S01]  /*6690*/  LDL R15, [R1+0x2a04] ;  /* 0x002a0400010f7983 */ /* 0x000f620000100800 */
[----:B------:R-:W-:Y:S02]  /*66a0*/  IMAD.MOV R4, RZ, RZ, -R4 ;  /* 0x000000ffff047224 */ /* 0x000fe400078e0a04 */
[----:B------:R-:W-:Y:S02]  /*66b0*/  IMAD.MOV R9, RZ, RZ, -R9 ;  /* 0x000000ffff097224 */ /* 0x000fe400078e0a09 */
[----:B------:R-:W-:Y:S02]  /*66c0*/  IMAD.MOV R7, RZ, RZ, -R7 ;  /* 0x000000ffff077224 */ /* 0x000fe400078e0a07 */
[----:B------:R-:W-:-:S02]  /*66d0*/  IMAD R0, R29, R4, R0 ;  /* 0x000000041d007224 */ /* 0x000fc400078e0200 */
[----:B------:R-:W-:-:S04]  /*66e0*/  IMAD.HI.U32 R6, R28, R5, RZ ;  /* 0x000000051c067227 */ /* 0x000fc800078e00ff */
[----:B------:R-:W-:-:S04]  /*66f0*/  IMAD.HI.U32 R4, R28, R2, RZ ;  /* 0x000000021c047227 */ /* 0x000fc800078e00ff */
[C---:B------:R-:W-:Y:S02]  /*6700*/  IMAD R8, R29.reuse, R9, R8 ;  /* 0x000000091d087224 */ /* 0x040fe400078e0208 */
[C---:B------:R-:W-:Y:S01]  /*6710*/  IMAD R7, R29.reuse, R7, R3 ;  /* 0x000000071d077224 */ /* 0x040fe200078e0203 */
[----:B------:R0:W-:Y:S01]  /*6720*/  STL [R1+0x748], R0 ;  /* 0x0007480001007387 */ /* 0x0001e20000100800 */
[----:B------:R-:W-:Y:S02]  /*6730*/  IMAD.MOV R6, RZ, RZ, -R6 ;  /* 0x000000ffff067224 */ /* 0x000fe400078e0a06 */
[----:B------:R-:W-:Y:S01]  /*6740*/  IMAD.MOV R4, RZ, RZ, -R4 ;  /* 0x000000ffff047224 */ /* 0x000fe200078e0a04 */
[----:B------:R2:W-:Y:S01]  /*6750*/  STL [R1+0x728], R8 ;  /* 0x0007280801007387 */ /* 0x0005e20000100800 */
[----:B------:R-:W-:-:S03]  /*6760*/  IMAD R5, R29, R6, R5 ;  /* 0x000000061d057224 */ /* 0x000fc600078e0205 */
[----:B------:R-:W-:Y:S01]  /*6770*/  STL [R1+0x72c], R7 ;  /* 0x00072c0701007387 */ /* 0x000fe20000100800 */
[----:B0-----:R-:W-:Y:S01]  /*6780*/  IABS R0, R18 ;  /* 0x0000001200007213 */ /* 0x001fe20000000000 */
[----:B------:R-:W-:Y:S02]  /*6790*/  IMAD R2, R29, R4, R2 ;  /* 0x000000041d027224 */ /* 0x000fe400078e0202 */
[----:B------:R-:W5:Y:S04]  /*67a0*/  LDL R18, [R1+0x2a00] ;  /* 0x002a000001127983 */ /* 0x000f680000100800 */
[----:B------:R4:W-:Y:S04]  /*67b0*/  STL [R1+0x730], R5 ;  /* 0x0007300501007387 */ /* 0x0009e80000100800 */
[----:B------:R5:W-:Y:S01]  /*67c0*/  STL [R1+0x738], R2 ;  /* 0x0007380201007387 */ /* 0x000be20000100800 */
[----:B--2---:R-:W-:-:S03]  /*67d0*/  IABS R8, R19 ;  /* 0x0000001300087213 */ /* 0x004fc60000000000 */
[----:B------:R-:W2:Y:S01]  /*67e0*/  LDL R19, [R1+0x29fc] ;  /* 0x0029fc0001137983 */ /* 0x000ea20000100800 */
        /* <DEDUP_REMOVED lines=8> */
[----:B------:R-:W-:-:S04]  /*6870*/  IMAD.HI.U32 R7, R28, R4, RZ ;  /* 0x000000041c077227 */ /* 0x000fc800078e00ff */
[----:B------:R-:W-:Y:S02]  /*6880*/  IMAD.MOV R3, RZ, RZ, -R3 ;  /* 0x000000ffff037224 */ /* 0x000fe400078e0a03 */
[----:B------:R-:W-:Y:S02]  /*6890*/  IMAD.MOV R9, RZ, RZ, -R9 ;  /* 0x000000ffff097224 */ /* 0x000fe400078e0a09 */
[----:B------:R-:W-:Y:S02]  /*68a0*/  IMAD.MOV R7, RZ, RZ, -R7 ;  /* 0x000000ffff077224 */ /* 0x000fe400078e0a07 */
[C---:B------:R-:W-:Y:S02]  /*68b0*/  IMAD R0, R29.reuse, R3, R0 ;  /* 0x000000031d007224 */ /* 0x040fe400078e0200 */
[C---:B------:R-:W-:Y:S02]  /*68c0*/  IMAD R8, R29.reuse, R9, R8 ;  /* 0x000000091d087224 */ /* 0x040fe400078e0208 */
[----:B------:R-:W-:Y:S01]  /*68d0*/  IMAD R7, R29, R7, R4 ;  /* 0x000000071d077224 */ /* 0x000fe200078e0204 */
[----:B------:R0:W-:Y:S04]  /*68e0*/  STL [R1+0x734], R0 ;  /* 0x0007340001007387 */ /* 0x0001e80000100800 */
[----:B------:R1:W-:Y:S04]  /*68f0*/  STL [R1+0x714], R8 ;  /* 0x0007140801007387 */ /* 0x0003e80000100800 */
[----:B------:R1:W-:Y:S01]  /*6900*/  STL [R1+0x718], R7 ;  /* 0x0007180701007387 */ /* 0x0003e20000100800 */
[----:B0-----:R-:W-:-:S03]  /*6910*/  IABS R0, R15 ;  /* 0x0000000f00007213 */ /* 0x001fc60000000000 */
[----:B------:R-:W5:Y:S01]  /*6920*/  LDL R15, [R1+0x29ec] ;  /* 0x0029ec00010f7983 */ /* 0x000f620000100800 */
[----:B------:R-:W-:-:S04]  /*6930*/  IMAD.HI.U32 R6, R28, R5, RZ ;  /* 0x000000051c067227 */ /* 0x000fc800078e00ff */
[----:B------:R-:W-:-:S04]  /*6940*/  IMAD.HI.U32 R3, R28, R2, RZ ;  /* 0x000000021c037227 */ /* 0x000fc800078e00ff */
[----:B------:R-:W-:Y:S02]  /*6950*/  IMAD.MOV R6, RZ, RZ, -R6 ;  /* 0x000000ffff067224 */ /* 0x000fe400078e0a06 */
[----:B------:R-:W-:Y:S02]  /*6960*/  IMAD.MOV R3, RZ, RZ, -R3 ;  /* 0x000000ffff037224 */ /* 0x000fe400078e0a03 */
[C---:B------:R-:W-:Y:S02]  /*6970*/  IMAD R5, R29.reuse, R6, R5 ;  /* 0x000000061d057224 */ /* 0x040fe400078e0205 */
[----:B------:R-:W-:Y:S01]  /*6980*/  IMAD R2, R29, R3, R2 ;  /* 0x000000031d027224 */ /* 0x000fe200078e0202 */
[----:B-1----:R-:W-:Y:S02]  /*6990*/  IABS R8, R18 ;  /* 0x0000001200087213 */ /* 0x002fe40000000000 */
[----:B------:R3:W-:Y:S04]  /*69a0*/  STL [R1+0x71c], R5 ;  /* 0x00071c0501007387 */ /* 0x0007e80000100800 */
[----:B------:R4:W-:Y:S04]  /*69b0*/  STL [R1+0x724], R2 ;  /* 0x0007240201007387 */ /* 0x0009e80000100800 */
        /* <DEDUP_REMOVED lines=8> */
[----:B------:R-:W2:Y:S03]  /*6a40*/  LDL R19, [R1+0x29e4] ;  /* 0x0029e40001137983 */ /* 0x000ea60000100800 */
[----:B------:R-:W-:Y:S01]  /*6a50*/  IMAD.HI.U32 R7, R28, R3, RZ ;  /* 0x000000031c077227 */ /* 0x000fe200078e00ff */
[----:B---3--:R-:W-:-:S02]  /*6a60*/  IABS R5, R10 ;  /* 0x0000000a00057213 */ /* 0x008fc40000000000 */
[----:B------:R-:W3:Y:S01]  /*6a70*/  LDL R10, [R1+0x29e0] ;  /* 0x0029e000010a7983 */ /* 0x000ee20000100800 */
[----:B------:R-:W-:-:S04]  /*6a80*/  IMAD.MOV R7, RZ, RZ, -R7 ;  /* 0x000000ffff077224 */ /* 0x000fc800078e0a07 */
[----:B------:R-:W-:Y:S01]  /*6a90*/  IMAD R7, R29, R7, R3 ;  /* 0x000000071d077224 */ /* 0x000fe200078e0203 */
[----:B----4-:R-:W-:Y:S02]  /*6aa0*/  IABS R2, R12 ;  /* 0x0000000c00027213 */ /* 0x010fe40000000000 */
        /* <DEDUP_REMOVED lines=13> */
[----:B------:R3:W-:Y:S04]  /*6b80*/  STL [R1+0x710], R2 ;  /* 0x0007100201007387 */ /* 0x0007e80000100800 */
[----:B------:R-:W5:Y:S01]  /*6b90*/  LDL R17, [R1+0x29d0] ;  /* 0x0029d00001117983 */ /* 0x000f620000100800 */
[----:B0-----:R-:W-:-:S03]  /*6ba0*/  IABS R8, R15 ;  /* 0x0000000f00087213 */ /* 0x001fc60000000000 */
[----:B------:R-:W5:Y:S01]  /*6bb0*/  LDL R15, [R1+0x29d4] ;  /* 0x0029d400010f7983 */ /* 0x000f620000100800 */
[----:B------:R-:W-:-:S04]  /*6bc0*/  IMAD.HI.U32 R3, R28, R0, RZ ;  /* 0x000000001c037227 */ /* 0x000fc800078e00ff */
[----:B------:R-:W-:-:S04]  /*6bd0*/  IMAD.MOV R3, RZ, RZ, -R3 ;  /* 0x000000ffff037224 */ /* 0x000fc800078e0a03 */
[----:B------:R-:W-:Y:S01]  /*6be0*/  IMAD R0, R29, R3, R0 ;  /* 0x000000031d007224 */ /* 0x000fe200078e0200 */
[----:B------:R-:W-:Y:S02]  /*6bf0*/  IABS R4, R18 ;  /* 0x0000001200047213 */ /* 0x000fe40000000000 */
[----:B------:R-:W5:Y:S03]  /*6c00*/  LDL R18, [R1+0x29cc] ;  /* 0x0029cc0001127983 */ /* 0x000f660000100800 */
[----:B-1----:R-:W-:-:S04]  /*6c10*/  IMAD.HI.U32 R7, R28, R4, RZ ;  /* 0x000000041c077227 */ /* 0x002fc800078e00ff */
[----:B------:R-:W-:Y:S02]  /*6c20*/  IMAD.MOV R7, RZ, RZ, -R7 ;  /* 0x000000ffff077224 */ /* 0x000fe400078e0a07 */
[----:B------:R-:W-:-:S04]  /*6c30*/  IMAD.HI.U32 R9, R28, R8, RZ ;  /* 0x000000081c097227 */ /* 0x000fc800078e00ff */
[----:B------:R-:W-:Y:S02]  /*6c40*/  IMAD R7, R29, R7, R4 ;  /* 0x000000071d077224 */ /* 0x000fe400078e0204 */
[----:B------:R-:W-:Y:S01]  /*6c50*/  IMAD.MOV R9, RZ, RZ, -R9 ;  /* 0x000000ffff097224 */ /* 0x000fe200078e0a09 */
[----:B--2---:R-:W-:-:S05]  /*6c60*/  IABS R5, R19 ;  /* 0x0000001300057213 */ /* 0x004fca0000000000 */
[C---:B------:R-:W-:Y:S01]  /*6c70*/  IMAD.HI.U32 R6, R28.reuse, R5, RZ ;  /* 0x000000051c067227 */ /* 0x040fe200078e00ff */
[----:B---3--:R-:W-:Y:S02]  /*6c80*/  IABS R2, R10 ;  /* 0x0000000a00027213 */ /* 0x008fe40000000000 */
[----:B------:R-:W2:Y:S03]  /*6c90*/  LDL R10, [R1+0x29c8] ;  /* 0x0029c800010a7983 */ /* 0x000ea60000100800 */
[----:B------:R-:W-:-:S04]  /*6ca0*/  IMAD.HI.U32 R3, R28, R2, RZ ;  /* 0x000000021c037227 */ /* 0x000fc800078e00ff */
[----:B------:R-:W-:Y:S02]  /*6cb0*/  IMAD.MOV R6, RZ, RZ, -R6 ;  /* 0x000000ffff067224 */ /* 0x000fe400078e0a06 */
[----:B------:R-:W-:Y:S01]  /*6cc0*/  IMAD.MOV R3, RZ, RZ, -R3 ;  /* 0x000000ffff037224 */ /* 0x000fe200078e0a03 */
[----:B------:R4:W-:Y:S01]  /*6cd0*/  STL [R1+0x70c], R0 ;  /* 0x00070c0001007387 */ /* 0x0009e20000100800 */
[C---:B------:R-:W-:Y:S02]  /*6ce0*/  IMAD R5, R29.reuse, R6, R5 ;  /* 0x000000061d057224 */ /* 0x040fe400078e0205 */
[C---:B------:R-:W-:Y:S01]  /*6cf0*/  IMAD R2, R29.reuse, R3, R2 ;  /* 0x000000031d027224 */ /* 0x040fe200078e0202 */
[----:B------:R-:W-:Y:S04]  /*6d00*/  STL [R1+0x6f0], R7 ;  /* 0x0006f00701007387 */ /* 0x000fe80000100800 */
[----:B------:R-:W3:Y:S01]  /*6d10*/  LDL R19, [R1+0x29c4] ;  /* 0x0029c40001137983 */ /* 0x000ee20000100800 */
[----:B----4-:R-:W-:Y:S01]  /*6d20*/  IABS R0, R12 ;  /* 0x0000000c00007213 */ /* 0x010fe20000000000 */
[----:B------:R-:W-:-:S02]  /*6d30*/  IMAD R12, R29, R9, R8 ;  /* 0x000000091d0c7224 */ /* 0x000fc400078e0208 */
[----:B------:R0:W-:Y:S04]  /*6d40*/  STL [R1+0x6f4], R5 ;  /* 0x0006f40501007387 */ /* 0x0001e80000100800 */
[----:B------:R1:W-:Y:S01]  /*6d50*/  STL [R1+0x6fc], R2 ;  /* 0x0006fc0201007387 */ /* 0x0003e20000100800 */
[----:B-----5:R-:W-:-:S03]  /*6d60*/  IABS R8, R14 ;  /* 0x0000000e00087213 */ /* 0x020fc60000000000 */
[----:B------:R-:W4:Y:S01]  /*6d70*/  LDL R14, [R1+0x29c0] ;  /* 0x0029c000010e7983 */ /* 0x000f220000100800 */
[----:B------:R-:W-:-:S04]  /*6d80*/  IMAD.HI.U32 R4, R28, R0, RZ ;  /* 0x000000001c047227 */ /* 0x000fc800078e00ff */
[----:B------:R-:W-:-:S04]  /*6d90*/  IMAD.HI.U32 R9, R28, R8, RZ ;  /* 0x000000081c097227 */ /* 0x000fc800078e00ff */
[----:B------:R-:W-:Y:S02]  /*6da0*/  IMAD.MOV R4, RZ, RZ, -R4 ;  /* 0x000000ffff047224 */ /* 0x000fe400078e0a04 */
[----:B------:R-:W-:Y:S01]  /*6db0*/  IMAD.MOV R9, RZ, RZ, -R9 ;  /* 0x000000ffff097224 */ /* 0x000fe200078e0a09 */
[----:B------:R-:W-:Y:S02]  /*6dc0*/  IABS R3, R15 ;  /* 0x0000000f00037213 */ /* 0x000fe40000000000 */
[----:B------:R-:W5:Y:S01]  /*6dd0*/  LDL R15, [R1+0x29bc] ;  /* 0x0029bc00010f7983 */ /* 0x000f620000100800 */
[----:B0-----:R-:W-:-:S03]  /*6de0*/  IABS R5, R17 ;  /* 0x0000001100057213 */ /* 0x001fc60000000000 */
[----:B------:R-:W5:Y:S01]  /*6df0*/  LDL R17, [R1+0x29b8] ;  /* 0x0029b80001117983 */ /* 0x000f620000100800 */
[----:B------:R-:W-:-:S04]  /*6e00*/  IMAD.HI.U32 R7, R28, R3, RZ ;  /* 0x000000031c077227 */ /* 0x000fc800078e00ff */
[----:B------:R-:W-:Y:S02]  /*6e10*/  IMAD.MOV R7, RZ, RZ, -R7 ;  /* 0x000000ffff077224 */ /* 0x000fe400078e0a07 */
[C---:B------:R-:W-:Y:S02]  /*6e20*/  IMAD R0, R29.reuse, R4, R0 ;  /* 0x000000041d007224 */ /* 0x040fe400078e0200 */
[C---:B------:R-:W-:Y:S02]  /*6e30*/  IMAD R8, R29.reuse, R9, R8 ;  /* 0x000000091d087224 */ /* 0x040fe400078e0208 */
[----:B------:R-:W-:Y:S01]  /*6e40*/  IMAD R7, R29, R7, R3 ;  /* 0x000000071d077224 */ /* 0x000fe200078e0203 */
[----:B-1----:R-:W-:Y:S02]  /*6e50*/  IABS R2, R18 ;  /* 0x0000001200027213 */ /* 0x002fe40000000000 */
[----:B------:R-:W5:Y:S01]  /*6e60*/  LDL R18, [R1+0x29b4] ;  /* 0x0029b40001127983 */ /* 0x000f620000100800 */
[----:B------:R-:W-:-:S03]  /*6e70*/  IMAD.HI.U32 R6, R28, R5, RZ ;  /* 0x000000051c067227 */ /* 0x000fc600078e00ff */
[----:B------:R2:W-:Y:S01]  /*6e80*/  STL [R1+0x6f8], R0 ;  /* 0x0006f80001007387 */ /* 0x0005e20000100800 */
[----:B------:R-:W-:-:S03]  /*6e90*/  IMAD.HI.U32 R4, R28, R2, RZ ;  /* 0x000000021c047227 */ /* 0x000fc600078e00ff */
[----:B------:R3:W-:Y:S01]  /*6ea0*/  STL [R1+0x6d8], R8 ;  /* 0x0006d80801007387 */ /* 0x0007e20000100800 */
[----:B------:R-:W-:-:S03]  /*6eb0*/  IMAD.MOV R6, RZ, RZ, -R6 ;  /* 0x000000ffff067224 */ /* 0x000fc600078e0a06 */
[----:B------:R0:W-:Y:S01]  /*6ec0*/  STL [R1+0x6dc], R7 ;  /* 0x0006dc0701007387 */ /* 0x0001e20000100800 */
[----:B------:R-:W-:Y:S02]  /*6ed0*/  IMAD.MOV R4, RZ, RZ, -R4 ;  /* 0x000000ffff047224 */ /* 0x000fe400078e0a04 */
[C---:B------:R-:W-:Y:S02]  /*6ee0*/  IMAD R5, R29.reuse, R6, R5 ;  /* 0x000000061d057224 */ /* 0x040fe400078e0205 */
[----:B------:R-:W-:Y:S01]  /*6ef0*/  IMAD R2, R29, R4, R2 ;  /* 0x000000041d027224 */ /* 0x000fe200078e0202 */
[----:B--2---:R-:W-:Y:S02]  /*6f00*/  IABS R0, R10 ;  /* 0x0000000a00007213 */ /* 0x004fe40000000000 */
[----:B------:R-:W2:Y:S04]  /*6f10*/  LDL R10, [R1+0x29b0] ;  /* 0x0029b000010a7983 */ /* 0x000ea80000100800 */
[----:B------:R5:W-:Y:S04]  /*6f20*/  STL [R1+0x6e0], R5 ;  /* 0x0006e00501007387 */ /* 0x000be80000100800 */
[----:B------:R1:W-:Y:S01]  /*6f30*/  STL [R1+0x6e8], R2 ;  /* 0x0006e80201007387 */ /* 0x0003e20000100800 */
[----:B---3--:R-:W-:-:S03]  /*6f40*/  IABS R8, R19 ;  /* 0x0000001300087213 */ /* 0x008fc60000000000 */
[----:B------:R-:W3:Y:S01]  /*6f50*/  LDL R19, [R1+0x29ac] ;  /* 0x0029ac0001137983 */ /* 0x000ee20000100800 */
[----:B----4-:R-:W-:-:S03]  /*6f60*/  IABS R4, R14 ;  /* 0x0000000e00047213 */ /* 0x010fc60000000000 */
[----:B------:R-:W4:Y:S01]  /*6f70*/  LDL R14, [R1+0x29a8] ;  /* 0x0029a800010e7983 */ /* 0x000f220000100800 */
[----:B------:R-:W-:-:S04]  /*6f80*/  IMAD.HI.U32 R3, R28, R0, RZ ;  /* 0x000000001c037227 */ /* 0x000fc800078e00ff */
[----:B------:R-:W-:-:S04]  /*6f90*/  IMAD.HI.U32 R9, R28, R8, RZ ;  /* 0x000000081c097227 */ /* 0x000fc800078e00ff */
[----:B0-----:R-:W-:-:S04]  /*6fa0*/  IMAD.HI.U32 R7, R28, R4, RZ ;  /* 0x000000041c077227 */ /* 0x001fc800078e00ff */
[----:B------:R-:W-:Y:S02]  /*6fb0*/  IMAD.MOV R3, RZ, RZ, -R3 ;  /* 0x000000ffff037224 */ /* 0x000fe400078e0a03 */
[----:B------:R-:W-:Y:S02]  /*6fc0*/  IMAD.MOV R9, RZ, RZ, -R9 ;  /* 0x000000ffff097224 */ /* 0x000fe400078e0a09 */
[----:B------:R-:W-:Y:S01]  /*6fd0*/  IMAD.MOV R7, RZ, RZ, -R7 ;  /* 0x000000ffff077224 */ /* 0x000fe200078e0a07 */
[----:B-----5:R-:W-:Y:S02]  /*6fe0*/  IABS R5, R15 ;  /* 0x0000000f00057213 */ /* 0x020fe40000000000 */
[----:B------:R-:W5:Y:S01]  /*6ff0*/  LDL R15, [R1+0x29a4] ;  /* 0x0029a400010f7983 */ /* 0x000f620000100800 */
[----:B-1----:R-:W-:-:S03]  /*7000*/  IABS R2, R17 ;  /* 0x0000001100027213 */ /* 0x002fc60000000000 */
[----:B------:R-:W5:Y:S01]  /*7010*/  LDL R17, [R1+0x29a0] ;  /* 0x0029a00001117983 */ /* 0x000f620000100800 */
[----:B------:R-:W-:Y:S02]  /*7020*/  IMAD R0, R29, R3, R0 ;  /* 0x000000031d007224 */ /* 0x000fe400078e0200 */
[----:B------:R-:W-:-:S04]  /*7030*/  IMAD.HI.U32 R6, R28, R5, RZ ;  /* 0x000000051c067227 */ /* 0x000fc800078e00ff */
[C---:B------:R-:W-:Y:S02]  /*7040*/  IMAD R8, R29.reuse, R9, R8 ;  /* 0x000000091d087224 */ /* 0x040fe400078e0208 */
[----:B------:R-:W-:Y:S01]  /*7050*/  IMAD.HI.U32 R3, R28, R2, RZ ;  /* 0x000000021c037227 */ /* 0x000fe200078e00ff */
[----:B------:R0:W-:Y:S03]  /*7060*/  STL [R1+0x6e4], R0 ;  /* 0x0006e40001007387 */ /* 0x0001e60000100800 */
[C---:B------:R-:W-:Y:S01]  /*7070*/  IMAD R7, R29.reuse, R7, R4 ;  /* 0x000000071d077224 */ /* 0x040fe200078e0204 */
[----:B------:R2:W-:Y:S01]  /*7080*/  STL [R1+0x6c4], R8 ;  /* 0x0006c40801007387 */ /* 0x0005e20000100800 */
[----:B------:R-:W-:Y:S02]  /*7090*/  IMAD.MOV R6, RZ, RZ, -R6 ;  /* 0x000000ffff067224 */ /* 0x000fe400078e0a06 */
[----:B------:R-:W-:Y:S01]  /*70a0*/  IMAD.MOV R3, RZ, RZ, -R3 ;  /* 0x000000ffff037224 */ /* 0x000fe200078e0a03 */
[----:B------:R-:W-:Y:S01]  /*70b0*/  STL [R1+0x6c8], R7 ;  /* 0x0006c80701007387 */ /* 0x000fe20000100800 */
[----:B0-----:R-:W-:Y:S01]  /*70c0*/  IABS R0, R18 ;  /* 0x0000001200007213 */ /* 0x001fe20000000000 */
[----:B------:R-:W-:-:S02]  /*70d0*/  IMAD R5, R29, R6, R5 ;  /* 0x000000061d057224 */ /* 0x000fc400078e0205 */
[----:B------:R-:W5:Y:S01]  /*70e0*/  LDL R18, [R1+0x299c] ;  /* 0x00299c0001127983 */ /* 0x000f620000100800 */
[----:B------:R-:W-:-:S03]  /*70f0*/  IMAD R2, R29, R3, R2 ;  /* 0x000000031d027224 */ /* 0x000fc600078e0202 */
        /* <DEDUP_REMOVED lines=17> */
[----:B-----5:R-:W-:-:S02]  /*7210*/  IABS R2, R15 ;  /* 0x0000000f00027213 */ /* 0x020fc40000000000 */
[----:B------:R-:W5:Y:S01]  /*7220*/  LDL R15, [R1+0x298c] ;  /* 0x00298c00010f7983 */ /* 0x000f620000100800 */
[----:B------:R-:W-:-:S03]  /*7230*/  IMAD.HI.U32 R6, R28, R5, RZ ;  /* 0x000000051c067227 */ /* 0x000fc600078e00ff */
[----:B------:R0:W-:Y:S01]  /*7240*/  STL [R1+0x6d0], R0 ;  /* 0x0006d00001007387 */ /* 0x0001e20000100800 */
[----:B------:R-:W-:-:S03]  /*7250*/  IMAD.HI.U32 R4, R28, R2, RZ ;  /* 0x000000021c047227 */ /* 0x000fc600078e00ff */
[----:B------:R1:W-:Y:S01]  /*7260*/  STL [R1+0x6b0], R8 ;  /* 0x0006b00801007387 */ /* 0x0003e20000100800 */
[----:B------:R-:W-:Y:S02]  /*7270*/  IMAD.MOV R6, RZ, RZ, -R6 ;  /* 0x000000ffff067224 */ /* 0x000fe400078e0a06 */
[----:B------:R-:W-:Y:S01]  /*7280*/  IMAD.MOV R4, RZ, RZ, -R4 ;  /* 0x000000ffff047224 */ /* 0x000fe200078e0a04 */
[----:B------:R-:W-:Y:S01]  /*7290*/  STL [R1+0x6b4], R7 ;  /* 0x0006b40701007387 */ /* 0x000fe20000100800 */
[----:B0-----:R-:W-:-:S03]  /*72a0*/  IABS R0, R17 ;  /* 0x0000001100007213 */ /* 0x001fc60000000000 */
[----:B------:R-:W5:Y:S01]  /*72b0*/  LDL R17, [R1+0x2988] ;  /* 0x0029880001117983 */ /* 0x000f620000100800 */
[C---:B------:R-:W-:Y:S02]  /*72c0*/  IMAD R5, R29.reuse, R6, R5 ;  /* 0x000000061d057224 */ /* 0x040fe400078e0205 */
[----:B------:R-:W-:-:S03]  /*72d0*/  IMAD R2, R29, R4, R2 ;  /* 0x000000041d027224 */ /* 0x000fc600078e0202 */
[----:B------:R3:W-:Y:S01]  /*72e0*/  STL [R1+0x6b8], R5 ;  /* 0x0006b80501007387 */ /* 0x0007e20000100800 */
[----:B-1----:R-:W-:-:S03]  /*72f0*/  IABS R8, R18 ;  /* 0x0000001200087213 */ /* 0x002fc60000000000 */
[----:B------:R4:W-:Y:S04]  /*7300*/  STL [R1+0x6c0], R2 ;  /* 0x0006c00201007387 */ /* 0x0009e80000100800 */
[----:B------:R-:W5:Y:S01]  /*7310*/  LDL R18, [R1+0x2984] ;  /* 0x0029840001127983 */ /* 0x000f620000100800 */
        /* <DEDUP_REMOVED lines=21> */
[----:B------:R1:W-:Y:S01]  /*7470*/  STL [R1+0x6a0], R7 ;  /* 0x0006a00701007387 */ /* 0x0003e20000100800 */
[----:B-----5:R-:W-:Y:S01]  /*7480*/  IABS R0, R15 ;  /* 0x0000000f00007213 */ /* 0x020fe20000000000 */
[----:B------:R-:W-:-:S02]  /*7490*/  IMAD R5, R29, R6, R5 ;  /* 0x000000061d057224 */ /* 0x000fc400078e0205 */
[----:B------:R-:W5:Y:S01]  /*74a0*/  LDL R15, [R1+0x2974] ;  /* 0x00297400010f7983 */ /* 0x000f620000100800 */
[----:B------:R-:W-:-:S03]  /*74b0*/  IMAD R2, R29, R3, R2 ;  /* 0x000000031d027224 */ /* 0x000fc600078e0202 */
[----:B------:R2:W-:Y:S01]  /*74c0*/  STL [R1+0x6a4], R5 ;  /* 0x0006a40501007387 */ /* 0x0005e20000100800 */
[----:B0-----:R-:W-:-:S03]  /*74d0*/  IABS R8, R17 ;  /* 0x0000001100087213 */ /* 0x001fc60000000000 */
[----:B------:R3:W-:Y:S04]  /*74e0*/  STL [R1+0x6ac], R2 ;  /* 0x0006ac0201007387 */ /* 0x0007e80000100800 */
[----:B------:R-:W5:Y:S01]  /*74f0*/  LDL R17, [R1+0x2970] ;  /* 0x0029700001117983 */ /* 0x000f620000100800 */
[----:B------:R-:W-:-:S03]  /*7500*/  IABS R3, R18 ;  /* 0x0000001200037213 */ /* 0x000fc60000000000 */
[----:B------:R-:W5:Y:S01]  /*7510*/  LDL R18, [R1+0x296c] ;  /* 0x00296c0001127983 */ /* 0x000f620000100800 */
[----:B------:R-:W-:-:S04]  /*7520*/  IMAD.HI.U32 R4, R28, R0, RZ ;  /* 0x000000001c047227 */ /* 0x000fc800078e00ff */
[----:B------:R-:W-:-:S04]  /*7530*/  IMAD.HI.U32 R9, R28, R8, RZ ;  /* 0x000000081c097227 */ /* 0x000fc800078e00ff */
[----:B-1----:R-:W-:-:S04]  /*7540*/  IMAD.HI.U32 R7, R28, R3, RZ ;  /* 0x000000031c077227 */ /* 0x002fc800078e00ff */
[----:B------:R-:W-:Y:S02]  /*7550*/  IMAD.MOV R4, RZ, RZ, -R4 ;  /* 0x000000ffff047224 */ /* 0x000fe400078e0a04 */
[----:B------:R-:W-:Y:S02]  /*7560*/  IMAD.MOV R9, RZ, RZ, -R9 ;  /* 0x000000ffff097224 */ /* 0x000fe400078e0a09 */
[----:B------:R-:W-:Y:S02]  /*7570*/  IMAD.MOV R7, RZ, RZ, -R7 ;  /* 0x000000ffff077224 */ /* 0x000fe400078e0a07 */
[C---:B------:R-:W-:Y:S02]  /*7580*/  IMAD R0, R29.reuse, R4, R0 ;  /* 0x000000041d007224 */ /* 0x040fe400078e0200 */
[C---:B------:R-:W-:Y:S02]  /*7590*/  IMAD R8, R29.reuse, R9, R8 ;  /* 0x000000091d087224 */ /* 0x040fe400078e0208 */
[----:B------:R-:W-:Y:S01]  /*75a0*/  IMAD R7, R29, R7, R3 ;  /* 0x000000071d077224 */ /* 0x000fe200078e0203 */
[----:B--2---:R-:W-:-:S02]  /*75b0*/  IABS R5, R10 ;  /* 0x0000000a00057213 */ /* 0x004fc40000000000 */
[----:B------:R-:W2:Y:S01]  /*75c0*/  LDL R10, [R1+0x2968] ;  /* 0x00296800010a7983 */ /* 0x000ea20000100800 */
[----:B---3--:R-:W-:-:S03]  /*75d0*/  IABS R2, R19 ;  /* 0x0000001300027213 */ /* 0x008fc60000000000 */
[----:B------:R-:W3:Y:S04]  /*75e0*/  LDL R19, [R1+0x2964] ;  /* 0x0029640001137983 */ /* 0x000ee80000100800 */
[----:B------:R4:W-:Y:S04]  /*75f0*/  STL [R1+0x6a8], R0 ;  /* 0x0006a80001007387 */ /* 0x0009e80000100800 */
[----:B------:R5:W-:Y:S04]  /*7600*/  STL [R1+0x688], R8 ;  /* 0x0006880801007387 */ /* 0x000be80000100800 */
[----:B------:R-:W-:Y:S01]  /*7610*/  STL [R1+0x68c], R7 ;  /* 0x00068c0701007387 */ /* 0x000fe20000100800 */
[----:B----4-:R-:W-:-:S03]  /*7620*/  IABS R0, R14 ;  /* 0x0000000e00007213 */ /* 0x010fc60000000000 */
[----:B------:R-:W4:Y:S01]  /*7630*/  LDL R14, [R1+0x2960] ;  /* 0x00296000010e7983 */ /* 0x000f220000100800 */
        /* <DEDUP_REMOVED lines=8> */
[----:B-----5:R-:W-:-:S03]  /*76c0*/  IABS R8, R15 ;  /* 0x0000000f00087213 */ /* 0x020fc60000000000 */
[----:B------:R-:W5:Y:S01]  /*76d0*/  LDL R15, [R1+0x295c] ;  /* 0x00295c00010f7983 */ /* 0x000f620000100800 */
[----:B------:R-:W-:-:S03]  /*76e0*/  IABS R4, R17 ;  /* 0x0000001100047213 */ /* 0x000fc60000000000 */
[----:B------:R-:W5:Y:S01]  /*76f0*/  LDL R17, [R1+0x2958] ;  /* 0x0029580001117983 */ /* 0x000f620000100800 */
[C---:B------:R-:W-:Y:S01]  /*7700*/  IMAD.HI.U32 R3, R28.reuse, R0, RZ ;  /* 0x000000001c037227 */ /* 0x040fe200078e00ff */
[----:B0-----:R-:W-:Y:S02]  /*7710*/  IABS R5, R18 ;  /* 0x0000001200057213 */ /* 0x001fe40000000000 */
[----:B------:R-:W5:Y:S01]  /*7720*/  LDL R18, [R1+0x2954] ;  /* 0x0029540001127983 */ /* 0x000f620000100800 */
[----:B------:R-:W-:-:S04]  /*7730*/  IMAD.HI.U32 R9, R28, R8, RZ ;  /* 0x000000081c097227 */ /* 0x000fc800078e00ff */
[----:B------:R-:W-:Y:S02]  /*7740*/  IMAD.MOV R3, RZ, RZ, -R3 ;  /* 0x000000ffff037224 */ /* 0x000fe400078e0a03 */
[----:B------:R-:W-:-:S04]  /*7750*/  IMAD.HI.U32 R7, R28, R4, RZ ;  /* 0x000000041c077227 */ /* 0x000fc800078e00ff */
[----:B------:R-:W-:Y:S02]  /*7760*/  IMAD.MOV R9, RZ, RZ, -R9 ;  /* 0x000000ffff097224 */ /* 0x000fe400078e0a09 */
[----:B------:R-:W-:Y:S02]  /*7770*/  IMAD R0, R29, R3, R0 ;  /* 0x000000031d007224 */ /* 0x000fe400078e0200 */
[----:B------:R-:W-:-:S04]  /*7780*/  IMAD.HI.U32 R6, R28, R5, RZ ;  /* 0x000000051c067227 */ /* 0x000fc800078e00ff */
[----:B------:R-:W-:Y:S02]  /*7790*/  IMAD.MOV R7, RZ, RZ, -R7 ;  /* 0x000000ffff077224 */ /* 0x000fe400078e0a07 */
[C---:B------:R-:W-:Y:S02]  /*77a0*/  IMAD R8, R29.reuse, R9, R8 ;  /* 0x000000091d087224 */ /* 0x040fe400078e0208 */
[----:B------:R-:W-:Y:S02]  /*77b0*/  IMAD.MOV R6, RZ, RZ, -R6 ;  /* 0x000000ffff067224 */ /* 0x000fe400078e0a06 */
[C---:B------:R-:W-:Y:S02]  /*77c0*/  IMAD R7, R29.reuse, R7, R4 ;  /* 0x000000071d077224 */ /* 0x040fe400078e0204 */
[C---:B------:R-:W-:Y:S01]  /*77d0*/  IMAD R5, R29.reuse, R6, R5 ;  /* 0x000000061d057224 */ /* 0x040fe200078e0205 */
[----:B--2---:R-:W-:Y:S02]  /*77e0*/  IABS R2, R10 ;  /* 0x0000000a00027213 */ /* 0x004fe40000000000 */
[----:B------:R-:W2:Y:S03]  /*77f0*/  LDL R10, [R1+0x2950] ;  /* 0x00295000010a7983 */ /* 0x000ea60000100800 */
[----:B------:R-:W-:Y:S01]  /*7800*/  IMAD.HI.U32 R3, R28, R2, RZ ;  /* 0x000000021c037227 */ /* 0x000fe200078e00ff */
[----:B------:R3:W-:Y:S03]  /*7810*/  STL [R1+0x694], R0 ;  /* 0x0006940001007387 */ /* 0x0007e60000100800 */
[----:B------:R-:W-:Y:S01]  /*7820*/  IMAD.MOV R3, RZ, RZ, -R3 ;  /* 0x000000ffff037224 */ /* 0x000fe200078e0a03 */
[----:B------:R4:W-:Y:S03]  /*7830*/  STL [R1+0x674], R8 ;  /* 0x0006740801007387 */ /* 0x0009e60000100800 */
[----:B------:R-:W-:Y:S01]  /*7840*/  IMAD R2, R29, R3, R2 ;  /* 0x000000031d027224 */ /* 0x000fe200078e0202 */
[----:B------:R0:W-:Y:S01]  /*7850*/  STL [R1+0x678], R7 ;  /* 0x0006780701007387 */ /* 0x0001e20000100800 */
[----:B---3--:R-:W-:-:S03]  /*7860*/  IABS R0, R19 ;  /* 0x0000001300007213 */ /* 0x008fc60000000000 */
[----:B------:R-:W3:Y:S04]  /*7870*/  LDL R19, [R1+0x294c] ;  /* 0x00294c0001137983 */ /* 0x000ee80000100800 */
[----:B------:R1:W-:Y:S04]  /*7880*/  STL [R1+0x67c], R5 ;  /* 0x00067c0501007387 */ /* 0x0003e80000100800 */
[----:B------:R0:W-:Y:S01]  /*7890*/  STL [R1+0x684], R2 ;  /* 0x0006840201007387 */ /* 0x0001e20000100800 */
[----:B----4-:R-:W-:-:S03]  /*78a0*/  IABS R8, R14 ;  /* 0x0000000e00087213 */ /* 0x010fc60000000000 */
[----:B------:R-:W4:Y:S01]  /*78b0*/  LDL R14, [R1+0x2948] ;  /* 0x00294800010e7983 */ /* 0x000f220000100800 */
[----:B------:R-:W-:-:S04]  /*78c0*/  IMAD.HI.U32 R4, R28, R0, RZ ;  /* 0x000000001c047227 */ /* 0x000fc800078e00ff */
[----:B------:R-:W-:-:S04]  /*78d0*/  IMAD.HI.U32 R9, R28, R8, RZ ;  /* 0x000000081c097227 */ /* 0x000fc800078e00ff */
[----:B------:R-:W-:Y:S02]  /*78e0*/  IMAD.MOV R4, RZ, RZ, -R4 ;  /* 0x000000ffff047224 */ /* 0x000fe400078e0a04 */
[----:B------:R-:W-:Y:S02]  /*78f0*/  IMAD.MOV R9, RZ, RZ, -R9 ;  /* 0x000000ffff097224 */ /* 0x000fe400078e0a09 */
[C---:B------:R-:W-:Y:S02]  /*7900*/  IMAD R0, R29.reuse, R4, R0 ;  /* 0x000000041d007224 */ /* 0x040fe400078e0200 */
[----:B------:R-:W-:Y:S01]  /*7910*/  IMAD R8, R29, R9, R8 ;  /* 0x000000091d087224 */ /* 0x000fe200078e0208 */
[----:B-----5:R-:W-:Y:S02]  /*7920*/  IABS R3, R15 ;  /* 0x0000000f00037213 */ /* 0x020fe40000000000 */
[----:B------:R-:W5:Y:S03]  /*7930*/  LDL R15, [R1+0x2944] ;  /* 0x00294400010f7983 */ /* 0x000f660000100800 */
[----:B0-----:R-:W-:Y:S01]  /*7940*/  IMAD.HI.U32 R7, R28, R3, RZ ;  /* 0x000000031c077227 */ /* 0x001fe200078e00ff */
[----:B-1----:R-:W-:-:S02]  /*7950*/  IABS R5, R17 ;  /* 0x0000001100057213 */ /* 0x002fc40000000000 */
[----:B------:R-:W5:Y:S01]  /*7960*/  LDL R17, [R1+0x2940] ;  /* 0x0029400001117983 */ /* 0x000f620000100800 */
[----:B------:R-:W-:Y:S01]  /*7970*/  IMAD.MOV R7, RZ, RZ, -R7 ;  /* 0x000000ffff077224 */ /* 0x000fe200078e0a07 */
[----:B------:R-:W-:Y:S02]  /*7980*/  IABS R2, R18 ;  /* 0x0000001200027213 */ /* 0x000fe40000000000 */
[----:B------:R-:W5:Y:S01]  /*7990*/  LDL R18, [R1+0x293c] ;  /* 0x00293c0001127983 */ /* 0x000f620000100800 */
[----:B------:R-:W-:Y:S02]  /*79a0*/  IMAD R7, R29, R7, R3 ;  /* 0x000000071d077224 */ /* 0x000fe400078e0203 */
[C---:B------:R-:W-:Y:S01]  /*79b0*/  IMAD.HI.U32 R6, R28.reuse, R5, RZ ;  /* 0x000000051c067227 */ /* 0x040fe200078e00ff */
[----:B------:R2:W-:Y:S03]  /*79c0*/  STL [R1+0x680], R0 ;  /* 0x0006800001007387 */ /* 0x0005e60000100800 */
[----:B------:R-:W-:Y:S01]  /*79d0*/  IMAD.HI.U32 R4, R28, R2, RZ ;  /* 0x000000021c047227 */ /* 0x000fe200078e00ff */
[----:B------:R3:W-:Y:S04]  /*79e0*/  STL [R1+0x660], R8 ;  /* 0x0006600801007387 */ /* 0x0007e80000100800 */
[----:B------:R0:W-:Y:S01]  /*79f0*/  STL [R1+0x664], R7 ;  /* 0x0006640701007387 */ /* 0x0001e20000100800 */
[----:B------:R-:W-:-:S02]  /*7a00*/  IMAD.MOV R6, RZ, RZ, -R6 ;  /* 0x000000ffff067224 */ /* 0x000fc400078e0a06 */
        /* <DEDUP_REMOVED lines=16> */
[----:B------:R-:W-:Y:S02]  /*7b10*/  IMAD.MOV R7, RZ, RZ, -R7 ;  /* 0x000000ffff077224 */ /* 0x000fe400078e0a07 */
[C---:B------:R-:W-:Y:S02]  /*7b20*/  IMAD R0, R29.reuse, R3, R0 ;  /* 0x000000031d007224 */ /* 0x040fe400078e0200 */
[C---:B------:R-:W-:Y:S01]  /*7b30*/  IMAD R8, R29.reuse, R9, R8 ;  /* 0x000000091d087224 */ /* 0x040fe200078e0208 */
[----:B-----5:R-:W-:Y:S02]  /*7b40*/  IABS R5, R15 ;  /* 0x0000000f00057213 */ /* 0x020fe40000000000 */
[----:B------:R-:W5:Y:S01]  /*7b50*/  LDL R15, [R1+0x292c] ;  /* 0x00292c00010f7983 */ /* 0x000f620000100800 */
[----:B------:R-:W-:-:S02]  /*7b60*/  IMAD R7, R29, R7, R4 ;  /* 0x000000071d077224 */ /* 0x000fc400078e0204 */
[C---:B------:R-:W-:Y:S01]  /*7b70*/  IMAD.HI.U32 R6, R28.reuse, R5, RZ ;  /* 0x000000051c067227 */ /* 0x040fe200078e00ff */
[----:B-1----:R-:W-:Y:S02]  /*7b80*/  IABS R2, R17 ;  /* 0x0000001100027213 */ /* 0x002fe40000000000 */
[----:B------:R-:W5:Y:S03]  /*7b90*/  LDL R17, [R1+0x2928] ;  /* 0x0029280001117983 */ /* 0x000f660000100800 */
[----:B------:R-:W-:Y:S01]  /*7ba0*/  IMAD.HI.U32 R3, R28, R2, RZ ;  /* 0x000000021c037227 */ /* 0x000fe200078e00ff */
[----:B------:R0:W-:Y:S03]  /*7bb0*/  STL [R1+0x66c], R0 ;  /* 0x00066c0001007387 */ /* 0x0001e60000100800 */
[----:B------:R-:W-:Y:S01]  /*7bc0*/  IMAD.MOV R6, RZ, RZ, -R6 ;  /* 0x000000ffff067224 */ /* 0x000fe200078e0a06 */
[----:B------:R2:W-:Y:S01]  /*7bd0*/  STL [R1+0x64c], R8 ;  /* 0x00064c0801007387 */ /* 0x0005e20000100800 */
[----:B------:R-:W-:-:S03]  /*7be0*/  IMAD.MOV R3, RZ, RZ, -R3 ;  /* 0x000000ffff037224 */ /* 0x000fc600078e0a03 */
[----:B------:R-:W-:Y:S01]  /*7bf0*/  STL [R1+0x650], R7 ;  /* 0x0006500701007387 */ /* 0x000fe20000100800 */
[----:B0-----:R-:W-:Y:S01]  /*7c00*/  IABS R0, R18 ;  /* 0x0000001200007213 */ /* 0x001fe20000000000 */
[C---:B------:R-:W-:Y:S02]  /*7c10*/  IMAD R5, R29.reuse, R6, R5 ;  /* 0x000000061d057224 */ /* 0x040fe400078e0205 */
        /* <DEDUP_REMOVED lines=18> */
[----:B------:R-:W-:-:S02]  /*7d40*/  IMAD R7, R29, R7, R3 ;  /* 0x000000071d077224 */ /* 0x000fc400078e0203 */
[C---:B------:R-:W-:Y:S01]  /*7d50*/  IMAD.HI.U32 R6, R28.reuse, R5, RZ ;  /* 0x000000051c067227 */ /* 0x040fe200078e00ff */
[----:B-----5:R-:W-:Y:S02]  /*7d60*/  IABS R2, R15 ;  /* 0x0000000f00027213 */ /* 0x020fe40000000000 */
[----:B------:R-:W5:Y:S03]  /*7d70*/  LDL R15, [R1+0x2914] ;  /* 0x00291400010f7983 */ /* 0x000f660000100800 */
[----:B------:R-:W-:Y:S01]  /*7d80*/  IMAD.HI.U32 R4, R28, R2, RZ ;  /* 0x000000021c047227 */ /* 0x000fe200078e00ff */
[----:B------:R0:W-:Y:S03]  /*7d90*/  STL [R1+0x658], R0 ;  /* 0x0006580001007387 */ /* 0x0001e60000100800 */
[----:B------:R-:W-:Y:S01]  /*7da0*/  IMAD.MOV R6, RZ, RZ, -R6 ;  /* 0x000000ffff067224 */ /* 0x000fe200078e0a06 */
[----:B------:R1:W-:Y:S01]  /*7db0*/  STL [R1+0x638], R8 ;  /* 0x0006380801007387 */ /* 0x0003e20000100800 */
[----:B------:R-:W-:-:S03]  /*7dc0*/  IMAD.MOV R4, RZ, RZ, -R4 ;  /* 0x000000ffff047224 */ /* 0x000fc600078e0a04 */
        /* <DEDUP_REMOVED lines=35> */
[----:B------:R2:W-:Y:S04]  /*8000*/  STL [R1+0x62c], R5 ;  /* 0x00062c0501007387 */ /* 0x0005e80000100800 */
[----:B------:R3:W-:Y:S01]  /*8010*/  STL [R1+0x634], R2 ;  /* 0x0006340201007387 */ /* 0x0007e20000100800 */
[----:B0-----:R-:W-:-:S03]  /*8020*/  IABS R8, R17 ;  /* 0x0000001100087213 */ /* 0x001fc60000000000 */
[----:B------:R-:W5:Y:S01]  /*8030*/  LDL R17, [R1+0x28f8] ;  /* 0x0028f80001117983 */ /* 0x000f620000100800 */
[C---:B------:R-:W-:Y:S01]  /*8040*/  IMAD.HI.U32 R4, R28.reuse, R0, RZ ;  /* 0x000000001c047227 */ /* 0x040fe200078e00ff */
[----:B------:R-:W-:Y:S02]  /*8050*/  IABS R3, R18 ;  /* 0x0000001200037213 */ /* 0x000fe40000000000 */
[----:B------:R-:W5:Y:S01]  /*8060*/  LDL R18, [R1+0x28f4] ;  /* 0x0028f40001127983 */ /* 0x000f620000100800 */
        /* <DEDUP_REMOVED lines=29> */
[----:B------:R-:W-:-:S04]  /*8240*/  IMAD.HI.U32 R3, R28, R0, RZ ;  /* 0x000000001c037227 */ /* 0x000fc800078e00ff */
[C---:B------:R-:W-:Y:S01]  /*8250*/  IMAD.HI.U32 R9, R28.reuse, R8, RZ ;  /* 0x000000081c097227 */ /* 0x040fe200078e00ff */
[----:B0-----:R-:W-:Y:S02]  /*8260*/  IABS R5, R18 ;  /* 0x0000001200057213 */ /* 0x001fe40000000000 */
[----:B------:R-:W5:Y:S01]  /*8270*/  LDL R18, [R1+0x28dc] ;  /* 0x0028dc0001127983 */ /* 0x000f620000100800 */
        /* <DEDUP_REMOVED lines=35> */
[----:B------:R-:W-:-:S04]  /*84b0*/  IMAD.MOV R7, RZ, RZ, -R7 ;  /* 0x000000ffff077224 */ /* 0x000fc800078e0a07 */
[----:B------:R-:W-:Y:S01]  /*84c0*/  IMAD R7, R29, R7, R3 ;  /* 0x000000071d077224 */ /* 0x000fe200078e0203 */
[----:B------:R-:W-:Y:S02]  /*84d0*/  IABS R2, R18 ;  /* 0x0000001200027213 */ /* 0x000fe40000000000 */
        /* <DEDUP_REMOVED lines=25> */
[C---:B------:R-:W-:Y:S02]  /*8670*/  IMAD R8, R29.reuse, R9, R8 ;  /* 0x000000091d087224 */ /* 0x040fe400078e0208 */
[----:B------:R-:W-:Y:S01]  /*8680*/  IMAD R7, R29, R7, R4 ;  /* 0x000000071d077224 */ /* 0x000fe200078e0204 */
[----:B-----5:R-:W-:-:S02]  /*8690*/  IABS R5, R15 ;  /* 0x0000000f00057213 */ /* 0x020fc40000000000 */
[----:B------:R-:W5:Y:S03]  /*86a0*/  LDL R15, [R1+0x28bc] ;  /* 0x0028bc00010f7983 */ /* 0x000f660000100800 */
        /* <DEDUP_REMOVED lines=31> */
[----:B------:R-:W-:Y:S01]  /*88a0*/  IMAD.MOV R6, RZ, RZ, -R6 ;  /* 0x000000ffff067224 */ /* 0x000fe200078e0a06 */
[----:B-----5:R-:W-:Y:S02]  /*88b0*/  IABS R2, R15 ;  /* 0x0000000f00027213 */ /* 0x020fe40000000000 */
[----:B------:R-:W5:Y:S03]  /*88c0*/  LDL R15, [R1+0x289c] ;  /* 0x00289c00010f7983 */ /* 0x000f660000100800 */
[----:B------:R-:W-:Y:S01]  /*88d0*/  IMAD.HI.U32 R4, R28, R2, RZ ;  /* 0x000000021c047227 */ /* 0x000fe200078e00ff */
[----:B------:R0:W-:Y:S04]  /*88e0*/  STL [R1+0x5e0], R0 ;  /* 0x0005e00001007387 */ /* 0x0001e80000100800 */
[----:B------:R1:W-:Y:S01]  /*88f0*/  STL [R1+0x5c0], R8 ;  /* 0x0005c00801007387 */ /* 0x0003e20000100800 */
[----:B------:R-:W-:-:S03]  /*8900*/  IMAD.MOV R4, RZ, RZ, -R4 ;  /* 0x000000ffff047224 */ /* 0x000fc600078e0a04 */
[----:B------:R-:W-:Y:S01]  /*8910*/  STL [R1+0x5c4], R7 ;  /* 0x0005c40701007387 */ /* 0x000fe20000100800 */
[----:B0-----:R-:W-:-:S03]  /*8920*/  IABS R0, R17 ;  /* 0x0000001100007213 */ /* 0x001fc60000000000 */
[----:B------:R-:W5:Y:S01]  /*8930*/  LDL R17, [R1+0x2898] ;  /* 0x0028980001117983 */ /* 0x000f620000100800 */
[C---:B------:R-:W-:Y:S02]  /*8940*/  IMAD R5, R29.reuse, R6, R5 ;  /* 0x000000061d057224 */ /* 0x040fe400078e0205 */
[----:B------:R-:W-:-:S03]  /*8950*/  IMAD R2, R29, R4, R2 ;  /* 0x000000041d027224 */ /* 0x000fc600078e0202 */
[----:B------:R3:W-:Y:S04]  /*8960*/  STL [R1+0x5c8], R5 ;  /* 0x0005c80501007387 */ /* 0x0007e80000100800 */
[----:B------:R4:W-:Y:S01]  /*8970*/  STL [R1+0x5d0], R2 ;  /* 0x0005d00201007387 */ /* 0x0009e20000100800 */
[----:B-1----:R-:W-:-:S03]  /*8980*/  IABS R8, R18 ;  /* 0x0000001200087213 */ /* 0x002fc60000000000 */
        /* <DEDUP_REMOVED lines=283> */
[----:B------:R-:W-:Y:S02]  /*9b40*/  IMAD R7, R29, R7, R3 ;  /* 0x000000071d077224 */ /* 0x000fe400078e0203 */
[C---:B------:R-:W-:Y:S01]  /*9b50*/  IMAD.HI.U32 R6, R28.reuse, R5, RZ ;  /* 0x000000051c067227 */ /* 0x040fe200078e00ff */
[----:B------:R-:W-:Y:S02]  /*9b60*/  IABS R2, R18 ;  /* 0x0000001200027213 */ /* 0x000fe40000000000 */
[----:B------:R-:W5:Y:S04]  /*9b70*/  LDL R18, [R1+0x27d4] ;  /* 0x0027d40001127983 */ /* 0x000f680000100800 */
        /* <DEDUP_REMOVED lines=1647> */
[----:B------:R-:W-:Y:S01]  /*10270*/  IMAD.HI.U32 R6, R28, R5, RZ ;  /* 0x000000051c067227 */ /* 0x000fe200078e00ff */
[----:B-1----:R-:W-:-:S03]  /*10280*/  IABS R2, R17 ;  /* 0x0000001100027213 */ /* 0x002fc60000000000 */
[----:B------:R-:W-:Y:S01]  /*10290*/  IMAD.MOV R6, RZ, RZ, -R6 ;  /* 0x000000ffff067224 */ /* 0x000fe200078e0a06 */
[----:B------:R-:W5:Y:S01]  /*102a0*/  LDL R17, [R1+0x2390] ;  /* 0x0023900001117983 */ /* 0x000f620000100800 */
[----:B------:R-:W-:-:S03]  /*102b0*/  IMAD.HI.U32 R3, R28, R2, RZ ;  /* 0x000000021c037227 */ /* 0x000fc600078e00ff */
[----:B------:R0:W-:Y:S01]  /*102c0*/  STL [R1+0x1b4], R0 ;  /* 0x0001b40001007387 */ /* 0x0001e20000100800 */
[----:B------:R-:W-:-:S03]  /*102d0*/  IMAD.MOV R3, RZ, RZ, -R3 ;  /* 0x000000ffff037224 */ /* 0x000fc600078e0a03 */
[----:B------:R2:W-:Y:S01]  /*102e0*/  STL [R1+0x70], R8 ;  /* 0x0000700801007387 */ /* 0x0005e20000100800 */
[----:B------:R-:W-:-:S03]  /*102f0*/  IMAD R5, R29, R6, R5 ;  /* 0x000000061d057224 */ /* 0x000fc600078e0205 */
[----:B------:R-:W-:Y:S01]  /*10300*/  STL [R1+0x74], R7 ;  /* 0x0000740701007387 */ /* 0x000fe20000100800 */
[----:B0-----:R-:W-:-:S03]  /*10310*/  IABS R0, R18 ;  /* 0x0000001200007213 */ /* 0x001fc60000000000 */
        /* <DEDUP_REMOVED lines=11> */
[----:B------:R-:W-:Y:S02]  /*103d0*/  IMAD.MOV R4, RZ, RZ, -R4 ;  /* 0x000000ffff047224 */ /* 0x000fe400078e0a04 */
[----:B------:R-:W-:-:S04]  /*103e0*/  IMAD.HI.U32 R9, R28, R8, RZ ;  /* 0x000000081c097227 */ /* 0x000fc800078e00ff */
[----:B------:R-:W-:-:S04]  /*103f0*/  IMAD.HI.U32 R7, R28, R3, RZ ;  /* 0x000000031c077227 */ /* 0x000fc800078e00ff */
[----:B------:R-:W-:Y:S02]  /*10400*/  IMAD R0, R29, R4, R0 ;  /* 0x000000041d007224 */ /* 0x000fe400078e0200 */
[----:B------:R-:W-:-:S04]  /*10410*/  IMAD.HI.U32 R6, R28, R5, RZ ;  /* 0x000000051c067227 */ /* 0x000fc800078e00ff */
[----:B------:R-:W-:Y:S02]  /*10420*/  IMAD.MOV R9, RZ, RZ, -R9 ;  /* 0x000000ffff097224 */ /* 0x000fe400078e0a09 */
[----:B------:R-:W-:Y:S02]  /*10430*/  IMAD.MOV R7, RZ, RZ, -R7 ;  /* 0x000000ffff077224 */ /* 0x000fe400078e0a07 */
[----:B------:R-:W-:Y:S02]  /*10440*/  IMAD.MOV R6, RZ, RZ, -R6 ;  /* 0x000000ffff067224 */ /* 0x000fe400078e0a06 */
[----:B------:R-:W-:Y:S01]  /*10450*/  IMAD R8, R29, R9, R8 ;  /* 0x000000091d087224 */ /* 0x000fe200078e0208 */
[----:B-----5:R-:W-:Y:S02]  /*10460*/  IABS R2, R15 ;  /* 0x0000000f00027213 */ /* 0x020fe40000000000 */
[----:B------:R-:W5:Y:S03]  /*10470*/  LDL R15, [R1+0x237c] ;  /* 0x00237c00010f7983 */ /* 0x000f660000100800 */
[----:B------:R-:W-:-:S04]  /*10480*/  IMAD.HI.U32 R4, R28, R2, RZ ;  /* 0x000000021c047227 */ /* 0x000fc800078e00ff */
[----:B------:R-:W-:Y:S02]  /*10490*/  IMAD.MOV R4, RZ, RZ, -R4 ;  /* 0x000000ffff047224 */ /* 0x000fe400078e0a04 */
[C---:B------:R-:W-:Y:S01]  /*104a0*/  IMAD R7, R29.reuse, R7, R3 ;  /* 0x000000071d077224 */ /* 0x040fe200078e0203 */
[----:B------:R0:W-:Y:S01]  /*104b0*/  STL [R1+0x188], R0 ;  /* 0x0001880001007387 */ /* 0x0001e20000100800 */
[C---:B------:R-:W-:Y:S02]  /*104c0*/  IMAD R5, R29.reuse, R6, R5 ;  /* 0x000000061d057224 */ /* 0x040fe400078e0205 */
[----:B------:R-:W-:Y:S01]  /*104d0*/  IMAD R2, R29, R4, R2 ;  /* 0x000000041d027224 */ /* 0x000fe200078e0202 */
[----:B------:R1:W-:Y:S04]  /*104e0*/  STL [R1+0x140], R8 ;  /* 0x0001400801007387 */ /* 0x0003e80000100800 */
[----:B------:R-:W-:Y:S01]  /*104f0*/  STL [R1+0x144], R7 ;  /* 0x0001440701007387 */ /* 0x000fe20000100800 */
[----:B0-----:R-:W-:-:S03]  /*10500*/  IABS R0, R17 ;  /* 0x0000001100007213 */ /* 0x001fc60000000000 */
[----:B------:R-:W5:Y:S04]  /*10510*/  LDL R17, [R1+0x2378] ;  /* 0x0023780001117983 */ /* 0x000f680000100800 */
        /* <DEDUP_REMOVED lines=20> */
[----:B------:R0:W-:Y:S01]  /*10660*/  STL [R1+0x104], R8 ;  /* 0x0001040801007387 */ /* 0x0001e20000100800 */
[----:B------:R-:W-:-:S03]  /*10670*/  IMAD.HI.U32 R6, R28, R5, RZ ;  /* 0x000000051c067227 */ /* 0x000fc600078e00ff */
[----:B------:R1:W-:Y:S01]  /*10680*/  STL [R1+0x108], R7 ;  /* 0x0001080701007387 */ /* 0x0003e20000100800 */
[----:B------:R-:W-:Y:S01]  /*10690*/  IMAD.HI.U32 R3, R28, R2, RZ ;  /* 0x000000021c037227 */ /* 0x000fe200078e00ff */
[----:B-----5:R-:W-:Y:S02]  /*106a0*/  IABS R0, R15 ;  /* 0x0000000f00007213 */ /* 0x020fe40000000000 */
[----:B------:R-:W5:Y:S01]  /*106b0*/  LDL R15, [R1+0x2364] ;  /* 0x00236400010f7983 */ /* 0x000f620000100800 */
[----:B------:R-:W-:Y:S02]  /*106c0*/  IMAD.MOV R6, RZ, RZ, -R6 ;  /* 0x000000ffff067224 */ /* 0x000fe400078e0a06 */
[----:B------:R-:W-:Y:S02]  /*106d0*/  IMAD.MOV R3, RZ, RZ, -R3 ;  /* 0x000000ffff037224 */ /* 0x000fe400078e0a03 */
[C---:B------:R-:W-:Y:S02]  /*106e0*/  IMAD R5, R29.reuse, R6, R5 ;  /* 0x000000061d057224 */ /* 0x040fe400078e0205 */
[----:B------:R-:W-:-:S03]  /*106f0*/  IMAD R2, R29, R3, R2 ;  /* 0x000000031d027224 */ /* 0x000fc600078e0202 */
[----:B------:R2:W-:Y:S01]  /*10700*/  STL [R1+0x110], R5 ;  /* 0x0001100501007387 */ /* 0x0005e20000100800 */
[----:B0-----:R-:W-:-:S03]  /*10710*/  IABS R8, R17 ;  /* 0x0000001100087213 */ /* 0x001fc60000000000 */
[----:B------:R-:W5:Y:S04]  /*10720*/  LDL R17, [R1+0x2360] ;  /* 0x0023600001117983 */ /* 0x000f680000100800 */
[----:B------:R3:W-:Y:S01]  /*10730*/  STL [R1+0x128], R2 ;  /* 0x0001280201007387 */ /* 0x0007e20000100800 */
        /* <DEDUP_REMOVED lines=12> */
[----:B------:R-:W2:Y:S03]  /*10800*/  LDL R10, [R1+0x2358] ;  /* 0x00235800010a7983 */ /* 0x000ea60000100800 */
[----:B------:R-:W-:-:S04]  /*10810*/  IMAD.HI.U32 R6, R28, R5, RZ ;  /* 0x000000051c067227 */ /* 0x000fc800078e00ff */
[----:B------:R-:W-:-:S04]  /*10820*/  IMAD.MOV R6, RZ, RZ, -R6 ;  /* 0x000000ffff067224 */ /* 0x000fc800078e0a06 */
[----:B------:R-:W-:Y:S01]  /*10830*/  IMAD R5, R29, R6, R5 ;  /* 0x000000061d057224 */ /* 0x000fe200078e0205 */
[----:B---3--:R-:W-:Y:S02]  /*10840*/  IABS R2, R19 ;  /* 0x0000001300027213 */ /* 0x008fe40000000000 */
[----:B------:R-:W3:Y:S04]  /*10850*/  LDL R19, [R1+0x2354] ;  /* 0x0023540001137983 */ /* 0x000ee80000100800 */
[----:B------:R4:W-:Y:S04]  /*10860*/  STL [R1+0x118], R0 ;  /* 0x0001180001007387 */ /* 0x0009e80000100800 */
[----:B------:R5:W-:Y:S04]  /*10870*/  STL [R1+0xc8], R8 ;  /* 0x0000c80801007387 */ /* 0x000be80000100800 */
[----:B------:R-:W-:Y:S01]  /*10880*/  STL [R1+0xcc], R7 ;  /* 0x0000cc0701007387 */ /* 0x000fe20000100800 */
[----:B----4-:R-:W-:-:S03]  /*10890*/  IABS R0, R14 ;  /* 0x0000000e00007213 */ /* 0x010fc60000000000 */
[----:B------:R0:W-:Y:S04]  /*108a0*/  STL [R1+0xd0], R5 ;  /* 0x0000d00501007387 */ /* 0x0001e80000100800 */
[----:B------:R-:W4:Y:S01]  /*108b0*/  LDL R14, [R1+0x2350] ;  /* 0x00235000010e7983 */ /* 0x000f220000100800 */
[----:B------:R-:W-:-:S04]  /*108c0*/  IMAD.HI.U32 R4, R28, R2, RZ ;  /* 0x000000021c047227 */ /* 0x000fc800078e00ff */
[----:B------:R-:W-:-:S04]  /*108d0*/  IMAD.MOV R4, RZ, RZ, -R4 ;  /* 0x000000ffff047224 */ /* 0x000fc800078e0a04 */
[----:B------:R-:W-:-:S05]  /*108e0*/  IMAD R2, R29, R4, R2 ;  /* 0x000000041d027224 */ /* 0x000fca00078e0202 */
[----:B------:R2:W-:Y:S01]  /*108f0*/  STL [R1+0xf0], R2 ;  /* 0x0000f00201007387 */ /* 0x0005e20000100800 */
[----:B-----5:R-:W-:Y:S01]  /*10900*/  IABS R8, R15 ;  /* 0x0000000f00087213 */ /* 0x020fe20000000000 */
[C---:B------:R-:W-:Y:S02]  /*10910*/  IMAD.HI.U32 R3, R28.reuse, R0, RZ ;  /* 0x000000001c037227 */ /* 0x040fe400078e00ff */
[----:B------:R-:W5:Y:S04]  /*10920*/  LDL R15, [R1+0x234c] ;  /* 0x00234c00010f7983 */ /* 0x000f680000100800 */
[----:B------:R-:W5:Y:S01]  /*10930*/  LDL R16, [R1+0x2348] ;  /* 0x0023480001107983 */ /* 0x000f620000100800 */
[----:B------:R-:W-:Y:S02]  /*10940*/  IMAD.MOV R3, RZ, RZ, -R3 ;  /* 0x000000ffff037224 */ /* 0x000fe400078e0a03 */
[----:B------:R-:W-:-:S04]  /*10950*/  IMAD.HI.U32 R9, R28, R8, RZ ;  /* 0x000000081c097227 */ /* 0x000fc800078e00ff */
[----:B------:R-:W-:Y:S01]  /*10960*/  IMAD R0, R29, R3, R0 ;  /* 0x000000031d007224 */ /* 0x000fe200078e0200 */
[----:B0-----:R-:W-:Y:S01]  /*10970*/  IABS R5, R17 ;  /* 0x0000001100057213 */ /* 0x001fe20000000000 */
[----:B------:R-:W-:Y:S01]  /*10980*/  IMAD.MOV R9, RZ, RZ, -R9 ;  /* 0x000000ffff097224 */ /* 0x000fe200078e0a09 */
[----:B------:R-:W-:Y:S02]  /*10990*/  IABS R4, R18 ;  /* 0x0000001200047213 */ /* 0x000fe40000000000 */
[----:B------:R-:W5:Y:S01]  /*109a0*/  LDL R18, [R1+0x2344] ;  /* 0x0023440001127983 */ /* 0x000f620000100800 */
[----:B------:R-:W-:-:S04]  /*109b0*/  IMAD.HI.U32 R7, R28, R5, RZ ;  /* 0x000000051c077227 */ /* 0x000fc800078e00ff */
[----:B------:R-:W-:-:S04]  /*109c0*/  IMAD.HI.U32 R6, R28, R4, RZ ;  /* 0x000000041c067227 */ /* 0x000fc800078e00ff */
[----:B------:R-:W-:Y:S02]  /*109d0*/  IMAD.MOV R7, RZ, RZ, -R7 ;  /* 0x000000ffff077224 */ /* 0x000fe400078e0a07 */
[----:B------:R-:W-:Y:S02]  /*109e0*/  IMAD.MOV R6, RZ, RZ, -R6 ;  /* 0x000000ffff067224 */ /* 0x000fe400078e0a06 */
[C---:B------:R-:W-:Y:S02]  /*109f0*/  IMAD R8, R29.reuse, R9, R8 ;  /* 0x000000091d087224 */ /* 0x040fe400078e0208 */
[C---:B------:R-:W-:Y:S02]  /*10a00*/  IMAD R7, R29.reuse, R7, R5 ;  /* 0x000000071d077224 */ /* 0x040fe400078e0205 */
[C---:B------:R-:W-:Y:S01]  /*10a10*/  IMAD R4, R29.reuse, R6, R4 ;  /* 0x000000061d047224 */ /* 0x040fe200078e0204 */
[----:B--2---:R-:W-:Y:S02]  /*10a20*/  IABS R2, R10 ;  /* 0x0000000a00027213 */ /* 0x004fe40000000000 */
[----:B------:R-:W2:Y:S03]  /*10a30*/  LDL R10, [R1+0x2340] ;  /* 0x00234000010a7983 */ /* 0x000ea60000100800 */
[----:B------:R-:W-:Y:S01]  /*10a40*/  IMAD.HI.U32 R3, R28, R2, RZ ;  /* 0x000000021c037227 */ /* 0x000fe200078e00ff */
[----:B------:R3:W-:Y:S03]  /*10a50*/  STL [R1+0xd8], R0 ;  /* 0x0000d80001007387 */ /* 0x0007e60000100800 */
[----:B------:R-:W-:Y:S01]  /*10a60*/  IMAD.MOV R3, RZ, RZ, -R3 ;  /* 0x000000ffff037224 */ /* 0x000fe200078e0a03 */
[----:B------:R-:W-:Y:S03]  /*10a70*/  STL [R1+0x24], R8 ;  /* 0x0000240801007387 */ /* 0x000fe60000100800 */
[----:B------:R-:W-:Y:S01]  /*10a80*/  IMAD R2, R29, R3, R2 ;  /* 0x000000031d027224 */ /* 0x000fe200078e0202 */
[----:B------:R-:W-:Y:S01]  /*10a90*/  STL [R1+0x20], R7 ;  /* 0x0000200701007387 */ /* 0x000fe20000100800 */
[----:B---3--:R-:W-:-:S03]  /*10aa0*/  IABS R0, R19 ;  /* 0x0000001300007213 */ /* 0x008fc60000000000 */
[----:B------:R-:W3:Y:S04]  /*10ab0*/  LDL R17, [R1+0x233c] ;  /* 0x00233c0001117983 */ /* 0x000ee80000100800 */
[----:B------:R-:W3:Y:S04]  /*10ac0*/  LDL R19, [R1+0x2338] ;  /* 0x0023380001137983 */ /* 0x000ee80000100800 */
[----:B------:R4:W-:Y:S04]  /*10ad0*/  STL [R1+0x1c], R4 ;  /* 0x00001c0401007387 */ /* 0x0009e80000100800 */
[----:B------:R0:W-:Y:S01]  /*10ae0*/  STL [R1+0x18], R2 ;  /* 0x0000180201007387 */ /* 0x0001e20000100800 */
[----:B----4-:R-:W-:-:S03]  /*10af0*/  IABS R4, R14 ;  /* 0x0000000e00047213 */ /* 0x010fc60000000000 */
[----:B------:R-:W4:Y:S01]  /*10b00*/  LDL R14, [R1+0x2334] ;  /* 0x00233400010e7983 */ /* 0x000f220000100800 */
[----:B------:R-:W-:-:S04]  /*10b10*/  IMAD.HI.U32 R5, R28, R0, RZ ;  /* 0x000000001c057227 */ /* 0x000fc800078e00ff */
[----:B------:R-:W-:-:S04]  /*10b20*/  IMAD.MOV R5, RZ, RZ, -R5 ;  /* 0x000000ffff057224 */ /* 0x000fc800078e0a05 */
[----:B------:R-:W-:Y:S01]  /*10b30*/  IMAD R0, R29, R5, R0 ;  /* 0x000000051d007224 */ /* 0x000fe200078e0200 */
[----:B-----5:R-:W-:Y:S02]  /*10b40*/  IABS R3, R15 ;  /* 0x0000000f00037213 */ /* 0x020fe40000000000 */
[----:B------:R-:W5:Y:S01]  /*10b50*/  LDL R15, [R1+0x2330] ;  /* 0x00233000010f7983 */ /* 0x000f620000100800 */
[----:B0-----:R-:W-:Y:S01]  /*10b60*/  IABS R2, R16 ;  /* 0x0000001000027213 */ /* 0x001fe20000000000 */
[----:B------:R-:W-:-:S04]  /*10b70*/  IMAD.HI.U32 R7, R28, R4, RZ ;  /* 0x000000041c077227 */ /* 0x000fc800078e00ff */
[----:B------:R-:W-:-:S04]  /*10b80*/  IMAD.HI.U32 R9, R28, R2, RZ ;  /* 0x000000021c097227 */ /* 0x000fc800078e00ff */
[----:B------:R-:W-:-:S04]  /*10b90*/  IMAD.MOV R8, RZ, RZ, -R7 ;  /* 0x000000ffff087224 */ /* 0x000fc800078e0a07 */
[----:B------:R-:W-:Y:S01]  /*10ba0*/  IMAD R8, R29, R8, R4 ;  /* 0x000000081d087224 */ /* 0x000fe200078e0204 */
[----:B------:R-:W-:Y:S02]  /*10bb0*/  IABS R6, R18 ;  /* 0x0000001200067213 */ /* 0x000fe40000000000 */
[----:B------:R-:W5:Y:S04]  /*10bc0*/  LDL R18, [R1+0x232c] ;  /* 0x00232c0001127983 */ /* 0x000f680000100800 */
[----:B------:R0:W-:Y:S02]  /*10bd0*/  STL [R1+0x14], R0 ;  /* 0x0000140001007387 */ /* 0x0001e40000100800 */
[----:B0-----:R-:W-:Y:S02]  /*10be0*/  IMAD.MOV.U32 R0, RZ, RZ, R6 ;  /* 0x000000ffff007224 */ /* 0x001fe400078e0006 */
[----:B------:R-:W-:-:S04]  /*10bf0*/  IMAD.HI.U32 R6, R28, R3, RZ ;  /* 0x000000031c067227 */ /* 0x000fc800078e00ff */
[----:B------:R-:W-:Y:S02]  /*10c00*/  IMAD.MOV R7, RZ, RZ, -R6 ;  /* 0x000000ffff077224 */ /* 0x000fe400078e0a06 */
[----:B------:R-:W-:Y:S02]  /*10c10*/  IMAD.MOV R6, RZ, RZ, -R9 ;  /* 0x000000ffff067224 */ /* 0x000fe400078e0a09 */
[C---:B------:R-:W-:Y:S02]  /*10c20*/  IMAD R4, R29.reuse, R7, R3 ;  /* 0x000000071d047224 */ /* 0x040fe400078e0203 */
[----:B------:R-:W-:Y:S01]  /*10c30*/  IMAD R2, R29, R6, R2 ;  /* 0x000000061d027224 */ /* 0x000fe200078e0202 */
[----:B------:R-:W-:Y:S04]  /*10c40*/  STL [R1+0x10], R8 ;  /* 0x0000100801007387 */ /* 0x000fe80000100800 */
[----:B------:R-:W-:Y:S04]  /*10c50*/  STL [R1+0xc], R4 ;  /* 0x00000c0401007387 */ /* 0x000fe80000100800 */
[----:B------:R-:W-:Y:S01]  /*10c60*/  STL [R1+0x8], R2 ;  /* 0x0000080201007387 */ /* 0x000fe20000100800 */
[----:B--2---:R-:W-:Y:S01]  /*10c70*/  IABS R5, R10 ;  /* 0x0000000a00057213 */ /* 0x004fe20000000000 */
[----:B------:R-:W-:-:S04]  /*10c80*/  IMAD.HI.U32 R10, R28, R0, RZ ;  /* 0x000000001c0a7227 */ /* 0x000fc800078e00ff */
[----:B------:R-:W-:-:S04]  /*10c90*/  IMAD.MOV R9, RZ, RZ, -R10 ;  /* 0x000000ffff097224 */ /* 0x000fc800078e0a0a */
[----:B------:R-:W-:-:S05]  /*10ca0*/  IMAD R0, R29, R9, R0 ;  /* 0x000000091d007224 */ /* 0x000fca00078e0200 */
[----:B------:R0:W-:Y:S01]  /*10cb0*/  STL [R1+0x4], R0 ;  /* 0x0000040001007387 */ /* 0x0001e20000100800 */
[----:B---3--:R-:W-:-:S03]  /*10cc0*/  IABS R27, R17 ;  /* 0x00000011001b7213 */ /* 0x008fc60000000000 */
[----:B------:R-:W2:Y:S01]  /*10cd0*/  LDL R17, [R1+0x2328] ;  /* 0x0023280001117983 */ /* 0x000ea20000100800 */
[----:B----4-:R-:W-:-:S03]  /*10ce0*/  IABS R25, R14 ;  /* 0x0000000e00197213 */ /* 0x010fc60000000000 */
[----:B------:R-:W3:Y:S01]  /*10cf0*/  LDL R14, [R1+0x2320] ;  /* 0x00232000010e7983 */ /* 0x000ee20000100800 */
[----:B------:R-:W-:-:S03]  /*10d00*/  IABS R26, R19 ;  /* 0x00000013001a7213 */ /* 0x000fc60000000000 */
[----:B------:R-:W4:Y:S01]  /*10d10*/  LDL R19, [R1+0x2324] ;  /* 0x0023240001137983 */ /* 0x000f220000100800 */
[----:B------:R-:W-:-:S04]  /*10d20*/  IMAD.HI.U32 R3, R28, R5, RZ ;  /* 0x000000051c037227 */ /* 0x000fc800078e00ff */
[----:B0-----:R-:W-:-:S04]  /*10d30*/  IMAD.MOV R0, RZ, RZ, -R3 ;  /* 0x000000ffff007224 */ /* 0x001fc800078e0a03 */
[----:B------:R-:W-:Y:S01]  /*10d40*/  IMAD R0, R29, R0, R5 ;  /* 0x000000001d007224 */ /* 0x000fe200078e0205 */
[----:B-----5:R-:W-:Y:S02]  /*10d50*/  IABS R24, R15 ;  /* 0x0000000f00187213 */ /* 0x020fe40000000000 */
[----:B------:R-:W5:Y:S01]  /*10d60*/  LDL R15, [R1+0x231c] ;  /* 0x00231c00010f7983 */ /* 0x000f620000100800 */
[----:B------:R-:W-:-:S03]  /*10d70*/  IMAD.HI.U32 R2, R28, R27, RZ ;  /* 0x0000001b1c027227 */ /* 0x000fc600078e00ff */
[----:B------:R0:W-:Y:S01]  /*10d80*/  STL [R1], R0 ;  /* 0x0000000001007387 */ /* 0x0001e20000100800 */
[----:B------:R-:W-:-:S04]  /*10d90*/  IMAD.HI.U32 R4, R28, R25, RZ ;  /* 0x000000191c047227 */ /* 0x000fc800078e00ff */
[----:B------:R-:W-:-:S04]  /*10da0*/  IMAD.HI.U32 R5, R28, R24, RZ ;  /* 0x000000181c057227 */ /* 0x000fc800078e00ff */
[----:B0-----:R-:W-:-:S04]  /*10db0*/  IMAD.HI.U32 R0, R28, R26, RZ ;  /* 0x0000001a1c007227 */ /* 0x001fc800078e00ff */
[----:B------:R-:W-:Y:S02]  /*10dc0*/  IMAD.MOV R3, RZ, RZ, -R2 ;  /* 0x000000ffff037224 */ /* 0x000fe400078e0a02 */
[----:B------:R-:W-:Y:S02]  /*10dd0*/  IMAD.MOV R2, RZ, RZ, -R0 ;  /* 0x000000ffff027224 */ /* 0x000fe400078e0a00 */
[----:B------:R-:W-:Y:S02]  /*10de0*/  IMAD.MOV R0, RZ, RZ, -R4 ;  /* 0x000000ffff007224 */ /* 0x000fe400078e0a04 */
[----:B------:R-:W-:Y:S02]  /*10df0*/  IMAD.MOV R4, RZ, RZ, -R5 ;  /* 0x000000ffff047224 */ /* 0x000fe400078e0a05 */
[C---:B------:R-:W-:Y:S02]  /*10e00*/  IMAD R27, R29.reuse, R3, R27 ;  /* 0x000000031d1b7224 */ /* 0x040fe400078e021b */
[----:B------:R-:W-:-:S02]  /*10e10*/  IMAD R26, R29, R2, R26 ;  /* 0x000000021d1a7224 */ /* 0x000fc400078e021a */
[C---:B------:R-:W-:Y:S01]  /*10e20*/  IMAD R25, R29.reuse, R0, R25 ;  /* 0x000000001d197224 */ /* 0x040fe200078e0219 */
[----:B------:R-:W-:Y:S02]  /*10e30*/  IABS R23, R18 ;  /* 0x0000001200177213 */ /* 0x000fe40000000000 */
[----:B------:R-:W5:Y:S01]  /*10e40*/  LDL R18, [R1+0x2318] ;  /* 0x0023180001127983 */ /* 0x000f620000100800 */
[----:B------:R-:W-:-:S03]  /*10e50*/  IMAD R24, R29, R4, R24 ;  /* 0x000000041d187224 */ /* 0x000fc600078e0218 */
[----:B------:R-:W-:Y:S04]  /*10e60*/  STL [R1+0x2cd0], R27 ;  /* 0x002cd01b01007387 */ /* 0x000fe80000100800 */
[----:B------:R-:W-:Y:S04]  /*10e70*/  STL [R1+0x2cd4], R26 ;  /* 0x002cd41a01007387 */ /* 0x000fe80000100800 */
[----:B------:R-:W-:Y:S04]  /*10e80*/  STL [R1+0x2cb0], R25 ;  /* 0x002cb01901007387 */ /* 0x000fe80000100800 */
[----:B------:R0:W-:Y:S01]  /*10e90*/  STL [R1+0x2cac], R24 ;  /* 0x002cac1801007387 */ /* 0x0001e20000100800 */
[----:B--2---:R-:W-:-:S03]  /*10ea0*/  IABS R22, R17 ;  /* 0x0000001100167213 */ /* 0x004fc60000000000 */
[----:B------:R-:W2:Y:S01]  /*10eb0*/  LDL R17, [R1+0x2314] ;  /* 0x0023140001117983 */ /* 0x000ea20000100800 */
[----:B---3--:R-:W-:-:S03]  /*10ec0*/  IABS R20, R14 ;  /* 0x0000000e00147213 */ /* 0x008fc60000000000 */
[----:B------:R-:W3:Y:S01]  /*10ed0*/  LDL R14, [R1+0x2310] ;  /* 0x00231000010e7983 */ /* 0x000ee20000100800 */
[----:B------:R-:W-:Y:S01]  /*10ee0*/  IMAD.HI.U32 R2, R28, R23, RZ ;  /* 0x000000171c027227 */ /* 0x000fe200078e00ff */
[----:B----4-:R-:W-:-:S03]  /*10ef0*/  IABS R21, R19 ;  /* 0x0000001300157213 */ /* 0x010fc60000000000 */
[----:B------:R-:W-:-:S04]  /*10f00*/  IMAD.MOV R0, RZ, RZ, -R2 ;  /* 0x000000ffff007224 */ /* 0x000fc800078e0a02 */
[----:B------:R-:W-:Y:S02]  /*10f10*/  IMAD R23, R29, R0, R23 ;  /* 0x000000001d177224 */ /* 0x000fe400078e0217 */
[----:B------:R-:W-:-:S04]  /*10f20*/  IMAD.HI.U32 R0, R28, R22, RZ ;  /* 0x000000161c007227 */ /* 0x000fc800078e00ff */
[----:B------:R-:W-:-:S04]  /*10f30*/  IMAD.HI.U32 R2, R28, R21, RZ ;  /* 0x000000151c027227 */ /* 0x000fc800078e00ff */
[----:B------:R-:W-:-:S04]  /*10f40*/  IMAD.HI.U32 R3, R28, R20, RZ ;  /* 0x000000141c037227 */ /* 0x000fc800078e00ff */
[----:B------:R-:W-:Y:S02]  /*10f50*/  IMAD.MOV R0, RZ, RZ, -R0 ;  /* 0x000000ffff007224 */ /* 0x000fe400078e0a00 */
[----:B------:R-:W-:Y:S02]  /*10f60*/  IMAD.MOV R4, RZ, RZ, -R2 ;  /* 0x000000ffff047224 */ /* 0x000fe400078e0a02 */
[----:B------:R-:W-:Y:S01]  /*10f70*/  IMAD.MOV R2, RZ, RZ, -R3 ;  /* 0x000000ffff027224 */ /* 0x000fe200078e0a03 */
[----:B-----5:R-:W-:Y:S01]  /*10f80*/  IABS R19, R15 ;  /* 0x0000000f00137213 */ /* 0x020fe20000000000 */
[C---:B------:R-:W-:Y:S01]  /*10f90*/  IMAD R22, R29.reuse, R0, R22 ;  /* 0x000000001d167224 */ /* 0x040fe200078e0216 */
[----:B------:R-:W4:Y:S03]  /*10fa0*/  LDL R15, [R1+0x230c] ;  /* 0x00230c00010f7983 */ /* 0x000f260000100800 */
[----:B------:R-:W-:Y:S01]  /*10fb0*/  IMAD.HI.U32 R5, R28, R19, RZ ;  /* 0x000000131c057227 */ /* 0x000fe200078e00ff */
[----:B------:R-:W-:Y:S03]  /*10fc0*/  STL [R1+0x2ca8], R23 ;  /* 0x002ca81701007387 */ /* 0x000fe60000100800 */
[----:B------:R-:W-:Y:S01]  /*10fd0*/  IMAD.MOV R0, RZ, RZ, -R5 ;  /* 0x000000ffff007224 */ /* 0x000fe200078e0a05 */
[----:B------:R-:W5:Y:S01]  /*10fe0*/  LDL.LU R13, [R1+0x910] ;  /* 0x00091000010d7983 */ /* 0x000f620000300800 */
[----:B------:R-:W-:-:S02]  /*10ff0*/  IMAD R21, R29, R4, R21 ;  /* 0x000000041d157224 */ /* 0x000fc400078e0215 */
[C---:B------:R-:W-:Y:S01]  /*11000*/  IMAD R20, R29.reuse, R2, R20 ;  /* 0x000000021d147224 */ /* 0x040fe200078e0214 */
[----:B0-----:R-:W4:Y:S01]  /*11010*/  LDL.LU R24, [R1+0x60] ;  /* 0x0000600001187983 */ /* 0x001f220000300800 */
[----:B------:R-:W-:-:S03]  /*11020*/  IMAD R19, R29, R0, R19 ;  /* 0x000000001d137224 */ /* 0x000fc600078e0213 */
[----:B------:R-:W4:Y:S04]  /*11030*/  LDL.LU R26, [R1+0x5c] ;  /* 0x00005c00011a7983 */ /* 0x000f280000300800 */
[----:B------:R-:W-:Y:S04]  /*11040*/  STL [R1+0x2ca4], R22 ;  /* 0x002ca41601007387 */ /* 0x000fe80000100800 */
[----:B------:R-:W4:Y:S04]  /*11050*/  LDL.LU R5, [R1+0x64] ;  /* 0x0000640001057983 */ /* 0x000f280000300800 */
[----:B------:R-:W-:Y:S04]  /*11060*/  STL [R1+0x2ca0], R21 ;  /* 0x002ca01501007387 */ /* 0x000fe80000100800 */
[----:B------:R-:W-:Y:S04]  /*11070*/  STL [R1+0x2cb4], R20 ;  /* 0x002cb41401007387 */ /* 0x000fe80000100800 */
[----:B------:R-:W4:Y:S04]  /*11080*/  LDL.LU R9, [R1+0x58] ;  /* 0x0000580001097983 */ /* 0x000f280000300800 */
[----:B------:R0:W-:Y:S04]  /*11090*/  STL [R1+0x2cb8], R19 ;  /* 0x002cb81301007387 */ /* 0x0001e80000100800 */
[----:B0-----:R-:W4:Y:S01]  /*110a0*/  LDL.LU R19, [R1+0x68] ;  /* 0x0000680001137983 */ /* 0x001f220000300800 */
[----:B------:R-:W-:-:S05]  /*110b0*/  IABS R18, R18 ;  /* 0x0000001200127213 */ /* 0x000fca0000000000 */
[----:B------:R-:W-:-:S04]  /*110c0*/  IMAD.HI.U32 R3, R28, R18, RZ ;  /* 0x000000121c037227 */ /* 0x000fc800078e00ff */
[----:B------:R-:W-:-:S04]  /*110d0*/  IMAD.MOV R0, RZ, RZ, -R3 ;  /* 0x000000ffff007224 */ /* 0x000fc800078e0a03 */
[----:B------:R-:W-:Y:S01]  /*110e0*/  IMAD R18, R29, R0, R18 ;  /* 0x000000001d127224 */ /* 0x000fe200078e0212 */
[----:B--2---:R-:W-:-:S05]  /*110f0*/  IABS R17, R17 ;  /* 0x0000001100117213 */ /* 0x004fca0000000000 */
[----:B------:R-:W-:-:S04]  /*11100*/  IMAD.HI.U32 R0, R28, R17, RZ ;  /* 0x000000111c007227 */ /* 0x000fc800078e00ff */
[----:B------:R-:W-:Y:S01]  /*11110*/  IMAD.MOV R0, RZ, RZ, -R0 ;  /* 0x000000ffff007224 */ /* 0x000fe200078e0a00 */
[----:B---3--:R-:W-:Y:S02]  /*11120*/  IABS R16, R14 ;  /* 0x0000000e00107213 */ /* 0x008fe40000000000 */
[----:B------:R-:W2:Y:S04]  /*11130*/  LDL R14, [R1+0x2308] ;  /* 0x00230800010e7983 */ /* 0x000ea80000100800 */
[----:B------:R-:W3:Y:S04]  /*11140*/  LDL.LU R6, [R1+0x54] ;  /* 0x0000540001067983 */ /* 0x000ee80000300800 */
[----:B------:R-:W2:Y:S04]  /*11150*/  LDL.LU R20, [R1+0x50] ;  /* 0x0000500001147983 */ /* 0x000ea80000300800 */
[----:B------:R-:W2:Y:S04]  /*11160*/  LDL.LU R22, [R1+0x4c] ;  /* 0x00004c0001167983 */ /* 0x000ea80000300800 */
[----:B------:R-:W2:Y:S01]  /*11170*/  LDL.LU R25, [R1+0x48] ;  /* 0x0000480001197983 */ /* 0x000ea20000300800 */
[----:B------:R-:W-:-:S03]  /*11180*/  IMAD R17, R29, R0, R17 ;  /* 0x000000001d117224 */ /* 0x000fc600078e0211 */
[----:B------:R-:W2:Y:S04]  /*11190*/  LDL.LU R7, [R1+0x44] ;  /* 0x0000440001077983 */ /* 0x000ea80000300800 */
[----:B------:R-:W2:Y:S04]  /*111a0*/  LDL.LU R8, [R1+0x40] ;  /* 0x0000400001087983 */ /* 0x000ea80000300800 */
[----:B------:R-:W2:Y:S04]  /*111b0*/  LDL.LU R21, [R1+0x38] ;  /* 0x0000380001157983 */ /* 0x000ea80000300800 */
[----:B------:R-:W2:Y:S04]  /*111c0*/  LDL.LU R4, [R1+0x34] ;  /* 0x0000340001047983 */ /* 0x000ea80000300800 */
[----:B------:R-:W2:Y:S04]  /*111d0*/  LDL.LU R23, [R1+0x30] ;  /* 0x0000300001177983 */ /* 0x000ea80000300800 */
[----:B------:R-:W2:Y:S04]  /*111e0*/  LDL.LU R27, [R1+0x2c] ;  /* 0x00002c00011b7983 */ /* 0x000ea80000300800 */
[----:B------:R-:W2:Y:S04]  /*111f0*/  LDL.LU R10, [R1+0x28] ;  /* 0x00002800010a7983 */ /* 0x000ea80000300800 */
[----:B------:R-:W-:Y:S04]  /*11200*/  STL [R1+0x2cbc], R18 ;  /* 0x002cbc1201007387 */ /* 0x000fe80000100800 */
[----:B------:R0:W-:Y:S04]  /*11210*/  STL [R1+0x2cc0], R17 ;  /* 0x002cc01101007387 */ /* 0x0001e80000100800 */
[----:B0-----:R-:W2:Y:S01]  /*11220*/  LDL.LU R17, [R1+0x3c] ;  /* 0x00003c0001117983 */ /* 0x001ea20000300800 */
[----:B-----5:R-:W-:-:S02]  /*11230*/  ISETP.GT.U32.AND P0, PT, R11, R13, PT ;  /* 0x0000000d0b00720c */ /* 0x020fc40003f04070 */
[C---:B----4-:R-:W-:Y:S02]  /*11240*/  ISETP.GT.U32.AND P4, PT, R29.reuse, R5, PT ;  /* 0x000000051d00720c */ /* 0x050fe40003f84070 */
[C---:B------:R-:W-:Y:S02]  /*11250*/  ISETP.GT.U32.AND P3, PT, R29.reuse, R9, PT ;  /* 0x000000091d00720c */ /* 0x040fe40003f64070 */
[----:B------:R-:W-:-:S07]  /*11260*/  ISETP.GT.U32.AND P1, PT, R29, R19, PT ;  /* 0x000000131d00720c */ /* 0x000fce0003f24070 */
[----:B------:R-:W-:Y:S01]  /*11270*/  @!P0 IMAD.IADD R13, R13, 0x1, -R11 ;  /* 0x000000010d0d8824 */ /* 0x000fe200078e0a0b */
[----:B------:R-:W-:Y:S02]  /*11280*/  ISETP.GT.U32.AND P2, PT, R29, R26, PT ;  /* 0x0000001a1d00720c */ /* 0x000fe40003f44070 */
[----:B------:R-:W-:Y:S02]  /*11290*/  IABS R15, R15 ;  /* 0x0000000f000f7213 */ /* 0x000fe40000000000 */
[----:B------:R-:W-:Y:S01]  /*112a0*/  ISETP.GT.U32.AND P0, PT, R11, R13, PT ;  /* 0x0000000d0b00720c */ /* 0x000fe20003f04070 */
[----:B------:R-:W-:-:S04]  /*112b0*/  IMAD.HI.U32 R2, R28, R16, RZ ;  /* 0x000000101c027227 */ /* 0x000fc800078e00ff */
[----:B------:R-:W-:Y:S01]  /*112c0*/  @!P1 IMAD.IADD R19, R19, 0x1, -R29 ;  /* 0x0000000113139824 */ /* 0x000fe200078e0a1d */
[----:B------:R-:W-:Y:S01]  /*112d0*/  ISETP.GT.U32.AND P5, PT, R29, R24, PT ;  /* 0x000000181d00720c */ /* 0x000fe20003fa4070 */
[----:B------:R-:W-:-:S03]  /*112e0*/  IMAD.HI.U32 R3, R28, R15, RZ ;  /* 0x0000000f1c037227 */ /* 0x000fc600078e00ff */
[----:B------:R-:W-:Y:S01]  /*112f0*/  ISETP.GT.U32.AND P1, PT, R29, R19, PT ;  /* 0x000000131d00720c */ /* 0x000fe20003f24070 */
[--C-:B------:R-:W-:Y:S02]  /*11300*/  @!P3 IMAD.IADD R9, R9, 0x1, -R29.reuse ;  /* 0x000000010909b824 */ /* 0x100fe400078e0a1d */
[----:B------:R-:W-:Y:S02]  /*11310*/  @!P4 IMAD.IADD R5, R5, 0x1, -R29 ;  /* 0x000000010505c824 */ /* 0x000fe400078e0a1d */
[----:B------:R-:W-:Y:S02]  /*11320*/  IMAD.MOV R2, RZ, RZ, -R2 ;  /* 0x000000ffff027224 */ /* 0x000fe400078e0a02 */
[----:B------:R-:W-:Y:S01]  /*11330*/  IMAD.MOV R0, RZ, RZ, -R3 ;  /* 0x000000ffff007224 */ /* 0x000fe200078e0a03 */
[C---:B------:R-:W-:Y:S01]  /*11340*/  ISETP.GT.U32.AND P6, PT, R29.reuse, R9, PT ;  /* 0x000000091d00720c */ /* 0x040fe20003fc4070 */
[----:B------:R-:W-:Y:S01]  /*11350*/  @!P2 IMAD.IADD R26, R26, 0x1, -R29 ;  /* 0x000000011a1aa824 */ /* 0x000fe200078e0a1d */
[C---:B------:R-:W-:Y:S01]  /*11360*/  ISETP.GT.U32.AND P2, PT, R29.reuse, R5, PT ;  /* 0x000000051d00720c */ /* 0x040fe20003f44070 */
[----:B------:R-:W-:-:S02]  /*11370*/  IMAD R16, R29, R2, R16 ;  /* 0x000000021d107224 */ /* 0x000fc400078e0210 */
[----:B------:R-:W-:Y:S02]  /*11380*/  IMAD R15, R29, R0, R15 ;  /* 0x000000001d0f7224 */ /* 0x000fe400078e020f */
[----:B------:R-:W-:Y:S01]  /*11390*/  @!P0 IMAD.IADD R13, R13, 0x1, -R11 ;  /* 0x000000010d0d8824 */ /* 0x000fe200078e0a0b */
[----:B------:R-:W-:Y:S01]  /*113a0*/  STL [R1+0x2cc4], R16 ;  /* 0x002cc41001007387 */ /* 0x000fe20000100800 */
[--C-:B------:R-:W-:Y:S02]  /*113b0*/  @!P1 IMAD.IADD R19, R19, 0x1, -R29.reuse ;  /* 0x0000000113139824 */ /* 0x100fe400078e0a1d */
[--C-:B------:R-:W-:Y:S01]  /*113c0*/  @!P5 IMAD.IADD R24, R24, 0x1, -R29.reuse ;  /* 0x000000011818d824 */ /* 0x100fe200078e0a1d */
[----:B------:R-:W-:Y:S04]  /*113d0*/  STL [R1+0x2cc8], R15 ;  /* 0x002cc80f01007387 */ /* 0x000fe80000100800 */
[----:B------:R0:W-:Y:S01]  /*113e0*/  STL [R1+0x910], R13 ;  /* 0x0009100d01007387 */ /* 0x0001e20000100800 */
[----:B------:R-:W-:Y:S01]  /*113f0*/  ISETP.GT.U32.AND P3, PT, R29, R24, PT ;  /* 0x000000181d00720c */ /* 0x000fe20003f64070 */
[----:B------:R-:W-:-:S02]  /*11400*/  @!P6 IMAD.IADD R9, R9, 0x1, -R29 ;  /* 0x000000010909e824 */ /* 0x000fc400078e0a1d */
[----:B------:R-:W-:Y:S01]  /*11410*/  @!P2 IMAD.IADD R5, R5, 0x1, -R29 ;  /* 0x000000010505a824 */ /* 0x000fe200078e0a1d */
[----:B0-----:R-:W4:Y:S01]  /*11420*/  LDL.LU R13, [R1+0x2cf8] ;  /* 0x002cf800010d7983 */ /* 0x001f220000300800 */
[----:B------:R-:W-:-:S08]  /*11430*/  ISETP.GT.U32.AND P5, PT, R29, R26, PT ;  /* 0x0000001a1d00720c */ /* 0x000fd00003fa4070 */
[--C-:B------:R-:W-:Y:S01]  /*11440*/  @!P3 IMAD.IADD R24, R24, 0x1, -R29.reuse ;  /* 0x000000011818b824 */ /* 0x100fe200078e0a1d */
[----:B------:R-:W-:Y:S04]  /*11450*/  STL [R1+0x68], R19 ;  /* 0x0000681301007387 */ /* 0x000fe80000100800 */
[----:B------:R-:W-:Y:S01]  /*11460*/  STL [R1+0x64], R5 ;  /* 0x0000640501007387 */ /* 0x000fe20000100800 */
[----:B------:R-:W-:-:S03]  /*11470*/  @!P5 IMAD.IADD R26, R26, 0x1, -R29 ;  /* 0x000000011a1ad824 */ /* 0x000fc600078e0a1d */
[----:B------:R-:W-:Y:S04]  /*11480*/  STL [R1+0x60], R24 ;  /* 0x0000601801007387 */ /* 0x000fe80000100800 */
[----:B------:R0:W-:Y:S04]  /*11490*/  STL [R1+0x58], R9 ;  /* 0x0000580901007387 */ /* 0x0001e80000100800 */
[----:B------:R1:W-:Y:S04]  /*114a0*/  STL [R1+0x5c], R26 ;  /* 0x00005c1a01007387 */ /* 0x0003e80000100800 */
[----:B0-----:R-:W5:Y:S04]  /*114b0*/  LDL.LU R9, [R1+0x790] ;  /* 0x0007900001097983 */ /* 0x001f680000300800 */
[----:B------:R-:W5:Y:S04]  /*114c0*/  LDL.LU R18, [R1+0x778] ;  /* 0x0007780001127983 */ /* 0x000f680000300800 */
[----:B------:R-:W5:Y:S04]  /*114d0*/  LDL.LU R5, [R1+0x77c] ;  /* 0x00077c0001057983 */ /* 0x000f680000300800 */
[----:B------:R-:W5:Y:S04]  /*114e0*/  LDL.LU R24, [R1+0x780] ;  /* 0x0007800001187983 */ /* 0x000f680000300800 */
[----:B-1----:R-:W5:Y:S01]  /*114f0*/  LDL.LU R26, [R1+0x788] ;  /* 0x00078800011a7983 */ /* 0x002f620000300800 */
[----:B---3--:R-:W-:-:S02]  /*11500*/  ISETP.GT.U32.AND P4, PT, R29, R6, PT ;  /* 0x000000061d00720c */ /* 0x008fc40003f84070 */
[C---:B--2---:R-:W-:Y:S02]  /*11510*/  ISETP.GT.U32.AND P0, PT, R29.reuse, R20, PT ;  /* 0x000000141d00720c */ /* 0x044fe40003f04070 */
[C---:B------:R-:W-:Y:S02]  /*11520*/  ISETP.GT.U32.AND P1, PT, R29.reuse, R22, PT ;  /* 0x000000161d00720c */ /* 0x040fe40003f24070 */
[----:B------:R-:W-:-:S07]  /*11530*/  ISETP.GT.U32.AND P2, PT, R29, R25, PT ;  /* 0x000000191d00720c */ /* 0x000fce0003f44070 */
[--C-:B------:R-:W-:Y:S02]  /*11540*/  @!P4 IMAD.IADD R6, R6, 0x1, -R29.reuse ;  /* 0x000000010606c824 */ /* 0x100fe400078e0a1d */
[--C-:B------:R-:W-:Y:S02]  /*11550*/  @!P0 IMAD.IADD R20, R20, 0x1, -R29.reuse ;  /* 0x0000000114148824 */ /* 0x100fe400078e0a1d */
[--C-:B------:R-:W-:Y:S01]  /*11560*/  @!P1 IMAD.IADD R22, R22, 0x1, -R29.reuse ;  /* 0x0000000116169824 */ /* 0x100fe200078e0a1d */
[C---:B------:R-:W-:Y:S02]  /*11570*/  ISETP.GT.U32.AND P4, PT, R29.reuse, R21, PT ;  /* 0x000000151d00720c */ /* 0x040fe40003f84070 */
[C---:B------:R-:W-:Y:S02]  /*11580*/  ISETP.GT.U32.AND P0, PT, R29.reuse, R4, PT ;  /* 0x000000041d00720c */ /* 0x040fe40003f04070 */
[C---:B------:R-:W-:Y:S02]  /*11590*/  ISETP.GT.U32.AND P1, PT, R29.reuse, R23, PT ;  /* 0x000000171d00720c */ /* 0x040fe40003f24070 */
[----:B------:R-:W-:Y:S01]  /*115a0*/  ISETP.GT.U32.AND P3, PT, R29, R7, PT ;  /* 0x000000071d00720c */ /* 0x000fe20003f64070 */
[----:B------:R-:W-:Y:S01]  /*115b0*/  @!P2 IMAD.IADD R25, R25, 0x1, -R29 ;  /* 0x000000011919a824 */ /* 0x000fe200078e0a1d */
[----:B------:R-:W-:-:S05]  /*115c0*/  ISETP.GT.U32.AND P2, PT, R29, R27, PT ;  /* 0x0000001b1d00720c */ /* 0x000fca0003f44070 */
[--C-:B------:R-:W-:Y:S01]  /*115d0*/  @!P4 IMAD.IADD R21, R21, 0x1, -R29.reuse ;  /* 0x000000011515c824 */ /* 0x100fe200078e0a1d */
[C---:B------:R-:W-:Y:S01]  /*115e0*/  ISETP.GT.U32.AND P4, PT, R29.reuse, R20, PT ;  /* 0x000000141d00720c */ /* 0x040fe20003f84070 */
[--C-:B------:R-:W-:Y:S01]  /*115f0*/  @!P0 IMAD.IADD R4, R4, 0x1, -R29.reuse ;  /* 0x0000000104048824 */ /* 0x100fe200078e0a1d */
[----:B------:R-:W-:Y:S01]  /*11600*/  ISETP.GT.U32.AND P6, PT, R29, R17, PT ;  /* 0x000000111d00720c */ /* 0x000fe20003fc4070 */
[----:B------:R-:W-:Y:S01]  /*11610*/  @!P1 IMAD.IADD R23, R23, 0x1, -R29 ;  /* 0x0000000117179824 */ /* 0x000fe200078e0a1d */
[C---:B------:R-:W-:Y:S02]  /*11620*/  ISETP.GT.U32.AND P0, PT, R29.reuse, R22, PT ;  /* 0x000000161d00720c */ /* 0x040fe40003f04070 */
[----:B------:R-:W-:-:S09]  /*11630*/  ISETP.GT.U32.AND P1, PT, R29, R25, PT ;  /* 0x000000191d00720c */ /* 0x000fd20003f24070 */
[--C-:B------:R-:W-:Y:S01]  /*11640*/  @!P6 IMAD.IADD R17, R17, 0x1, -R29.reuse ;  /* 0x000000011111e824 */ /* 0x100fe200078e0a1d */
[----:B------:R-:W-:Y:S01]  /*11650*/  ISETP.GT.U32.AND P6, PT, R29, R6, PT ;  /* 0x000000061d00720c */ /* 0x000fe20003fc4070 */
[--C-:B------:R-:W-:Y:S02]  /*11660*/  @!P3 IMAD.IADD R7, R7, 0x1, -R29.reuse ;  /* 0x000000010707b824 */ /* 0x100fe400078e0a1d */
[--C-:B------:R-:W-:Y:S02]  /*11670*/  @!P2 IMAD.IADD R27, R27, 0x1, -R29.reuse ;  /* 0x000000011b1ba824 */ /* 0x100fe400078e0a1d */
[--C-:B------:R-:W-:Y:S01]  /*11680*/  @!P4 IMAD.IADD R20, R20, 0x1, -R29.reuse ;  /* 0x000000011414c824 */ /* 0x100fe200078e0a1d */
[----:B------:R-:W-:Y:S01]  /*11690*/  ISETP.GT.U32.AND P2, PT, R29, R7, PT ;  /* 0x000000071d00720c */ /* 0x000fe20003f44070 */
[----:B------:R-:W-:-:S06]  /*116a0*/  @!P0 IMAD.IADD R22, R22, 0x1, -R29 ;  /* 0x0000000116168824 */ /* 0x000fcc00078e0a1d */
[--C-:B------:R-:W-:Y:S02]  /*116b0*/  @!P6 IMAD.IADD R6, R6, 0x1, -R29.reuse ;  /* 0x000000010606e824 */ /* 0x100fe400078e0a1d */
[----:B------:R-:W-:-:S03]  /*116c0*/  @!P1 IMAD.IADD R25, R25, 0x1, -R29 ;  /* 0x0000000119199824 */ /* 0x000fc600078e0a1d */
[----:B------:R0:W-:Y:S01]  /*116d0*/  STL [R1+0x54], R6 ;  /* 0x0000540601007387 */ /* 0x0001e20000100800 */
[----:B------:R-:W-:-:S03]  /*116e0*/  @!P2 IMAD.IADD R7, R7, 0x1, -R29 ;  /* 0x000000010707a824 */ /* 0x000fc600078e0a1d */
[----:B0-----:R-:W2:Y:S04]  /*116f0*/  LDL.LU R6, [R1+0x784] ;  /* 0x0007840001067983 */ /* 0x001ea80000300800 */
[----:B------:R0:W-:Y:S04]  /*11700*/  STL [R1+0x50], R20 ;  /* 0x0000501401007387 */ /* 0x0001e80000100800 */
[----:B------:R-:W3:Y:S04]  /*11710*/  LDL.LU R16, [R1+0x764] ;  /* 0x0007640001107983 */ /* 0x000ee80000300800 */
[----:B------:R1:W-:Y:S04]  /*11720*/  STL [R1+0x4c], R22 ;  /* 0x00004c1601007387 */ /* 0x0003e80000100800 */
[----:B------:R-:W2:Y:S04]  /*11730*/  LDL.LU R19, [R1+0x768] ;  /* 0x0007680001137983 */ /* 0x000ea80000300800 */
[----:B------:R4:W-:Y:S04]  /*11740*/  STL [R1+0x48], R25 ;  /* 0x0000481901007387 */ /* 0x0009e80000100800 */
[----:B0-----:R-:W2:Y:S04]  /*11750*/  LDL.LU R20, [R1+0x76c] ;  /* 0x00076c0001147983 */ /* 0x001ea80000300800 */
[----:B-1----:R-:W2:Y:S04]  /*11760*/  LDL.LU R22, [R1+0x774] ;  /* 0x0007740001167983 */ /* 0x002ea80000300800 */
[----:B------:R0:W-:Y:S04]  /*11770*/  STL [R1+0x44], R7 ;  /* 0x0000440701007387 */ /* 0x0001e80000100800 */
[----:B----4-:R-:W4:Y:S01]  /*11780*/  LDL.LU R25, [R1+0x770] ;  /* 0x0007700001197983 */ /* 0x010f220000300800 */
[----:B------:R-:W-:-:S02]  /*11790*/  ISETP.GT.U32.AND P5, PT, R29, R8, PT ;  /* 0x000000081d00720c */ /* 0x000fc40003fa4070 */
[C---:B------:R-:W-:Y:S02]  /*117a0*/  ISETP.GT.U32.AND P3, PT, R29.reuse, R10, PT ;  /* 0x0000000a1d00720c */ /* 0x040fe40003f64070 */
[C---:B------:R-:W-:Y:S01]  /*117b0*/  ISETP.GT.U32.AND P4, PT, R29.reuse, R21, PT ;  /* 0x000000151d00720c */ /* 0x040fe20003f84070 */
[----:B0-----:R-:W4:Y:S08]  /*117c0*/  LDL.LU R7, [R1+0x750] ;  /* 0x0007500001077983 */ /* 0x001f300000300800 */
[--C-:B------:R-:W-:Y:S01]  /*117d0*/  @!P5 IMAD.IADD R8, R8, 0x1, -R29.reuse ;  /* 0x000000010808d824 */ /* 0x100fe200078e0a1d */
[C---:B------:R-:W-:Y:S01]  /*117e0*/  ISETP.GT.U32.AND P5, PT, R29.reuse, R13, PT ;  /* 0x0000000d1d00720c */ /* 0x040fe20003fa4070 */
[----:B------:R-:W-:Y:S01]  /*117f0*/  @!P3 IMAD.IADD R10, R10, 0x1, -R29 ;  /* 0x000000010a0ab824 */ /* 0x000fe200078e0a1d */
[----:B------:R-:W-:-:S02]  /*11800*/  ISETP.GT.U32.AND P0, PT, R29, R4, PT ;  /* 0x000000041d00720c */ /* 0x000fc40003f04070 */
[----:B------:R-:W-:-:S09]  /*11810*/  ISETP.GT.U32.AND P3, PT, R29, R8, PT ;  /* 0x000000081d00720c */ /* 0x000fd20003f64070 */
[--C-:B------:R-:W-:Y:S01]  /*11820*/  @!P5 IMAD.IADD R13, R13, 0x1, -R29.reuse ;  /* 0x000000010d0dd824 */ /* 0x100fe200078e0a1d */
[C---:B------:R-:W-:Y:S02]  /*11830*/  ISETP.GT.U32.AND P5, PT, R29.reuse, R17, PT ;  /* 0x000000111d00720c */ /* 0x040fe40003fa4070 */
[C---:B------:R-:W-:Y:S02]  /*11840*/  ISETP.GT.U32.AND P1, PT, R29.reuse, R23, PT ;  /* 0x000000171d00720c */ /* 0x040fe40003f24070 */
[----:B------:R-:W-:Y:S01]  /*11850*/  ISETP.GT.U32.AND P6, PT, R29, R13, PT ;  /* 0x0000000d1d00720c */ /* 0x000fe20003fc4070 */
[--C-:B------:R-:W-:Y:S01]  /*11860*/  @!P4 IMAD.IADD R21, R21, 0x1, -R29.reuse ;  /* 0x000000011515c824 */ /* 0x100fe200078e0a1d */
[----:B-----5:R-:W-:Y:S01]  /*11870*/  ISETP.GT.U32.AND P4, PT, R29, R18, PT ;  /* 0x000000121d00720c */ /* 0x020fe20003f84070 */
[--C-:B------:R-:W-:Y:S02]  /*11880*/  @!P3 IMAD.IADD R8, R8, 0x1, -R29.reuse ;  /* 0x000000010808b824 */ /* 0x100fe400078e0a1d */
[----:B------:R-:W-:-:S04]  /*11890*/  @!P0 IMAD.IADD R4, R4, 0x1, -R29 ;  /* 0x0000000104048824 */ /* 0x000fc800078e0a1d */
[--C-:B------:R-:W-:Y:S01]  /*118a0*/  @!P5 IMAD.IADD R17, R17, 0x1, -R29.reuse ;  /* 0x000000011111d824 */ /* 0x100fe200078e0a1d */
[C---:B------:R-:W-:Y:S02]  /*118b0*/  ISETP.GT.U32.AND P5, PT, R29.reuse, R9, PT ;  /* 0x000000091d00720c */ /* 0x040fe40003fa4070 */
[C---:B------:R-:W-:Y:S01]  /*118c0*/  ISETP.GT.U32.AND P0, PT, R29.reuse, R5, PT ;  /* 0x000000051d00720c */ /* 0x040fe20003f04070 */
[----:B------:R0:W-:Y:S01]  /*118d0*/  STL [R1+0x40], R8 ;  /* 0x0000400801007387 */ /* 0x0001e20000100800 */
[----:B------:R-:W-:Y:S01]  /*118e0*/  ISETP.GT.U32.AND P2, PT, R29, R27, PT ;  /* 0x0000001b1d00720c */ /* 0x000fe20003f44070 */
[--C-:B------:R-:W-:Y:S01]  /*118f0*/  @!P1 IMAD.IADD R23, R23, 0x1, -R29.reuse ;  /* 0x0000000117179824 */ /* 0x100fe200078e0a1d */
[----:B------:R-:W-:Y:S01]  /*11900*/  ISETP.GT.U32.AND P1, PT, R29, R24, PT ;  /* 0x000000181d00720c */ /* 0x000fe20003f24070 */
[--C-:B------:R-:W-:Y:S01]  /*11910*/  @!P6 IMAD.IADD R13, R13, 0x1, -R29.reuse ;  /* 0x000000010d0de824 */ /* 0x100fe200078e0a1d */
[----:B0-----:R-:W5:Y:S05]  /*11920*/  LDL.LU R8, [R1+0x754] ;  /* 0x0007540001087983 */ /* 0x001f6a0000300800 */
[--C-:B------:R-:W-:Y:S01]  /*11930*/  @!P5 IMAD.IADD R9, R9, 0x1, -R29.reuse ;  /* 0x000000010909d824 */ /* 0x100fe200078e0a1d */
[----:B------:R-:W-:Y:S01]  /*11940*/  ISETP.GT.U32.AND P3, PT, R29, R10, PT ;  /* 0x0000000a1d00720c */ /* 0x000fe20003f64070 */
[----:B------:R-:W-:-:S02]  /*11950*/  @!P4 IMAD.IADD R18, R18, 0x1, -R29 ;  /* 0x000000011212c824 */ /* 0x000fc400078e0a1d */
[--C-:B------:R-:W-:Y:S02]  /*11960*/  @!P0 IMAD.IADD R5, R5, 0x1, -R29.reuse ;  /* 0x0000000105058824 */ /* 0x100fe400078e0a1d */
[--C-:B------:R-:W-:Y:S01]  /*11970*/  @!P2 IMAD.IADD R27, R27, 0x1, -R29.reuse ;  /* 0x000000011b1ba824 */ /* 0x100fe200078e0a1d */
[----:B------:R-:W-:Y:S01]  /*11980*/  ISETP.GT.U32.AND P2, PT, R29, R26, PT ;  /* 0x0000001a1d00720c */ /* 0x000fe20003f44070 */
[--C-:B------:R-:W-:Y:S01]  /*11990*/  @!P1 IMAD.IADD R24, R24, 0x1, -R29.reuse ;  /* 0x0000000118189824 */ /* 0x100fe200078e0a1d */
[----:B------:R-:W-:Y:S01]  /*119a0*/  IABS R14, R14 ;  /* 0x0000000e000e7213 */ /* 0x000fe20000000000 */
[----:B------:R-:W-:Y:S04]  /*119b0*/  STL [R1+0x3c], R17 ;  /* 0x00003c1101007387 */ /* 0x000fe80000100800 */
[----:B------:R-:W-:Y:S01]  /*119c0*/  IMAD.HI.U32 R0, R28, R14, RZ ;  /* 0x0000000e1c007227 */ /* 0x000fe200078e00ff */
[----:B------:R-:W-:Y:S03]  /*119d0*/  STL [R1+0x38], R21 ;  /* 0x0000381501007387 */ /* 0x000fe60000100800 */
[----:B------:R-:W-:Y:S01]  /*119e0*/  @!P3 IMAD.IADD R10, R10, 0x1, -R29 ;  /* 0x000000010a0ab824 */ /* 0x000fe200078e0a1d */
[----:B------:R-:W-:Y:S01]  /*119f0*/  STL [R1+0x34], R4 ;  /* 0x0000340401007387 */ /* 0x000fe20000100800 */
[----:B------:R-:W-:-:S03]  /*11a00*/  IMAD.MOV R0, RZ, RZ, -R0 ;  /* 0x000000ffff007224 */ /* 0x000fc600078e0a00 */
[----:B------:R-:W-:Y:S01]  /*11a10*/  STL [R1+0x30], R23 ;  /* 0x0000301701007387 */ /* 0x000fe20000100800 */
[----:B------:R-:W-:-:S03]  /*11a20*/  @!P2 IMAD.IADD R26, R26, 0x1, -R29 ;  /* 0x000000011a1aa824 */ /* 0x000fc600078e0a1d */
[----:B------:R-:W-:Y:S04]  /*11a30*/  STL [R1+0x2c], R27 ;  /* 0x00002c1b01007387 */ /* 0x000fe80000100800 */
[----:B------:R0:W-:Y:S01]  /*11a40*/  STL [R1+0x78c], R13 ;  /* 0x00078c0d01007387 */ /* 0x0001e20000100800 */
[----:B------:R-:W-:-:S03]  /*11a50*/  IMAD R14, R29, R0, R14 ;  /* 0x000000001d0e7224 */ /* 0x000fc600078e020e */
[----:B------:R1:W-:Y:S04]  /*11a60*/  STL [R1+0x28], R10 ;  /* 0x0000280a01007387 */ /* 0x0003e80000100800 */
[----:B0-----:R-:W5:Y:S04]  /*11a70*/  LDL R13, [R1+0x2304] ;  /* 0x00230400010d7983 */ /* 0x001f680000100800 */
[----:B-1----:R-:W5:Y:S04]  /*11a80*/  LDL.LU R10, [R1+0x758] ;  /* 0x00075800010a7983 */ /* 0x002f680000300800 */
[----:B------:R-:W5:Y:S04]  /*11a90*/  LDL.LU R21, [R1+0x760] ;  /* 0x0007600001157983 */ /* 0x000f680000300800 */
[----:B------:R-:W5:Y:S04]  /*11aa0*/  LDL.LU R4, [R1+0x75c] ;  /* 0x00075c0001047983 */ /* 0x000f680000300800 */
[----:B------:R-:W5:Y:S04]  /*11ab0*/  LDL.LU R23, [R1+0x73c] ;  /* 0x00073c0001177983 */ /* 0x000f680000300800 */
[----:B------:R-:W-:Y:S04]  /*11ac0*/  STL [R1+0x2ccc], R14 ;  /* 0x002ccc0e01007387 */ /* 0x000fe80000100800 */
[----:B------:R-:W5:Y:S01]  /*11ad0*/  LDL.LU R27, [R1+0x740] ;  /* 0x00074000011b7983 */ /* 0x000f620000300800 */
[----:B---3--:R-:W-:-:S02]  /*11ae0*/  ISETP.GT.U32.AND P6, PT, R29, R16, PT ;  /* 0x000000101d00720c */ /* 0x008fc40003fc4070 */
[C---:B--2---:R-:W-:Y:S02]  /*11af0*/  ISETP.GT.U32.AND P5, PT, R29.reuse, R19, PT ;  /* 0x000000131d00720c */ /* 0x044fe40003fa4070 */
[C---:B------:R-:W-:Y:S02]  /*11b00*/  ISETP.GT.U32.AND P4, PT, R29.reuse, R20, PT ;  /* 0x000000141d00720c */ /* 0x040fe40003f84070 */
[----:B------:R-:W-:-:S07]  /*11b10*/  ISETP.GT.U32.AND P0, PT, R29, R22, PT ;  /* 0x000000161d00720c */ /* 0x000fce0003f04070 */
[--C-:B------:R-:W-:Y:S01]  /*11b20*/  @!P6 IMAD.IADD R16, R16, 0x1, -R29.reuse ;  /* 0x000000011010e824 */ /* 0x100fe200078e0a1d */
[----:B------:R-:W-:Y:S01]  /*11b30*/  ISETP.GT.U32.AND P6, PT, R29, R9, PT ;  /* 0x000000091d00720c */ /* 0x000fe20003fc4070 */
[--C-:B------:R-:W-:Y:S01]  /*11b40*/  @!P5 IMAD.IADD R19, R19, 0x1, -R29.reuse ;  /* 0x000000011313d824 */ /* 0x100fe200078e0a1d */
[C---:B------:R-:W-:Y:S02]  /*11b50*/  ISETP.GT.U32.AND P5, PT, R29.reuse, R18, PT ;  /* 0x000000121d00720c */ /* 0x040fe40003fa4070 */
[C---:B----4-:R-:W-:Y:S01]  /*11b60*/  ISETP.GT.U32.AND P1, PT, R29.reuse, R25, PT ;  /* 0x000000191d00720c */ /* 0x050fe20003f24070 */
[--C-:B------:R-:W-:Y:S01]  /*11b70*/  @!P4 IMAD.IADD R20, R20, 0x1, -R29.reuse ;  /* 0x000000011414c824 */ /* 0x100fe200078e0a1d */
[C---:B------:R-:W-:Y:S01]  /*11b80*/  ISETP.GT.U32.AND P4, PT, R29.reuse, R5, PT ;  /* 0x000000051d00720c */ /* 0x040fe20003f84070 */
[----:B------:R-:W-:Y:S01]  /*11b90*/  @!P0 IMAD.IADD R22, R22, 0x1, -R29 ;  /* 0x0000000116168824 */ /* 0x000fe200078e0a1d */
[----:B------:R-:W-:-:S05]  /*11ba0*/  ISETP.GT.U32.AND P0, PT, R29, R24, PT ;  /* 0x000000181d00720c */ /* 0x000fca0003f04070 */
[--C-:B------:R-:W-:Y:S02]  /*11bb0*/  @!P6 IMAD.IADD R9, R9, 0x1, -R29.reuse ;  /* 0x000000010909e824 */ /* 0x100fe400078e0a1d */
[--C-:B------:R-:W-:Y:S02]  /*11bc0*/  @!P5 IMAD.IADD R18, R18, 0x1, -R29.reuse ;  /* 0x000000011212d824 */ /* 0x100fe400078e0a1d */
[--C-:B------:R-:W-:Y:S01]  /*11bd0*/  @!P1 IMAD.IADD R25, R25, 0x1, -R29.reuse ;  /* 0x0000000119199824 */ /* 0x100fe200078e0a1d */
[----:B------:R-:W-:Y:S01]  /*11be0*/  ISETP.GT.U32.AND P1, PT, R29, R26, PT ;  /* 0x0000001a1d00720c */ /* 0x000fe20003f24070 */
[--C-:B------:R-:W-:Y:S01]  /*11bf0*/  @!P4 IMAD.IADD R5, R5, 0x1, -R29.reuse ;  /* 0x000000010505c824 */ /* 0x100fe200078e0a1d */
[----:B------:R0:W-:Y:S01]  /*11c00*/  STL [R1+0x790], R9 ;  /* 0x0007900901007387 */ /* 0x0001e20000100800 */
[----:B------:R-:W-:-:S03]  /*11c10*/  @!P0 IMAD.IADD R24, R24, 0x1, -R29 ;  /* 0x0000000118188824 */ /* 0x000fc600078e0a1d */
[----:B0-----:R-:W2:Y:S04]  /*11c20*/  LDL.LU R9, [R1+0x744] ;  /* 0x0007440001097983 */ /* 0x001ea80000300800 */
[----:B------:R0:W-:Y:S04]  /*11c30*/  STL [R1+0x778], R18 ;  /* 0x0007781201007387 */ /* 0x0001e80000100800 */
[----:B------:R-:W3:Y:S04]  /*11c40*/  LDL.LU R2, [R1+0x74c] ;  /* 0x00074c0001027983 */ /* 0x000ee80000300800 */
[----:B------:R1:W-:Y:S01]  /*11c50*/  STL [R1+0x77c], R5 ;  /* 0x00077c0501007387 */ /* 0x0003e20000100800 */
[----:B------:R-:W-:-:S03]  /*11c60*/  @!P1 IMAD.IADD R26, R26, 0x1, -R29 ;  /* 0x000000011a1a9824 */ /* 0x000fc600078e0a1d */
[----:B------:R4:W-:Y:S04]  /*11c70*/  STL [R1+0x780], R24 ;  /* 0x0007801801007387 */ /* 0x0009e80000100800 */
[----:B------:R-:W2:Y:S04]  /*11c80*/  LDL.LU R17, [R1+0x748] ;  /* 0x0007480001117983 */ /* 0x000ea80000300800 */
[----:B0-----:R-:W2:Y:S04]  /*11c90*/  LDL.LU R18, [R1+0x728] ;  /* 0x0007280001127983 */ /* 0x001ea80000300800 */
[----:B------:R0:W-:Y:S04]  /*11ca0*/  STL [R1+0x788], R26 ;  /* 0x0007881a01007387 */ /* 0x0001e80000100800 */
[----:B-1----:R-:W2:Y:S01]  /*11cb0*/  LDL.LU R5, [R1+0x72c] ;  /* 0x00072c0001057983 */ /* 0x002ea20000300800 */
[----:B------:R-:W-:-:S02]  /*11cc0*/  ISETP.GT.U32.AND P3, PT, R29, R6, PT ;  /* 0x000000061d00720c */ /* 0x000fc40003f64070 */
[C---:B------:R-:W-:Y:S01]  /*11cd0*/  ISETP.GT.U32.AND P2, PT, R29.reuse, R7, PT ;  /* 0x000000071d00720c */ /* 0x040fe20003f44070 */
[----:B----4-:R-:W4:Y:S10]  /*11ce0*/  LDL.LU R24, [R1+0x730] ;  /* 0x0007300001187983 */ /* 0x010f340000300800 */
[--C-:B------:R-:W-:Y:S01]  /*11cf0*/  @!P3 IMAD.IADD R6, R6, 0x1, -R29.reuse ;  /* 0x000000010606b824 */ /* 0x100fe200078e0a1d */
[----:B-----5:R-:W-:Y:S01]  /*11d00*/  ISETP.GT.U32.AND P3, PT, R29, R8, PT ;  /* 0x000000081d00720c */ /* 0x020fe20003f64070 */
[----:B------:R-:W-:-:S03]  /*11d10*/  @!P2 IMAD.IADD R7, R7, 0x1, -R29 ;  /* 0x000000010707a824 */ /* 0x000fc600078e0a1d */
[C---:B------:R-:W-:Y:S02]  /*11d20*/  ISETP.GT.U32.AND P2, PT, R29.reuse, R6, PT ;  /* 0x000000061d00720c */ /* 0x040fe40003f44070 */
[----:B------:R-:W-:-:S07]  /*11d30*/  ISETP.GT.U32.AND P5, PT, R29, R19, PT ;  /* 0x000000131d00720c */ /* 0x000fce0003fa4070 */
[--C-:B------:R-:W-:Y:S01]  /*11d40*/  @!P3 IMAD.IADD R8, R8, 0x1, -R29.reuse ;  /* 0x000000010808b824 */ /* 0x100fe200078e0a1d */
[C---:B------:R-:W-:Y:S02]  /*11d50*/  ISETP.GT.U32.AND P3, PT, R29.reuse, R16, PT ;  /* 0x000000101d00720c */ /* 0x040fe40003f64070 */
[C---:B------:R-:W-:Y:S01]  /*11d60*/  ISETP.GT.U32.AND P4, PT, R29.reuse, R20, PT ;  /* 0x000000141d00720c */ /* 0x040fe20003f84070 */
[--C-:B------:R-:W-:Y:S01]  /*11d70*/  @!P2 IMAD.IADD R6, R6, 0x1, -R29.reuse ;  /* 0x000000010606a824 */ /* 0x100fe200078e0a1d */
[----:B------:R-:W-:Y:S01]  /*11d80*/  ISETP.GT.U32.AND P6, PT, R29, R8, PT ;  /* 0x000000081d00720c */ /* 0x000fe20003fc4070 */
[--C-:B------:R-:W-:Y:S01]  /*11d90*/  @!P5 IMAD.IADD R19, R19, 0x1, -R29.reuse ;  /* 0x000000011313d824 */ /* 0x100fe200078e0a1d */
[C---:B------:R-:W-:Y:S02]  /*11da0*/  ISETP.GT.U32.AND P0, PT, R29.reuse, R22, PT ;  /* 0x000000161d00720c */ /* 0x040fe40003f04070 */
[----:B------:R1:W-:Y:S04]  /*11db0*/  STL [R1+0x784], R6 ;  /* 0x0007840601007387 */ /* 0x0003e80000100800 */
[----:B0-----:R-:W5:Y:S01]  /*11dc0*/  LDL.LU R26, [R1+0x738] ;  /* 0x00073800011a7983 */ /* 0x001f620000300800 */
[--C-:B------:R-:W-:Y:S01]  /*11dd0*/  @!P3 IMAD.IADD R16, R16, 0x1, -R29.reuse ;  /* 0x000000011010b824 */ /* 0x100fe200078e0a1d */
[C---:B------:R-:W-:Y:S01]  /*11de0*/  ISETP.GT.U32.AND P3, PT, R29.reuse, R10, PT ;  /* 0x0000000a1d00720c */ /* 0x040fe20003f64070 */
[--C-:B------:R-:W-:Y:S01]  /*11df0*/  @!P4 IMAD.IADD R20, R20, 0x1, -R29.reuse ;  /* 0x000000011414c824 */ /* 0x100fe200078e0a1d */
[----:B-1----:R-:W4:Y:S01]  /*11e00*/  LDL.LU R6, [R1+0x734] ;  /* 0x0007340001067983 */ /* 0x002f220000300800 */
[C---:B------:R-:W-:Y:S01]  /*11e10*/  ISETP.GT.U32.AND P5, PT, R29.reuse, R21, PT ;  /* 0x000000151d00720c */ /* 0x040fe20003fa4070 */
[----:B------:R-:W-:Y:S01]  /*11e20*/  @!P6 IMAD.IADD R8, R8, 0x1, -R29 ;  /* 0x000000010808e824 */ /* 0x000fe200078e0a1d */
[----:B------:R-:W-:-:S02]  /*11e30*/  ISETP.GT.U32.AND P4, PT, R29, R4, PT ;  /* 0x000000041d00720c */ /* 0x000fc40003f84070 */
[C---:B------:R-:W-:Y:S02]  /*11e40*/  ISETP.GT.U32.AND P1, PT, R29.reuse, R25, PT ;  /* 0x000000191d00720c */ /* 0x040fe40003f24070 */
[----:B------:R-:W-:-:S04]  /*11e50*/  ISETP.GT.U32.AND P2, PT, R29, R7, PT ;  /* 0x000000071d00720c */ /* 0x000fc80003f44070 */
[--C-:B------:R-:W-:Y:S02]  /*11e60*/  @!P3 IMAD.IADD R10, R10, 0x1, -R29.reuse ;  /* 0x000000010a0ab824 */ /* 0x100fe400078e0a1d */
[--C-:B------:R-:W-:Y:S02]  /*11e70*/  @!P0 IMAD.IADD R22, R22, 0x1, -R29.reuse ;  /* 0x0000000116168824 */ /* 0x100fe400078e0a1d */
[--C-:B------:R-:W-:Y:S01]  /*11e80*/  @!P5 IMAD.IADD R21, R21, 0x1, -R29.reuse ;  /* 0x000000011515d824 */ /* 0x100fe200078e0a1d */
[----:B------:R-:W-:Y:S01]  /*11e90*/  ISETP.GT.U32.AND P0, PT, R29, R23, PT ;  /* 0x000000171d00720c */ /* 0x000fe20003f04070 */
[--C-:B------:R-:W-:Y:S01]  /*11ea0*/  @!P4 IMAD.IADD R4, R4, 0x1, -R29.reuse ;  /* 0x000000010404c824 */ /* 0x100fe200078e0a1d */
[----:B------:R-:W-:Y:S01]  /*11eb0*/  STL [R1+0x764], R16 ;  /* 0x0007641001007387 */ /* 0x000fe20000100800 */
[--C-:B------:R-:W-:Y:S02]  /*11ec0*/  @!P1 IMAD.IADD R25, R25, 0x1, -R29.reuse ;  /* 0x0000000119199824 */ /* 0x100fe400078e0a1d */
[--C-:B------:R-:W-:Y:S01]  /*11ed0*/  @!P2 IMAD.IADD R7, R7, 0x1, -R29.reuse ;  /* 0x000000010707a824 */ /* 0x100fe200078e0a1d */
[----:B------:R-:W-:Y:S04]  /*11ee0*/  STL [R1+0x768], R19 ;  /* 0x0007681301007387 */ /* 0x000fe80000100800 */
[----:B------:R-:W-:Y:S03]  /*11ef0*/  STL [R1+0x76c], R20 ;  /* 0x00076c1401007387 */ /* 0x000fe60000100800 */
[----:B------:R-:W-:Y:S01]  /*11f00*/  @!P0 IMAD.IADD R23, R23, 0x1, -R29 ;  /* 0x0000000117178824 */ /* 0x000fe200078e0a1d */
[----:B------:R-:W-:Y:S04]  /*11f10*/  STL [R1+0x774], R22 ;  /* 0x0007741601007387 */ /* 0x000fe80000100800 */
[----:B------:R-:W-:Y:S04]  /*11f20*/  STL [R1+0x770], R25 ;  /* 0x0007701901007387 */ /* 0x000fe80000100800 */
[----:B------:R0:W-:Y:S04]  /*11f30*/  STL [R1+0x750], R7 ;  /* 0x0007500701007387 */ /* 0x0001e80000100800 */
[----:B0-----:R-:W5:Y:S04]  /*11f40*/  LDL.LU R7, [R1+0x714] ;  /* 0x0007140001077983 */ /* 0x001f680000300800 */
[----:B------:R0:W-:Y:S04]  /*11f50*/  STL [R1+0x754], R8 ;  /* 0x0007540801007387 */ /* 0x0001e80000100800 */
[----:B0-----:R-:W5:Y:S04]  /*11f60*/  LDL.LU R8, [R1+0x718] ;  /* 0x0007180001087983 */ /* 0x001f680000300800 */
[----:B------:R-:W5:Y:S04]  /*11f70*/  LDL.LU R19, [R1+0x71c] ;  /* 0x00071c0001137983 */ /* 0x000f680000300800 */
[----:B------:R-:W5:Y:S04]  /*11f80*/  LDL.LU R22, [R1+0x724] ;  /* 0x0007240001167983 */ /* 0x000f680000300800 */
[----:B------:R-:W5:Y:S01]  /*11f90*/  LDL.LU R25, [R1+0x720] ;  /* 0x0007200001197983 */ /* 0x000f620000300800 */
[----:B---3--:R-:W-:-:S02]  /*11fa0*/  ISETP.GT.U32.AND P6, PT, R29, R2, PT ;  /* 0x000000021d00720c */ /* 0x008fc40003fc4070 */
[C---:B--2---:R-:W-:Y:S02]  /*11fb0*/  ISETP.GT.U32.AND P3, PT, R29.reuse, R17, PT ;  /* 0x000000111d00720c */ /* 0x044fe40003f64070 */
[----:B------:R-:W-:-:S09]  /*11fc0*/  ISETP.GT.U32.AND P5, PT, R29, R18, PT ;  /* 0x000000121d00720c */ /* 0x000fd20003fa4070 */
[--C-:B------:R-:W-:Y:S01]  /*11fd0*/  @!P6 IMAD.IADD R2, R2, 0x1, -R29.reuse ;  /* 0x000000010202e824 */ /* 0x100fe200078e0a1d */
[C---:B------:R-:W-:Y:S02]  /*11fe0*/  ISETP.GT.U32.AND P6, PT, R29.reuse, R10, PT ;  /* 0x0000000a1d00720c */ /* 0x040fe40003fc4070 */
[----:B------:R-:W-:Y:S01]  /*11ff0*/  ISETP.GT.U32.AND P4, PT, R29, R5, PT ;  /* 0x000000051d00720c */ /* 0x000fe20003f84070 */
[--C-:B------:R-:W-:Y:S01]  /*12000*/  @!P3 IMAD.IADD R17, R17, 0x1, -R29.reuse ;  /* 0x000000011111b824 */ /* 0x100fe200078e0a1d */
[C---:B------:R-:W-:Y:S01]  /*12010*/  ISETP.GT.U32.AND P3, PT, R29.reuse, R21, PT ;  /* 0x000000151d00720c */ /* 0x040fe20003f64070 */
[----:B------:R-:W-:Y:S01]  /*12020*/  @!P5 IMAD.IADD R18, R18, 0x1, -R29 ;  /* 0x000000011212d824 */ /* 0x000fe200078e0a1d */
[----:B------:R-:W-:-:S07]  /*12030*/  ISETP.GT.U32.AND P5, PT, R29, R4, PT ;  /* 0x000000041d00720c */ /* 0x000fce0003fa4070 */
[--C-:B------:R-:W-:Y:S02]  /*12040*/  @!P6 IMAD.IADD R10, R10, 0x1, -R29.reuse ;  /* 0x000000010a0ae824 */ /* 0x100fe400078e0a1d */
[--C-:B------:R-:W-:Y:S01]  /*12050*/  @!P4 IMAD.IADD R5, R5, 0x1, -R29.reuse ;  /* 0x000000010505c824 */ /* 0x100fe200078e0a1d */
[----:B------:R-:W-:Y:S01]  /*12060*/  ISETP.GT.U32.AND P4, PT, R29, R23, PT ;  /* 0x000000171d00720c */ /* 0x000fe20003f84070 */
[--C-:B------:R-:W-:Y:S01]  /*12070*/  @!P3 IMAD.IADD R21, R21, 0x1, -R29.reuse ;  /* 0x000000011515b824 */ /* 0x100fe200078e0a1d */
[----:B------:R0:W-:Y:S01]  /*12080*/  STL [R1+0x758], R10 ;  /* 0x0007580a01007387 */ /* 0x0001e20000100800 */
[----:B------:R-:W-:-:S03]  /*12090*/  @!P5 IMAD.IADD R4, R4, 0x1, -R29 ;  /* 0x000000010404d824 */ /* 0x000fc600078e0a1d */
[----:B0-----:R-:W2:Y:S04]  /*120a0*/  LDL.LU R10, [R1+0x700] ;  /* 0x00070000010a7983 */ /* 0x001ea80000300800 */
[----:B------:R-:W3:Y:S03]  /*120b0*/  LDL.LU R20, [R1+0x704] ;  /* 0x0007040001147983 */ /* 0x000ee60000300800 */
[----:B------:R-:W-:Y:S01]  /*120c0*/  @!P4 IMAD.IADD R23, R23, 0x1, -R29 ;  /* 0x000000011717c824 */ /* 0x000fe200078e0a1d */
[----:B------:R0:W-:Y:S04]  /*120d0*/  STL [R1+0x760], R21 ;  /* 0x0007601501007387 */ /* 0x0001e80000100800 */
[----:B0-----:R-:W2:Y:S04]  /*120e0*/  LDL.LU R21, [R1+0x708] ;  /* 0x0007080001157983 */ /* 0x001ea80000300800 */
[----:B------:R0:W-:Y:S04]  /*120f0*/  STL [R1+0x75c], R4 ;  /* 0x00075c0401007387 */ /* 0x0001e80000100800 */
[----:B0-----:R-:W2:Y:S04]  /*12100*/  LDL.LU R4, [R1+0x710] ;  /* 0x0007100001047983 */ /* 0x001ea80000300800 */
[----:B------:R0:W-:Y:S04]  /*12110*/  STL [R1+0x73c], R23 ;  /* 0x00073c1701007387 */ /* 0x0001e80000100800 */
[----:B0-----:R-:W2:Y:S01]  /*12120*/  LDL.LU R23, [R1+0x70c] ;  /* 0x00070c0001177983 */ /* 0x001ea20000300800 */
[----:B------:R-:W-:-:S02]  /*12130*/  ISETP.GT.U32.AND P2, PT, R29, R9, PT ;  /* 0x000000091d00720c */ /* 0x000fc40003f44070 */
[C---:B------:R-:W-:Y:S02]  /*12140*/  ISETP.GT.U32.AND P1, PT, R29.reuse, R27, PT ;  /* 0x0000001b1d00720c */ /* 0x040fe40003f24070 */
[----:B----4-:R-:W-:-:S09]  /*12150*/  ISETP.GT.U32.AND P0, PT, R29, R24, PT ;  /* 0x000000181d00720c */ /* 0x010fd20003f04070 */
[--C-:B------:R-:W-:Y:S01]  /*12160*/  @!P2 IMAD.IADD R9, R9, 0x1, -R29.reuse ;  /* 0x000000010909a824 */ /* 0x100fe200078e0a1d */
[----:B------:R-:W-:Y:S01]  /*12170*/  ISETP.GT.U32.AND P2, PT, R29, R6, PT ;  /* 0x000000061d00720c */ /* 0x000fe20003f44070 */
[--C-:B------:R-:W-:Y:S01]  /*12180*/  @!P1 IMAD.IADD R27, R27, 0x1, -R29.reuse ;  /* 0x000000011b1b9824 */ /* 0x100fe200078e0a1d */
[C---:B-----5:R-:W-:Y:S01]  /*12190*/  ISETP.GT.U32.AND P1, PT, R29.reuse, R26, PT ;  /* 0x0000001a1d00720c */ /* 0x060fe20003f24070 */
[----:B------:R-:W-:Y:S01]  /*121a0*/  @!P0 IMAD.IADD R24, R24, 0x1, -R29 ;  /* 0x0000000118188824 */ /* 0x000fe200078e0a1d */
[C---:B------:R-:W-:Y:S02]  /*121b0*/  ISETP.GT.U32.AND P3, PT, R29.reuse, R17, PT ;  /* 0x000000111d00720c */ /* 0x040fe40003f64070 */
[----:B------:R-:W-:-:S07]  /*121c0*/  ISETP.GT.U32.AND P0, PT, R29, R27, PT ;  /* 0x0000001b1d00720c */ /* 0x000fce0003f04070 */
[--C-:B------:R-:W-:Y:S01]  /*121d0*/  @!P2 IMAD.IADD R6, R6, 0x1, -R29.reuse ;  /* 0x000000010606a824 */ /* 0x100fe200078e0a1d */
[C---:B------:R-:W-:Y:S01]  /*121e0*/  ISETP.GT.U32.AND P2, PT, R29.reuse, R2, PT ;  /* 0x000000021d00720c */ /* 0x040fe20003f44070 */
[--C-:B------:R-:W-:Y:S01]  /*121f0*/  @!P1 IMAD.IADD R26, R26, 0x1, -R29.reuse ;  /* 0x000000011a1a9824 */ /* 0x100fe200078e0a1d */
[C---:B------:R-:W-:Y:S02]  /*12200*/  ISETP.GT.U32.AND P1, PT, R29.reuse, R9, PT ;  /* 0x000000091d00720c */ /* 0x040fe40003f24070 */
[C---:B------:R-:W-:Y:S02]  /*12210*/  ISETP.GT.U32.AND P5, PT, R29.reuse, R18, PT ;  /* 0x000000121d00720c */ /* 0x040fe40003fa4070 */
[----:B------:R-:W-:Y:S01]  /*12220*/  ISETP.GT.U32.AND P6, PT, R29, R6, PT ;  /* 0x000000061d00720c */ /* 0x000fe20003fc4070 */
[--C-:B------:R-:W-:Y:S02]  /*12230*/  @!P0 IMAD.IADD R27, R27, 0x1, -R29.reuse ;  /* 0x000000011b1b8824 */ /* 0x100fe400078e0a1d */
[----:B------:R-:W-:-:S04]  /*12240*/  @!P3 IMAD.IADD R17, R17, 0x1, -R29 ;  /* 0x000000011111b824 */ /* 0x000fc800078e0a1d */
[--C-:B------:R-:W-:Y:S01]  /*12250*/  @!P2 IMAD.IADD R2, R2, 0x1, -R29.reuse ;  /* 0x000000010202a824 */ /* 0x100fe200078e0a1d */
[----:B------:R-:W-:Y:S01]  /*12260*/  ISETP.GT.U32.AND P2, PT, R29, R7, PT ;  /* 0x000000071d00720c */ /* 0x000fe20003f44070 */
[--C-:B------:R-:W-:Y:S01]  /*12270*/  @!P1 IMAD.IADD R9, R9, 0x1, -R29.reuse ;  /* 0x0000000109099824 */ /* 0x100fe200078e0a1d */
[C---:B------:R-:W-:Y:S01]  /*12280*/  ISETP.GT.U32.AND P3, PT, R29.reuse, R8, PT ;  /* 0x000000081d00720c */ /* 0x040fe20003f64070 */
[----:B------:R0:W-:Y:S01]  /*12290*/  STL [R1+0x740], R27 ;  /* 0x0007401b01007387 */ /* 0x0001e20000100800 */
[C---:B------:R-:W-:Y:S01]  /*122a0*/  ISETP.GT.U32.AND P4, PT, R29.reuse, R5, PT ;  /* 0x000000051d00720c */ /* 0x040fe20003f84070 */
[--C-:B------:R-:W-:Y:S01]  /*122b0*/  @!P5 IMAD.IADD R18, R18, 0x1, -R29.reuse ;  /* 0x000000011212d824 */ /* 0x100fe200078e0a1d */
[----:B------:R-:W-:Y:S01]  /*122c0*/  ISETP.GT.U32.AND P5, PT, R29, R19, PT ;  /* 0x000000131d00720c */ /* 0x000fe20003fa4070 */
[--C-:B------:R-:W-:Y:S01]  /*122d0*/  @!P6 IMAD.IADD R6, R6, 0x1, -R29.reuse ;  /* 0x000000010606e824 */ /* 0x100fe200078e0a1d */
[----:B0-----:R-:W4:Y:S04]  /*122e0*/  LDL.LU R27, [R1+0x6f0] ;  /* 0x0006f000011b7983 */ /* 0x001f280000300800 */
[----:B------:R0:W-:Y:S01]  /*122f0*/  STL [R1+0x744], R9 ;  /* 0x0007440901007387 */ /* 0x0001e20000100800 */
[----:B------:R-:W-:Y:S01]  /*12300*/  @!P2 IMAD.IADD R7, R7, 0x1, -R29 ;  /* 0x000000010707a824 */ /* 0x000fe200078e0a1d */
[----:B------:R-:W-:-:S02]  /*12310*/  ISETP.GT.U32.AND P0, PT, R29, R24, PT ;  /* 0x000000181d00720c */ /* 0x000fc40003f04070 */
[----:B0-----:R-:W5:Y:S01]  /*12320*/  LDL.LU R9, [R1+0x6f4] ;  /* 0x0006f40001097983 */ /* 0x001f620000300800 */
[--C-:B------:R-:W-:Y:S01]  /*12330*/  @!P3 IMAD.IADD R8, R8, 0x1, -R29.reuse ;  /* 0x000000010808b824 */ /* 0x100fe200078e0a1d */
[----:B------:R-:W-:Y:S01]  /*12340*/  ISETP.GT.U32.AND P1, PT, R29, R26, PT ;  /* 0x0000001a1d00720c */ /* 0x000fe20003f24070 */
[--C-:B------:R-:W-:Y:S01]  /*12350*/  @!P4 IMAD.IADD R5, R5, 0x1, -R29.reuse ;  /* 0x000000010505c824 */ /* 0x100fe200078e0a1d */
[----:B------:R-:W-:Y:S01]  /*12360*/  ISETP.GT.U32.AND P4, PT, R29, R22, PT ;  /* 0x000000161d00720c */ /* 0x000fe20003f84070 */
[--C-:B------:R-:W-:Y:S01]  /*12370*/  @!P5 IMAD.IADD R19, R19, 0x1, -R29.reuse ;  /* 0x000000011313d824 */ /* 0x100fe200078e0a1d */
[----:B------:R-:W-:Y:S05]  /*12380*/  STL [R1+0x74c], R2 ;  /* 0x00074c0201007387 */ /* 0x000fea0000100800 */
[--C-:B------:R-:W-:Y:S01]  /*12390*/  @!P0 IMAD.IADD R24, R24, 0x1, -R29.reuse ;  /* 0x0000000118188824 */ /* 0x100fe200078e0a1d */
[----:B------:R-:W-:Y:S04]  /*123a0*/  STL [R1+0x748], R17 ;  /* 0x0007481101007387 */ /* 0x000fe80000100800 */
[----:B------:R-:W-:Y:S01]  /*123b0*/  STL [R1+0x728], R18 ;  /* 0x0007281201007387 */ /* 0x000fe20000100800 */
[----:B------:R-:W-:-:S02]  /*123c0*/  @!P1 IMAD.IADD R26, R26, 0x1, -R29 ;  /* 0x000000011a1a9824 */ /* 0x000fc400078e0a1d */
[----:B------:R-:W-:Y:S01]  /*123d0*/  @!P4 IMAD.IADD R22, R22, 0x1, -R29 ;  /* 0x000000011616c824 */ /* 0x000fe200078e0a1d */
[----:B------:R-:W-:Y:S04]  /*123e0*/  STL [R1+0x72c], R5 ;  /* 0x00072c0501007387 */ /* 0x000fe80000100800 */
[----:B------:R-:W-:Y:S04]  /*123f0*/  STL [R1+0x730], R24 ;  /* 0x0007301801007387 */ /* 0x000fe80000100800 */
[----:B------:R0:W-:Y:S04]  /*12400*/  STL [R1+0x734], R6 ;  /* 0x0007340601007387 */ /* 0x0001e80000100800 */
[----:B------:R1:W-:Y:S04]  /*12410*/  STL [R1+0x738], R26 ;  /* 0x0007381a01007387 */ /* 0x0003e80000100800 */
[----:B0-----:R-:W4:Y:S04]  /*12420*/  LDL.LU R6, [R1+0x6fc] ;  /* 0x0006fc0001067983 */ /* 0x001f280000300800 */
[----:B------:R-:W4:Y:S04]  /*12430*/  LDL.LU R5, [R1+0x6f8] ;  /* 0x0006f80001057983 */ /* 0x000f280000300800 */
[----:B------:R-:W4:Y:S04]  /*12440*/  LDL.LU R24, [R1+0x6d8] ;  /* 0x0006d80001187983 */ /* 0x000f280000300800 */
[----:B-1----:R-:W4:Y:S01]  /*12450*/  LDL.LU R26, [R1+0x6dc] ;  /* 0x0006dc00011a7983 */ /* 0x002f220000300800 */
[----:B---3--:R-:W-:-:S02]  /*12460*/  ISETP.GT.U32.AND P6, PT, R29, R20, PT ;  /* 0x000000141d00720c */ /* 0x008fc40003fc4070 */
[----:B--2---:R-:W-:-:S11]  /*12470*/  ISETP.GT.U32.AND P2, PT, R29, R21, PT ;  /* 0x000000151d00720c */ /* 0x004fd60003f44070 */
[--C-:B------:R-:W-:Y:S01]  /*12480*/  @!P6 IMAD.IADD R20, R20, 0x1, -R29.reuse ;  /* 0x000000011414e824 */ /* 0x100fe200078e0a1d */
[C---:B------:R-:W-:Y:S02]  /*12490*/  ISETP.GT.U32.AND P6, PT, R29.reuse, R7, PT ;  /* 0x000000071d00720c */ /* 0x040fe40003fc4070 */
        /* <DEDUP_REMOVED lines=10> */
[----:B------:R0:W-:Y:S06]  /*12540*/  STL [R1+0x714], R7 ;  /* 0x0007140701007387 */ /* 0x0001ec0000100800 */
[--C-:B------:R-:W-:Y:S01]  /*12550*/  @!P3 IMAD.IADD R19, R19, 0x1, -R29.reuse ;  /* 0x000000011313b824 */ /* 0x100fe200078e0a1d */
[----:B0-----:R-:W2:Y:S04]  /*12560*/  LDL.LU R7, [R1+0x6e0] ;  /* 0x0006e00001077983 */ /* 0x001ea80000300800 */
[----:B------:R0:W-:Y:S01]  /*12570*/  STL [R1+0x718], R8 ;  /* 0x0007180801007387 */ /* 0x0001e20000100800 */
[----:B------:R-:W-:-:S03]  /*12580*/  @!P5 IMAD.IADD R22, R22, 0x1, -R29 ;  /* 0x000000011616d824 */ /* 0x000fc600078e0a1d */
[----:B0-----:R-:W3:Y:S04]  /*12590*/  LDL.LU R8, [R1+0x6e8] ;  /* 0x0006e80001087983 */ /* 0x001ee80000300800 */
[----:B------:R-:W2:Y:S04]  /*125a0*/  LDL.LU R2, [R1+0x6e4] ;  /* 0x0006e40001027983 */ /* 0x000ea80000300800 */
[----:B------:R0:W-:Y:S04]  /*125b0*/  STL [R1+0x71c], R19 ;  /* 0x00071c1301007387 */ /* 0x0001e80000100800 */
[----:B------:R-:W3:Y:S04]  /*125c0*/  LDL.LU R17, [R1+0x6c4] ;  /* 0x0006c40001117983 */ /* 0x000ee80000300800 */
[----:B------:R-:W3:Y:S04]  /*125d0*/  LDL.LU R18, [R1+0x6c8] ;  /* 0x0006c80001127983 */ /* 0x000ee80000300800 */
[----:B------:R1:W-:Y:S04]  /*125e0*/  STL [R1+0x724], R22 ;  /* 0x0007241601007387 */ /* 0x0003e80000100800 */
[----:B0-----:R-:W3:Y:S01]  /*125f0*/  LDL.LU R19, [R1+0x6cc] ;  /* 0x0006cc0001137983 */ /* 0x001ee20000300800 */
[----:B------:R-:W-:-:S02]  /*12600*/  ISETP.GT.U32.AND P1, PT, R29, R10, PT ;  /* 0x0000000a1d00720c */ /* 0x000fc40003f24070 */
[C---:B------:R-:W-:Y:S02]  /*12610*/  ISETP.GT.U32.AND P0, PT, R29.reuse, R25, PT ;  /* 0x000000191d00720c */ /* 0x040fe40003f04070 */
[C---:B------:R-:W-:Y:S01]  /*12620*/  ISETP.GT.U32.AND P4, PT, R29.reuse, R12, PT ;  /* 0x0000000c1d00720c */ /* 0x040fe20003f84070 */
[----:B-1----:R-:W3:Y:S08]  /*12630*/  LDL.LU R22, [R1+0x6d4] ;  /* 0x0006d40001167983 */ /* 0x002ef00000300800 */
[--C-:B------:R-:W-:Y:S01]  /*12640*/  @!P1 IMAD.IADD R10, R10, 0x1, -R29.reuse ;  /* 0x000000010a0a9824 */ /* 0x100fe200078e0a1d */
[----:B-----5:R-:W-:Y:S01]  /*12650*/  ISETP.GT.U32.AND P1, PT, R29, R9, PT ;  /* 0x000000091d00720c */ /* 0x020fe20003f24070 */
[--C-:B------:R-:W-:Y:S01]  /*12660*/  @!P0 IMAD.IADD R25, R25, 0x1, -R29.reuse ;  /* 0x0000000119198824 */ /* 0x100fe200078e0a1d */
[C---:B----4-:R-:W-:Y:S01]  /*12670*/  ISETP.GT.U32.AND P0, PT, R29.reuse, R27, PT ;  /* 0x0000001b1d00720c */ /* 0x050fe20003f04070 */
[----:B------:R-:W-:Y:S01]  /*12680*/  @!P4 IMAD.IADD R12, R12, 0x1, -R29 ;  /* 0x000000010c0cc824 */ /* 0x000fe200078e0a1d */
[----:B------:R-:W-:-:S02]  /*12690*/  ISETP.GT.U32.AND P2, PT, R29, R21, PT ;  /* 0x000000151d00720c */ /* 0x000fc40003f44070 */
[----:B------:R-:W-:-:S07]  /*126a0*/  ISETP.GT.U32.AND P4, PT, R29, R25, PT ;  /* 0x000000191d00720c */ /* 0x000fce0003f84070 */
[--C-:B------:R-:W-:Y:S01]  /*126b0*/  @!P1 IMAD.IADD R9, R9, 0x1, -R29.reuse ;  /* 0x0000000109099824 */ /* 0x100fe200078e0a1d */
[----:B------:R-:W-:Y:S01]  /*126c0*/  ISETP.GT.U32.AND P1, PT, R29, R20, PT ;  /* 0x000000141d00720c */ /* 0x000fe20003f24070 */
[--C-:B------:R-:W-:Y:S01]  /*126d0*/  @!P0 IMAD.IADD R27, R27, 0x1, -R29.reuse ;  /* 0x000000011b1b8824 */ /* 0x100fe200078e0a1d */
[C---:B------:R-:W-:Y:S02]  /*126e0*/  ISETP.GT.U32.AND P0, PT, R29.reuse, R10, PT ;  /* 0x0000000a1d00720c */ /* 0x040fe40003f04070 */
[----:B------:R-:W-:Y:S01]  /*126f0*/  ISETP.GT.U32.AND P3, PT, R29, R4, PT ;  /* 0x000000041d00720c */ /* 0x000fe20003f64070 */
[--C-:B------:R-:W-:Y:S01]  /*12700*/  @!P4 IMAD.IADD R25, R25, 0x1, -R29.reuse ;  /* 0x000000011919c824 */ /* 0x100fe200078e0a1d */
[----:B------:R-:W-:Y:S01]  /*12710*/  ISETP.GT.U32.AND P6, PT, R29, R9, PT ;  /* 0x000000091d00720c */ /* 0x000fe20003fc4070 */
[----:B------:R-:W-:Y:S01]  /*12720*/  @!P2 IMAD.IADD R21, R21, 0x1, -R29 ;  /* 0x000000011515a824 */ /* 0x000fe200078e0a1d */
[----:B------:R-:W-:-:S05]  /*12730*/  ISETP.GT.U32.AND P5, PT, R29, R23, PT ;  /* 0x000000171d00720c */ /* 0x000fca0003fa4070 */
[--C-:B------:R-:W-:Y:S01]  /*12740*/  @!P1 IMAD.IADD R20, R20, 0x1, -R29.reuse ;  /* 0x0000000114149824 */ /* 0x100fe200078e0a1d */
[C---:B------:R-:W-:Y:S01]  /*12750*/  ISETP.GT.U32.AND P1, PT, R29.reuse, R6, PT ;  /* 0x000000061d00720c */ /* 0x040fe20003f24070 */
[--C-:B------:R-:W-:Y:S01]  /*12760*/  @!P0 IMAD.IADD R10, R10, 0x1, -R29.reuse ;  /* 0x000000010a0a8824 */ /* 0x100fe200078e0a1d */
[----:B------:R0:W-:Y:S01]  /*12770*/  STL [R1+0x720], R25 ;  /* 0x0007201901007387 */ /* 0x0001e20000100800 */
[C---:B------:R-:W-:Y:S01]  /*12780*/  ISETP.GT.U32.AND P2, PT, R29.reuse, R5, PT ;  /* 0x000000051d00720c */ /* 0x040fe20003f44070 */
[----:B------:R-:W-:Y:S01]  /*12790*/  @!P3 IMAD.IADD R4, R4, 0x1, -R29 ;  /* 0x000000010404b824 */ /* 0x000fe200078e0a1d */
[----:B------:R-:W-:Y:S01]  /*127a0*/  ISETP.GT.U32.AND P3, PT, R29, R24, PT ;  /* 0x000000181d00720c */ /* 0x000fe20003f64070 */
[----:B0-----:R-:W4:Y:S01]  /*127b0*/  LDL.LU R25, [R1+0x6d0] ;  /* 0x0006d00001197983 */ /* 0x001f220000300800 */
[----:B------:R-:W-:-:S03]  /*127c0*/  IABS R13, R13 ;  /* 0x0000000d000d7213 */ /* 0x000fc60000000000 */
[----:B------:R0:W-:Y:S01]  /*127d0*/  STL [R1+0x700], R10 ;  /* 0x0007000a01007387 */ /* 0x0001e20000100800 */
[--C-:B------:R-:W-:Y:S01]  /*127e0*/  @!P6 IMAD.IADD R9, R9, 0x1, -R29.reuse ;  /* 0x000000010909e824 */ /* 0x100fe200078e0a1d */
[C---:B------:R-:W-:Y:S01]  /*127f0*/  ISETP.GT.U32.AND P4, PT, R29.reuse, R12, PT ;  /* 0x0000000c1d00720c */ /* 0x040fe20003f84070 */
[----:B------:R-:W-:Y:S01]  /*12800*/  @!P1 IMAD.IADD R6, R6, 0x1, -R29 ;  /* 0x0000000106069824 */ /* 0x000fe200078e0a1d */
[----:B0-----:R-:W5:Y:S01]  /*12810*/  LDL.LU R10, [R1+0x6b0] ;  /* 0x0006b000010a7983 */ /* 0x001f620000300800 */
[----:B------:R-:W-:Y:S01]  /*12820*/  IMAD.HI.U32 R0, R28, R13, RZ ;  /* 0x0000000d1c007227 */ /* 0x000fe200078e00ff */
[----:B------:R-:W-:-:S03]  /*12830*/  ISETP.GT.U32.AND P0, PT, R29, R27, PT ;  /* 0x0000001b1d00720c */ /* 0x000fc60003f04070 */
[--C-:B------:R-:W-:Y:S01]  /*12840*/  @!P5 IMAD.IADD R23, R23, 0x1, -R29.reuse ;  /* 0x000000011717d824 */ /* 0x100fe200078e0a1d */
[----:B------:R-:W-:Y:S01]  /*12850*/  ISETP.GT.U32.AND P5, PT, R29, R26, PT ;  /* 0x0000001a1d00720c */ /* 0x000fe20003fa4070 */
[--C-:B------:R-:W-:Y:S02]  /*12860*/  @!P2 IMAD.IADD R5, R5, 0x1, -R29.reuse ;  /* 0x000000010505a824 */ /* 0x100fe400078e0a1d */
[----:B------:R-:W-:Y:S02]  /*12870*/  IMAD.MOV R0, RZ, RZ, -R0 ;  /* 0x000000ffff007224 */ /* 0x000fe400078e0a00 */
[----:B------:R-:W-:Y:S02]  /*12880*/  @!P3 IMAD.IADD R24, R24, 0x1, -R29 ;  /* 0x000000011818b824 */ /* 0x000fe400078e0a1d */
[----:B------:R-:W-:Y:S02]  /*12890*/  IMAD R13, R29, R0, R13 ;  /* 0x000000001d0d7224 */ /* 0x000fe400078e020d */
[----:B------:R-:W-:-:S03]  /*128a0*/  @!P4 IMAD.IADD R12, R12, 0x1, -R29 ;  /* 0x000000010c0cc824 */ /* 0x000fc600078e0a1d */
[----:B------:R-:W-:Y:S01]  /*128b0*/  STL [R1+0x2cd8], R13 ;  /* 0x002cd80d01007387 */ /* 0x000fe20000100800 */
[--C-:B------:R-:W-:Y:S02]  /*128c0*/  @!P5 IMAD.IADD R26, R26, 0x1, -R29.reuse ;  /* 0x000000011a1ad824 */ /* 0x100fe400078e0a1d */
[----:B------:R-:W-:Y:S01]  /*128d0*/  @!P0 IMAD.IADD R27, R27, 0x1, -R29 ;  /* 0x000000011b1b8824 */ /* 0x000fe200078e0a1d */
[----:B------:R-:W-:Y:S04]  /*128e0*/  STL [R1+0x704], R20 ;  /* 0x0007041401007387 */ /* 0x000fe80000100800 */
[----:B------:R-:W-:Y:S04]  /*128f0*/  STL [R1+0x708], R21 ;  /* 0x0007081501007387 */ /* 0x000fe80000100800 */
[----:B------:R-:W-:Y:S04]  /*12900*/  STL [R1+0x710], R4 ;  /* 0x0007100401007387 */ /* 0x000fe80000100800 */
[----:B------:R0:W-:Y:S04]  /*12910*/  STL [R1+0x6ec], R12 ;  /* 0x0006ec0c01007387 */ /* 0x0001e80000100800 */
[----:B------:R-:W-:Y:S04]  /*12920*/  STL [R1+0x70c], R23 ;  /* 0x00070c1701007387 */ /* 0x000fe80000100800 */
[----:B0-----:R-:W4:Y:S04]  /*12930*/  LDL R12, [R1+0x2300] ;  /* 0x00230000010c7983 */ /* 0x001f280000100800 */
[----:B------:R0:W-:Y:S04]  /*12940*/  STL [R1+0x6f0], R27 ;  /* 0x0006f01b01007387 */ /* 0x0001e80000100800 */
[----:B0-----:R-:W4:Y:S04]  /*12950*/  LDL.LU R27, [R1+0x6b4] ;  /* 0x0006b400011b7983 */ /* 0x001f280000300800 */
[----:B------:R-:W4:Y:S04]  /*12960*/  LDL.LU R20, [R1+0x6b8] ;  /* 0x0006b80001147983 */ /* 0x000f280000300800 */
[----:B------:R0:W-:Y:S04]  /*12970*/  STL [R1+0x6f4], R9 ;  /* 0x0006f40901007387 */ /* 0x0001e80000100800 */
[----:B------:R-:W4:Y:S04]  /*12980*/  LDL.LU R21, [R1+0x6c0] ;  /* 0x0006c00001157983 */ /* 0x000f280000300800 */
[----:B------:R-:W4:Y:S04]  /*12990*/  LDL.LU R23, [R1+0x6bc] ;  /* 0x0006bc0001177983 */ /* 0x000f280000300800 */
[----:B0-----:R-:W4:Y:S01]  /*129a0*/  LDL.LU R9, [R1+0x69c] ;  /* 0x00069c0001097983 */ /* 0x001f220000300800 */
[----:B--2---:R-:W-:-:S02]  /*129b0*/  ISETP.GT.U32.AND P6, PT, R29, R2, PT ;  /* 0x000000021d00720c */ /* 0x004fc40003fc4070 */
[C---:B---3--:R-:W-:Y:S02]  /*129c0*/  ISETP.GT.U32.AND P1, PT, R29.reuse, R17, PT ;  /* 0x000000111d00720c */ /* 0x048fe40003f24070 */
[----:B------:R-:W-:-:S09]  /*129d0*/  ISETP.GT.U32.AND P2, PT, R29, R18, PT ;  /* 0x000000121d00720c */ /* 0x000fd20003f44070 */
[--C-:B------:R-:W-:Y:S01]  /*129e0*/  @!P6 IMAD.IADD R2, R2, 0x1, -R29.reuse ;  /* 0x000000010202e824 */ /* 0x100fe200078e0a1d */
[----:B------:R-:W-:Y:S01]  /*129f0*/  ISETP.GT.U32.AND P3, PT, R29, R19, PT ;  /* 0x000000131d00720c */ /* 0x000fe20003f64070 */
[--C-:B------:R-:W-:Y:S01]  /*12a00*/  @!P1 IMAD.IADD R17, R17, 0x1, -R29.reuse ;  /* 0x0000000111119824 */ /* 0x100fe200078e0a1d */
[C---:B------:R-:W-:Y:S02]  /*12a10*/  ISETP.GT.U32.AND P6, PT, R29.reuse, R6, PT ;  /* 0x000000061d00720c */ /* 0x040fe40003fc4070 */
[C---:B------:R-:W-:Y:S01]  /*12a20*/  ISETP.GT.U32.AND P1, PT, R29.reuse, R5, PT ;  /* 0x000000051d00720c */ /* 0x040fe20003f24070 */
[----:B------:R-:W-:Y:S01]  /*12a30*/  @!P2 IMAD.IADD R18, R18, 0x1, -R29 ;  /* 0x000000011212a824 */ /* 0x000fe200078e0a1d */
[----:B------:R-:W-:-:S07]  /*12a40*/  ISETP.GT.U32.AND P2, PT, R29, R24, PT ;  /* 0x000000181d00720c */ /* 0x000fce0003f44070 */
[--C-:B------:R-:W-:Y:S01]  /*12a50*/  @!P3 IMAD.IADD R19, R19, 0x1, -R29.reuse ;  /* 0x000000011313b824 */ /* 0x100fe200078e0a1d */
[----:B------:R-:W-:Y:S01]  /*12a60*/  ISETP.GT.U32.AND P3, PT, R29, R26, PT ;  /* 0x0000001a1d00720c */ /* 0x000fe20003f64070 */
[--C-:B------:R-:W-:Y:S02]  /*12a70*/  @!P6 IMAD.IADD R6, R6, 0x1, -R29.reuse ;  /* 0x000000010606e824 */ /* 0x100fe400078e0a1d */
[--C-:B------:R-:W-:Y:S02]  /*12a80*/  @!P1 IMAD.IADD R5, R5, 0x1, -R29.reuse ;  /* 0x0000000105059824 */ /* 0x100fe400078e0a1d */
[--C-:B------:R-:W-:Y:S01]  /*12a90*/  @!P2 IMAD.IADD R24, R24, 0x1, -R29.reuse ;  /* 0x000000011818a824 */ /* 0x100fe200078e0a1d */
[----:B------:R0:W-:Y:S07]  /*12aa0*/  STL [R1+0x6fc], R6 ;  /* 0x0006fc0601007387 */ /* 0x0001ee0000100800 */
[----:B------:R-:W-:Y:S01]  /*12ab0*/  @!P3 IMAD.IADD R26, R26, 0x1, -R29 ;  /* 0x000000011a1ab824 */ /* 0x000fe200078e0a1d */
[----:B0-----:R-:W2:Y:S04]  /*12ac0*/  LDL.LU R6, [R1+0x6a0] ;  /* 0x0006a00001067983 */ /* 0x001ea80000300800 */
[----:B------:R0:W-:Y:S04]  /*12ad0*/  STL [R1+0x6f8], R5 ;  /* 0x0006f80501007387 */ /* 0x0001e80000100800 */
[----:B------:R-:W3:Y:S04]  /*12ae0*/  LDL.LU R16, [R1+0x6a4] ;  /* 0x0006a40001107983 */ /* 0x000ee80000300800 */
[----:B------:R1:W-:Y:S04]  /*12af0*/  STL [R1+0x6d8], R24 ;  /* 0x0006d81801007387 */ /* 0x0003e80000100800 */
[----:B------:R-:W2:Y:S04]  /*12b00*/  LDL.LU R4, [R1+0x6ac] ;  /* 0x0006ac0001047983 */ /* 0x000ea80000300800 */
[----:B------:R4:W-:Y:S04]  /*12b10*/  STL [R1+0x6dc], R26 ;  /* 0x0006dc1a01007387 */ /* 0x0009e80000100800 */
[----:B0-----:R-:W2:Y:S04]  /*12b20*/  LDL.LU R5, [R1+0x6a8] ;  /* 0x0006a80001057983 */ /* 0x001ea80000300800 */
[----:B-1----:R-:W2:Y:S01]  /*12b30*/  LDL.LU R24, [R1+0x688] ;  /* 0x0006880001187983 */ /* 0x002ea20000300800 */
[----:B------:R-:W-:-:S02]  /*12b40*/  ISETP.GT.U32.AND P0, PT, R29, R8, PT ;  /* 0x000000081d00720c */ /* 0x000fc40003f04070 */
[C---:B------:R-:W-:Y:S02]  /*12b50*/  ISETP.GT.U32.AND P4, PT, R29.reuse, R7, PT ;  /* 0x000000071d00720c */ /* 0x040fe40003f84070 */
[----:B------:R-:W-:-:S09]  /*12b60*/  ISETP.GT.U32.AND P5, PT, R29, R22, PT ;  /* 0x000000161d00720c */ /* 0x000fd20003fa4070 */
[--C-:B------:R-:W-:Y:S01]  /*12b70*/  @!P0 IMAD.IADD R8, R8, 0x1, -R29.reuse ;  /* 0x0000000108088824 */ /* 0x100fe200078e0a1d */
[----:B-----5:R-:W-:Y:S01]  /*12b80*/  ISETP.GT.U32.AND P0, PT, R29, R10, PT ;  /* 0x0000000a1d00720c */ /* 0x020fe20003f04070 */
[--C-:B------:R-:W-:Y:S01]  /*12b90*/  @!P4 IMAD.IADD R7, R7, 0x1, -R29.reuse ;  /* 0x000000010707c824 */ /* 0x100fe200078e0a1d */
[----:B----4-:R-:W-:Y:S01]  /*12ba0*/  ISETP.GT.U32.AND P4, PT, R29, R25, PT ;  /* 0x000000191d00720c */ /* 0x010fe20003f84070 */
[----:B------:R-:W-:-:S03]  /*12bb0*/  @!P5 IMAD.IADD R22, R22, 0x1, -R29 ;  /* 0x000000011616d824 */ /* 0x000fc600078e0a1d */
[C---:B------:R-:W-:Y:S02]  /*12bc0*/  ISETP.GT.U32.AND P5, PT, R29.reuse, R7, PT ;  /* 0x000000071d00720c */ /* 0x040fe40003fa4070 */
[----:B------:R-:W-:-:S05]  /*12bd0*/  ISETP.GT.U32.AND P1, PT, R29, R17, PT ;  /* 0x000000111d00720c */ /* 0x000fca0003f24070 */
        /* <DEDUP_REMOVED lines=9> */
[--C-:B------:R-:W-:Y:S02]  /*12c70*/  @!P0 IMAD.IADD R2, R2, 0x1, -R29.reuse ;  /* 0x0000000102028824 */ /* 0x100fe400078e0a1d */
[--C-:B------:R-:W-:Y:S01]  /*12c80*/  @!P4 IMAD.IADD R8, R8, 0x1, -R29.reuse ;  /* 0x000000010808c824 */ /* 0x100fe200078e0a1d */
[----:B------:R0:W-:Y:S01]  /*12c90*/  STL [R1+0x6e0], R7 ;  /* 0x0006e00701007387 */ /* 0x0001e20000100800 */
[----:B------:R-:W-:-:S03]  /*12ca0*/  @!P2 IMAD.IADD R18, R18, 0x1, -R29 ;  /* 0x000000011212a824 */ /* 0x000fc600078e0a1d */
[----:B------:R-:W4:Y:S01]  /*12cb0*/  LDL.LU R26, [R1+0x68c] ;  /* 0x00068c00011a7983 */ /* 0x000f220000300800 */
[----:B------:R-:W-:-:S03]  /*12cc0*/  @!P6 IMAD.IADD R10, R10, 0x1, -R29 ;  /* 0x000000010a0ae824 */ /* 0x000fc600078e0a1d */
[----:B0-----:R-:W5:Y:S04]  /*12cd0*/  LDL.LU R7, [R1+0x690] ;  /* 0x0006900001077983 */ /* 0x001f680000300800 */
[----:B------:R0:W-:Y:S01]  /*12ce0*/  STL [R1+0x6e8], R8 ;  /* 0x0006e80801007387 */ /* 0x0001e20000100800 */
[----:B------:R-:W-:-:S03]  /*12cf0*/  ISETP.GT.U32.AND P0, PT, R29, R27, PT ;  /* 0x0000001b1d00720c */ /* 0x000fc60003f04070 */
[----:B0-----:R-:W5:Y:S01]  /*12d00*/  LDL.LU R8, [R1+0x698] ;  /* 0x0006980001087983 */ /* 0x001f620000300800 */
[C---:B------:R-:W-:Y:S02]  /*12d10*/  ISETP.GT.U32.AND P1, PT, R29.reuse, R20, PT ;  /* 0x000000141d00720c */ /* 0x040fe40003f24070 */
[----:B------:R-:W-:-:S07]  /*12d20*/  ISETP.GT.U32.AND P2, PT, R29, R21, PT ;  /* 0x000000151d00720c */ /* 0x000fce0003f44070 */
[--C-:B------:R-:W-:Y:S01]  /*12d30*/  @!P0 IMAD.IADD R27, R27, 0x1, -R29.reuse ;  /* 0x000000011b1b8824 */ /* 0x100fe200078e0a1d */
[----:B------:R-:W-:Y:S01]  /*12d40*/  ISETP.GT.U32.AND P5, PT, R29, R22, PT ;  /* 0x000000161d00720c */ /* 0x000fe20003fa4070 */
[--C-:B------:R-:W-:Y:S01]  /*12d50*/  @!P3 IMAD.IADD R19, R19, 0x1, -R29.reuse ;  /* 0x000000011313b824 */ /* 0x100fe200078e0a1d */
[C---:B------:R-:W-:Y:S01]  /*12d60*/  ISETP.GT.U32.AND P3, PT, R29.reuse, R23, PT ;  /* 0x000000171d00720c */ /* 0x040fe20003f64070 */
[--C-:B------:R-:W-:Y:S01]  /*12d70*/  @!P1 IMAD.IADD R20, R20, 0x1, -R29.reuse ;  /* 0x0000000114149824 */ /* 0x100fe200078e0a1d */
[----:B------:R-:W-:Y:S01]  /*12d80*/  ISETP.GT.U32.AND P4, PT, R29, R25, PT ;  /* 0x000000191d00720c */ /* 0x000fe20003f84070 */
[--C-:B------:R-:W-:Y:S01]  /*12d90*/  @!P2 IMAD.IADD R21, R21, 0x1, -R29.reuse ;  /* 0x000000011515a824 */ /* 0x100fe200078e0a1d */
[----:B------:R-:W-:Y:S07]  /*12da0*/  STL [R1+0x6e4], R2 ;  /* 0x0006e40201007387 */ /* 0x000fee0000100800 */
[----:B------:R-:W-:-:S02]  /*12db0*/  @!P5 IMAD.IADD R22, R22, 0x1, -R29 ;  /* 0x000000011616d824 */ /* 0x000fc400078e0a1d */
[--C-:B------:R-:W-:Y:S01]  /*12dc0*/  @!P3 IMAD.IADD R23, R23, 0x1, -R29.reuse ;  /* 0x000000011717b824 */ /* 0x100fe200078e0a1d */
[----:B------:R-:W-:Y:S01]  /*12dd0*/  STL [R1+0x6c4], R17 ;  /* 0x0006c41101007387 */ /* 0x000fe20000100800 */
[----:B------:R-:W-:-:S03]  /*12de0*/  @!P4 IMAD.IADD R25, R25, 0x1, -R29 ;  /* 0x000000011919c824 */ /* 0x000fc600078e0a1d */
[----:B------:R-:W-:Y:S04]  /*12df0*/  STL [R1+0x6c8], R18 ;  /* 0x0006c81201007387 */ /* 0x000fe80000100800 */
[----:B------:R-:W-:Y:S04]  /*12e00*/  STL [R1+0x6cc], R19 ;  /* 0x0006cc1301007387 */ /* 0x000fe80000100800 */
        /* <DEDUP_REMOVED lines=12> */
[--C-:B------:R-:W-:Y:S01]  /*12ed0*/  @!P6 IMAD.IADD R16, R16, 0x1, -R29.reuse ;  /* 0x000000011010e824 */ /* 0x100fe200078e0a1d */
[C---:B------:R-:W-:Y:S01]  /*12ee0*/  ISETP.GT.U32.AND P6, PT, R29.reuse, R27, PT ;  /* 0x0000001b1d00720c */ /* 0x040fe20003fc4070 */
[--C-:B------:R-:W-:Y:S01]  /*12ef0*/  @!P0 IMAD.IADD R4, R4, 0x1, -R29.reuse ;  /* 0x0000000104048824 */ /* 0x100fe200078e0a1d */
[----:B------:R-:W-:Y:S01]  /*12f00*/  ISETP.GT.U32.AND P0, PT, R29, R20, PT ;  /* 0x000000141d00720c */ /* 0x000fe20003f04070 */
[--C-:B------:R-:W-:Y:S01]  /*12f10*/  @!P1 IMAD.IADD R5, R5, 0x1, -R29.reuse ;  /* 0x0000000105059824 */ /* 0x100fe200078e0a1d */
[C---:B------:R-:W-:Y:S01]  /*12f20*/  ISETP.GT.U32.AND P1, PT, R29.reuse, R21, PT ;  /* 0x000000151d00720c */ /* 0x040fe20003f24070 */
[----:B------:R-:W-:Y:S01]  /*12f30*/  @!P2 IMAD.IADD R24, R24, 0x1, -R29 ;  /* 0x000000011818a824 */ /* 0x000fe200078e0a1d */
[----:B------:R-:W-:-:S07]  /*12f40*/  ISETP.GT.U32.AND P2, PT, R29, R23, PT ;  /* 0x000000171d00720c */ /* 0x000fce0003f44070 */
[--C-:B------:R-:W-:Y:S02]  /*12f50*/  @!P6 IMAD.IADD R27, R27, 0x1, -R29.reuse ;  /* 0x000000011b1be824 */ /* 0x100fe400078e0a1d */
[----:B------:R-:W-:-:S03]  /*12f60*/  @!P0 IMAD.IADD R20, R20, 0x1, -R29 ;  /* 0x0000000114148824 */ /* 0x000fc600078e0a1d */
[----:B------:R0:W-:Y:S01]  /*12f70*/  STL [R1+0x6b4], R27 ;  /* 0x0006b41b01007387 */ /* 0x0001e20000100800 */
[--C-:B------:R-:W-:Y:S02]  /*12f80*/  @!P1 IMAD.IADD R21, R21, 0x1, -R29.reuse ;  /* 0x0000000115159824 */ /* 0x100fe400078e0a1d */
        /* <DEDUP_REMOVED lines=11> */
[----:B----4-:R-:W-:-:S09]  /*13040*/  ISETP.GT.U32.AND P3, PT, R29, R26, PT ;  /* 0x0000001a1d00720c */ /* 0x010fd20003f64070 */
[--C-:B------:R-:W-:Y:S01]  /*13050*/  @!P4 IMAD.IADD R6, R6, 0x1, -R29.reuse ;  /* 0x000000010606c824 */ /* 0x100fe200078e0a1d */
[----:B-----5:R-:W-:Y:S01]  /*13060*/  ISETP.GT.U32.AND P4, PT, R29, R8, PT ;  /* 0x000000081d00720c */ /* 0x020fe20003f84070 */
[--C-:B------:R-:W-:Y:S01]  /*13070*/  @!P5 IMAD.IADD R9, R9, 0x1, -R29.reuse ;  /* 0x000000010909d824 */ /* 0x100fe200078e0a1d */
[C---:B------:R-:W-:Y:S01]  /*13080*/  ISETP.GT.U32.AND P5, PT, R29.reuse, R7, PT ;  /* 0x000000071d00720c */ /* 0x040fe20003fa4070 */
[----:B------:R-:W-:Y:S01]  /*13090*/  @!P3 IMAD.IADD R26, R26, 0x1, -R29 ;  /* 0x000000011a1ab824 */ /* 0x000fe200078e0a1d */
[C---:B------:R-:W-:Y:S02]  /*130a0*/  ISETP.GT.U32.AND P0, PT, R29.reuse, R4, PT ;  /* 0x000000041d00720c */ /* 0x040fe40003f04070 */
        /* <DEDUP_REMOVED lines=9> */
[--C-:B------:R-:W-:Y:S02]  /*13140*/  @!P0 IMAD.IADD R4, R4, 0x1, -R29.reuse ;  /* 0x0000000104048824 */ /* 0x100fe400078e0a1d */
[----:B------:R-:W-:-:S04]  /*13150*/  @!P1 IMAD.IADD R5, R5, 0x1, -R29 ;  /* 0x0000000105059824 */ /* 0x000fc800078e0a1d */
[--C-:B------:R-:W-:Y:S02]  /*13160*/  @!P4 IMAD.IADD R16, R16, 0x1, -R29.reuse ;  /* 0x000000011010c824 */ /* 0x100fe400078e0a1d */
[--C-:B------:R-:W-:Y:S01]  /*13170*/  @!P5 IMAD.IADD R6, R6, 0x1, -R29.reuse ;  /* 0x000000010606d824 */ /* 0x100fe200078e0a1d */
[----:B------:R0:W-:Y:S04]  /*13180*/  STL [R1+0x69c], R9 ;  /* 0x00069c0901007387 */ /* 0x0001e80000100800 */
[----:B------:R-:W4:Y:S01]  /*13190*/  LDL.LU R23, [R1+0x66c] ;  /* 0x00066c0001177983 */ /* 0x000f220000300800 */
[----:B------:R-:W-:-:S03]  /*131a0*/  @!P6 IMAD.IADD R8, R8, 0x1, -R29 ;  /* 0x000000010808e824 */ /* 0x000fc600078e0a1d */
[----:B0-----:R-:W5:Y:S04]  /*131b0*/  LDL.LU R9, [R1+0x64c] ;  /* 0x00064c0001097983 */ /* 0x001f680000300800 */
[----:B------:R0:W-:Y:S01]  /*131c0*/  STL [R1+0x6a0], R6 ;  /* 0x0006a00601007387 */ /* 0x0001e20000100800 */
[----:B------:R-:W-:-:S03]  /*131d0*/  ISETP.GT.U32.AND P4, PT, R29, R10, PT ;  /* 0x0000000a1d00720c */ /* 0x000fc60003f84070 */
[----:B0-----:R-:W4:Y:S01]  /*131e0*/  LDL.LU R6, [R1+0x650] ;  /* 0x0006500001067983 */ /* 0x001f220000300800 */
[C---:B------:R-:W-:Y:S02]  /*131f0*/  ISETP.GT.U32.AND P0, PT, R29.reuse, R2, PT ;  /* 0x000000021d00720c */ /* 0x040fe40003f04070 */
[C---:B------:R-:W-:Y:S01]  /*13200*/  ISETP.GT.U32.AND P1, PT, R29.reuse, R17, PT ;  /* 0x000000111d00720c */ /* 0x040fe20003f24070 */
[----:B------:R-:W-:Y:S01]  /*13210*/  @!P2 IMAD.IADD R24, R24, 0x1, -R29 ;  /* 0x000000011818a824 */ /* 0x000fe200078e0a1d */
[C---:B------:R-:W-:Y:S02]  /*13220*/  ISETP.GT.U32.AND P3, PT, R29.reuse, R26, PT ;  /* 0x0000001a1d00720c */ /* 0x040fe40003f64070 */
[----:B------:R-:W-:-:S03]  /*13230*/  ISETP.GT.U32.AND P2, PT, R29, R22, PT ;  /* 0x000000161d00720c */ /* 0x000fc60003f44070 */
[----:B------:R-:W-:Y:S01]  /*13240*/  @!P4 IMAD.IADD R10, R10, 0x1, -R29 ;  /* 0x000000010a0ac824 */ /* 0x000fe200078e0a1d */
[----:B------:R-:W-:-:S03]  /*13250*/  ISETP.GT.U32.AND P5, PT, R29, R7, PT ;  /* 0x000000071d00720c */ /* 0x000fc60003fa4070 */
[--C-:B------:R-:W-:Y:S02]  /*13260*/  @!P0 IMAD.IADD R2, R2, 0x1, -R29.reuse ;  /* 0x0000000102028824 */ /* 0x100fe400078e0a1d */
[--C-:B------:R-:W-:Y:S01]  /*13270*/  @!P1 IMAD.IADD R17, R17, 0x1, -R29.reuse ;  /* 0x0000000111119824 */ /* 0x100fe200078e0a1d */
[----:B------:R-:W-:Y:S01]  /*13280*/  IABS R12, R12 ;  /* 0x0000000c000c7213 */ /* 0x000fe20000000000 */
[--C-:B------:R-:W-:Y:S01]  /*13290*/  @!P3 IMAD.IADD R26, R26, 0x1, -R29.reuse ;  /* 0x000000011a1ab824 */ /* 0x100fe200078e0a1d */
[----:B------:R-:W-:Y:S01]  /*132a0*/  STL [R1+0x6a4], R16 ;  /* 0x0006a41001007387 */ /* 0x000fe20000100800 */
[----:B------:R-:W-:-:S04]  /*132b0*/  @!P2 IMAD.IADD R22, R22, 0x1, -R29 ;  /* 0x000000011616a824 */ /* 0x000fc800078e0a1d */
[----:B------:R-:W-:Y:S01]  /*132c0*/  @!P5 IMAD.IADD R7, R7, 0x1, -R29 ;  /* 0x000000010707d824 */ /* 0x000fe200078e0a1d */
[----:B------:R-:W-:Y:S01]  /*132d0*/  STL [R1+0x6ac], R4 ;  /* 0x0006ac0401007387 */ /* 0x000fe20000100800 */
[----:B------:R-:W-:-:S03]  /*132e0*/  IMAD.HI.U32 R0, R28, R12, RZ ;  /* 0x0000000c1c007227 */ /* 0x000fc600078e00ff */
[----:B------:R-:W-:Y:S01]  /*132f0*/  STL [R1+0x6a8], R5 ;  /* 0x0006a80501007387 */ /* 0x000fe20000100800 */
[----:B------:R-:W-:-:S03]  /*13300*/  IMAD.MOV R0, RZ, RZ, -R0 ;  /* 0x000000ffff007224 */ /* 0x000fc600078e0a00 */
[----:B------:R-:W-:Y:S04]  /*13310*/  STL [R1+0x688], R24 ;  /* 0x0006881801007387 */ /* 0x000fe80000100800 */
[----:B------:R-:W-:Y:S04]  /*13320*/  STL [R1+0x68c], R26 ;  /* 0x00068c1a01007387 */ /* 0x000fe80000100800 */
[----:B------:R0:W-:Y:S01]  /*13330*/  STL [R1+0x690], R7 ;  /* 0x0006900701007387 */ /* 0x0001e20000100800 */
[----:B------:R-:W-:-:S03]  /*13340*/  IMAD R12, R29, R0, R12 ;  /* 0x000000001d0c7224 */ /* 0x000fc600078e020c */
[----:B0-----:R-:W5:Y:S04]  /*13350*/  LDL R7, [R1+0x22fc] ;  /* 0x0022fc0001077983 */ /* 0x001f680000100800 */
[----:B------:R0:W-:Y:S04]  /*13360*/  STL [R1+0x698], R8 ;  /* 0x0006980801007387 */ /* 0x0001e80000100800 */
[----:B0-----:R-:W5:Y:S04]  /*13370*/  LDL.LU R8, [R1+0x654] ;  /* 0x0006540001087983 */ /* 0x001f680000300800 */
[----:B------:R-:W5:Y:S04]  /*13380*/  LDL.LU R4, [R1+0x65c] ;  /* 0x00065c0001047983 */ /* 0x000f680000300800 */
[----:B------:R-:W5:Y:S04]  /*13390*/  LDL.LU R5, [R1+0x658] ;  /* 0x0006580001057983 */ /* 0x000f680000300800 */
[----:B------:R-:W5:Y:S04]  /*133a0*/  LDL.LU R24, [R1+0x638] ;  /* 0x0006380001187983 */ /* 0x000f680000300800 */
[----:B------:R-:W-:Y:S01]  /*133b0*/  STL [R1+0x2cdc], R12 ;  /* 0x002cdc0c01007387 */ /* 0x000fe20000100800 */
[----:B---3--:R-:W-:-:S02]  /*133c0*/  ISETP.GT.U32.AND P6, PT, R29, R18, PT ;  /* 0x000000121d00720c */ /* 0x008fc40003fc4070 */
[C---:B--2---:R-:W-:Y:S02]  /*133d0*/  ISETP.GT.U32.AND P4, PT, R29.reuse, R19, PT ;  /* 0x000000131d00720c */ /* 0x044fe40003f84070 */
        /* <DEDUP_REMOVED lines=16> */
[----:B------:R-:W3:Y:S04]  /*134e0*/  LDL.LU R26, [R1+0x640] ;  /* 0x00064000011a7983 */ /* 0x000ee80000300800 */
[----:B------:R0:W-:Y:S04]  /*134f0*/  STL [R1+0x674], R2 ;  /* 0x0006740201007387 */ /* 0x0001e80000100800 */
[----:B------:R-:W2:Y:S04]  /*13500*/  LDL.LU R16, [R1+0x648] ;  /* 0x0006480001107983 */ /* 0x000ea80000300800 */
[----:B------:R1:W-:Y:S04]  /*13510*/  STL [R1+0x678], R17 ;  /* 0x0006781101007387 */ /* 0x0003e80000100800 */
[----:B0-----:R-:W3:Y:S04]  /*13520*/  LDL.LU R2, [R1+0x644] ;  /* 0x0006440001027983 */ /* 0x001ee80000300800 */
[----:B------:R0:W-:Y:S04]  /*13530*/  STL [R1+0x67c], R22 ;  /* 0x00067c1601007387 */ /* 0x0001e80000100800 */
[----:B-1----:R-:W3:Y:S04]  /*13540*/  LDL.LU R17, [R1+0x624] ;  /* 0x0006240001117983 */ /* 0x002ee80000300800 */
[----:B0-----:R-:W3:Y:S01]  /*13550*/  LDL.LU R22, [R1+0x628] ;  /* 0x0006280001167983 */ /* 0x001ee20000300800 */
[----:B------:R-:W-:-:S02]  /*13560*/  ISETP.GT.U32.AND P3, PT, R29, R25, PT ;  /* 0x000000191d00720c */ /* 0x000fc40003f64070 */
[C---:B------:R-:W-:Y:S02]  /*13570*/  ISETP.GT.U32.AND P5, PT, R29.reuse, R27, PT ;  /* 0x0000001b1d00720c */ /* 0x040fe40003fa4070 */
[----:B----4-:R-:W-:-:S09]  /*13580*/  ISETP.GT.U32.AND P2, PT, R29, R23, PT ;  /* 0x000000171d00720c */ /* 0x010fd20003f44070 */
[--C-:B------:R-:W-:Y:S01]  /*13590*/  @!P3 IMAD.IADD R25, R25, 0x1, -R29.reuse ;  /* 0x000000011919b824 */ /* 0x100fe200078e0a1d */
[----:B-----5:R-:W-:Y:S01]  /*135a0*/  ISETP.GT.U32.AND P3, PT, R29, R9, PT ;  /* 0x000000091d00720c */ /* 0x020fe20003f64070 */
[--C-:B------:R-:W-:Y:S01]  /*135b0*/  @!P5 IMAD.IADD R27, R27, 0x1, -R29.reuse ;  /* 0x000000011b1bd824 */ /* 0x100fe200078e0a1d */
[----:B------:R-:W-:Y:S01]  /*135c0*/  ISETP.GT.U32.AND P5, PT, R29, R6, PT ;  /* 0x000000061d00720c */ /* 0x000fe20003fa4070 */
[----:B------:R-:W-:Y:S01]  /*135d0*/  @!P2 IMAD.IADD R23, R23, 0x1, -R29 ;  /* 0x000000011717a824 */ /* 0x000fe200078e0a1d */
[C---:B------:R-:W-:Y:S02]  /*135e0*/  ISETP.GT.U32.AND P2, PT, R29.reuse, R25, PT ;  /* 0x000000191d00720c */ /* 0x040fe40003f44070 */
[----:B------:R-:W-:-:S07]  /*135f0*/  ISETP.GT.U32.AND P4, PT, R29, R19, PT ;  /* 0x000000131d00720c */ /* 0x000fce0003f84070 */
[--C-:B------:R-:W-:Y:S01]  /*13600*/  @!P3 IMAD.IADD R9, R9, 0x1, -R29.reuse ;  /* 0x000000010909b824 */ /* 0x100fe200078e0a1d */
[C---:B------:R-:W-:Y:S01]  /*13610*/  ISETP.GT.U32.AND P3, PT, R29.reuse, R27, PT ;  /* 0x0000001b1d00720c */ /* 0x040fe20003f64070 */
[--C-:B------:R-:W-:Y:S01]  /*13620*/  @!P5 IMAD.IADD R6, R6, 0x1, -R29.reuse ;  /* 0x000000010606d824 */ /* 0x100fe200078e0a1d */
[C---:B------:R-:W-:Y:S02]  /*13630*/  ISETP.GT.U32.AND P5, PT, R29.reuse, R18, PT ;  /* 0x000000121d00720c */ /* 0x040fe40003fa4070 */
[----:B------:R-:W-:Y:S01]  /*13640*/  ISETP.GT.U32.AND P0, PT, R29, R20, PT ;  /* 0x000000141d00720c */ /* 0x000fe20003f04070 */
[--C-:B------:R-:W-:Y:S01]  /*13650*/  @!P2 IMAD.IADD R25, R25, 0x1, -R29.reuse ;  /* 0x000000011919a824 */ /* 0x100fe200078e0a1d */
[----:B------:R-:W-:Y:S01]  /*13660*/  ISETP.GT.U32.AND P6, PT, R29, R6, PT ;  /* 0x000000061d00720c */ /* 0x000fe20003fc4070 */
[----:B------:R-:W-:-:S03]  /*13670*/  @!P4 IMAD.IADD R19, R19, 0x1, -R29 ;  /* 0x000000011313c824 */ /* 0x000fc600078e0a1d */
[----:B------:R0:W-:Y:S03]  /*13680*/  STL [R1+0x684], R25 ;  /* 0x0006841901007387 */ /* 0x0001e60000100800 */
[--C-:B------:R-:W-:Y:S02]  /*13690*/  @!P3 IMAD.IADD R27, R27, 0x1, -R29.reuse ;  /* 0x000000011b1bb824 */ /* 0x100fe400078e0a1d */
[--C-:B------:R-:W-:Y:S01]  /*136a0*/  @!P5 IMAD.IADD R18, R18, 0x1, -R29.reuse ;  /* 0x000000011212d824 */ /* 0x100fe200078e0a1d */
[C---:B------:R-:W-:Y:S01]  /*136b0*/  ISETP.GT.U32.AND P1, PT, R29.reuse, R21, PT ;  /* 0x000000151d00720c */ /* 0x040fe20003f24070 */
[----:B0-----:R-:W4:Y:S04]  /*136c0*/  LDL.LU R25, [R1+0x62c] ;  /* 0x00062c0001197983 */ /* 0x001f280000300800 */
[----:B------:R0:W-:Y:S01]  /*136d0*/  STL [R1+0x680], R27 ;  /* 0x0006801b01007387 */ /* 0x0001e20000100800 */
[--C-:B------:R-:W-:Y:S01]  /*136e0*/  @!P0 IMAD.IADD R20, R20, 0x1, -R29.reuse ;  /* 0x0000000114148824 */ /* 0x100fe200078e0a1d */
[----:B------:R-:W-:Y:S01]  /*136f0*/  IABS R11, R7 ;  /* 0x00000007000b7213 */ /* 0x000fe20000000000 */
[----:B------:R-:W-:Y:S01]  /*13700*/  @!P6 IMAD.IADD R6, R6, 0x1, -R29 ;  /* 0x000000010606e824 */ /* 0x000fe200078e0a1d */
[----:B0-----:R-:W5:Y:S04]  /*13710*/  LDL.LU R27, [R1+0x634] ;  /* 0x00063400011b7983 */ /* 0x001f680000300800 */
[----:B------:R-:W5:Y:S01]  /*13720*/  LDL.LU R7, [R1+0x630] ;  /* 0x0006300001077983 */ /* 0x000f620000300800 */
[----:B------:R-:W-:-:S02]  /*13730*/  ISETP.GT.U32.AND P5, PT, R29, R8, PT ;  /* 0x000000081d00720c */ /* 0x000fc40003fa4070 */
[C---:B------:R-:W-:Y:S02]  /*13740*/  ISETP.GT.U32.AND P4, PT, R29.reuse, R4, PT ;  /* 0x000000041d00720c */ /* 0x040fe40003f84070 */
[C---:B------:R-:W-:Y:S02]  /*13750*/  ISETP.GT.U32.AND P0, PT, R29.reuse, R5, PT ;  /* 0x000000051d00720c */ /* 0x040fe40003f04070 */
[----:B------:R-:W-:-:S07]  /*13760*/  ISETP.GT.U32.AND P2, PT, R29, R23, PT ;  /* 0x000000171d00720c */ /* 0x000fce0003f44070 */
[--C-:B------:R-:W-:Y:S01]  /*13770*/  @!P5 IMAD.IADD R8, R8, 0x1, -R29.reuse ;  /* 0x000000010808d824 */ /* 0x100fe200078e0a1d */
[----:B------:R-:W-:Y:S01]  /*13780*/  ISETP.GT.U32.AND P3, PT, R29, R9, PT ;  /* 0x000000091d00720c */ /* 0x000fe20003f64070 */
[--C-:B------:R-:W-:Y:S02]  /*13790*/  @!P4 IMAD.IADD R4, R4, 0x1, -R29.reuse ;  /* 0x000000010404c824 */ /* 0x100fe400078e0a1d */
[--C-:B------:R-:W-:Y:S01]  /*137a0*/  @!P1 IMAD.IADD R21, R21, 0x1, -R29.reuse ;  /* 0x0000000115159824 */ /* 0x100fe200078e0a1d */
[----:B------:R-:W-:Y:S01]  /*137b0*/  ISETP.GT.U32.AND P1, PT, R29, R24, PT ;  /* 0x000000181d00720c */ /* 0x000fe20003f24070 */
[--C-:B------:R-:W-:Y:S01]  /*137c0*/  @!P0 IMAD.IADD R5, R5, 0x1, -R29.reuse ;  /* 0x0000000105058824 */ /* 0x100fe200078e0a1d */
[----:B------:R-:W-:Y:S01]  /*137d0*/  STL [R1+0x660], R18 ;  /* 0x0006601201007387 */ /* 0x000fe20000100800 */
[----:B------:R-:W-:-:S03]  /*137e0*/  @!P2 IMAD.IADD R23, R23, 0x1, -R29 ;  /* 0x000000011717a824 */ /* 0x000fc600078e0a1d */
[----:B------:R-:W-:Y:S03]  /*137f0*/  STL [R1+0x664], R19 ;  /* 0x0006641301007387 */ /* 0x000fe60000100800 */
[--C-:B------:R-:W-:Y:S01]  /*13800*/  @!P3 IMAD.IADD R9, R9, 0x1, -R29.reuse ;  /* 0x000000010909b824 */ /* 0x100fe200078e0a1d */
        /* <DEDUP_REMOVED lines=11> */
[----:B--2---:R-:W-:-:S02]  /*138c0*/  ISETP.GT.U32.AND P6, PT, R29, R16, PT ;  /* 0x000000101d00720c */ /* 0x004fc40003fc4070 */
[C---:B---3--:R-:W-:Y:S02]  /*138d0*/  ISETP.GT.U32.AND P5, PT, R29.reuse, R2, PT ;  /* 0x000000021d00720c */ /* 0x048fe40003fa4070 */
[----:B------:R-:W-:-:S09]  /*138e0*/  ISETP.GT.U32.AND P4, PT, R29, R17, PT ;  /* 0x000000111d00720c */ /* 0x000fd20003f84070 */
[--C-:B------:R-:W-:Y:S01]  /*138f0*/  @!P6 IMAD.IADD R16, R16, 0x1, -R29.reuse ;  /* 0x000000011010e824 */ /* 0x100fe200078e0a1d */
[C---:B------:R-:W-:Y:S02]  /*13900*/  ISETP.GT.U32.AND P6, PT, R29.reuse, R8, PT ;  /* 0x000000081d00720c */ /* 0x040fe40003fc4070 */
[C---:B------:R-:W-:Y:S01]  /*13910*/  ISETP.GT.U32.AND P0, PT, R29.reuse, R22, PT ;  /* 0x000000161d00720c */ /* 0x040fe20003f04070 */
[--C-:B------:R-:W-:Y:S01]  /*13920*/  @!P5 IMAD.IADD R2, R2, 0x1, -R29.reuse ;  /* 0x000000010202d824 */ /* 0x100fe200078e0a1d */
[----:B------:R-:W-:Y:S01]  /*13930*/  ISETP.GT.U32.AND P5, PT, R29, R4, PT ;  /* 0x000000041d00720c */ /* 0x000fe20003fa4070 */
        /* <DEDUP_REMOVED lines=9> */
[----:B------:R-:W3:Y:S04]  /*139d0*/  LDL.LU R19, [R1+0x600] ;  /* 0x0006000001137983 */ /* 0x000ee80000300800 */
[----:B------:R0:W-:Y:S01]  /*139e0*/  STL [R1+0x65c], R4 ;  /* 0x00065c0401007387 */ /* 0x0001e20000100800 */
[----:B------:R-:W-:-:S03]  /*139f0*/  @!P0 IMAD.IADD R24, R24, 0x1, -R29 ;  /* 0x0000000118188824 */ /* 0x000fc600078e0a1d */
[----:B------:R1:W-:Y:S04]  /*13a00*/  STL [R1+0x658], R5 ;  /* 0x0006580501007387 */ /* 0x0003e80000100800 */
[----:B------:R-:W2:Y:S04]  /*13a10*/  LDL.LU R20, [R1+0x604] ;  /* 0x0006040001147983 */ /* 0x000ea80000300800 */
[----:B0-----:R-:W2:Y:S04]  /*13a20*/  LDL.LU R4, [R1+0x60c] ;  /* 0x00060c0001047983 */ /* 0x001ea80000300800 */
[----:B------:R-:W-:Y:S04]  /*13a30*/  STL [R1+0x638], R24 ;  /* 0x0006381801007387 */ /* 0x000fe80000100800 */
[----:B-1----:R-:W2:Y:S01]  /*13a40*/  LDL.LU R5, [R1+0x608] ;  /* 0x0006080001057983 */ /* 0x002ea20000300800 */
[----:B------:R-:W-:-:S02]  /*13a50*/  ISETP.GT.U32.AND P3, PT, R29, R26, PT ;  /* 0x0000001a1d00720c */ /* 0x000fc40003f64070 */
[C---:B------:R-:W-:Y:S02]  /*13a60*/  ISETP.GT.U32.AND P2, PT, R29.reuse, R10, PT ;  /* 0x0000000a1d00720c */ /* 0x040fe40003f44070 */
[----:B----4-:R-:W-:-:S09]  /*13a70*/  ISETP.GT.U32.AND P1, PT, R29, R25, PT ;  /* 0x000000191d00720c */ /* 0x010fd20003f24070 */
[--C-:B------:R-:W-:Y:S01]  /*13a80*/  @!P3 IMAD.IADD R26, R26, 0x1, -R29.reuse ;  /* 0x000000011a1ab824 */ /* 0x100fe200078e0a1d */
[C---:B-----5:R-:W-:Y:S01]  /*13a90*/  ISETP.GT.U32.AND P3, PT, R29.reuse, R7, PT ;  /* 0x000000071d00720c */ /* 0x060fe20003f64070 */
[--C-:B------:R-:W-:Y:S01]  /*13aa0*/  @!P2 IMAD.IADD R10, R10, 0x1, -R29.reuse ;  /* 0x000000010a0aa824 */ /* 0x100fe200078e0a1d */
[----:B------:R-:W-:Y:S01]  /*13ab0*/  ISETP.GT.U32.AND P2, PT, R29, R27, PT ;  /* 0x0000001b1d00720c */ /* 0x000fe20003f44070 */
[----:B------:R-:W-:-:S03]  /*13ac0*/  @!P1 IMAD.IADD R25, R25, 0x1, -R29 ;  /* 0x0000000119199824 */ /* 0x000fc600078e0a1d */
[C---:B------:R-:W-:Y:S02]  /*13ad0*/  ISETP.GT.U32.AND P1, PT, R29.reuse, R10, PT ;  /* 0x0000000a1d00720c */ /* 0x040fe40003f24070 */
[----:B------:R-:W-:-:S05]  /*13ae0*/  ISETP.GT.U32.AND P5, PT, R29, R2, PT ;  /* 0x000000021d00720c */ /* 0x000fca0003fa4070 */
[--C-:B------:R-:W-:Y:S01]  /*13af0*/  @!P3 IMAD.IADD R7, R7, 0x1, -R29.reuse ;  /* 0x000000010707b824 */ /* 0x100fe200078e0a1d */
[----:B------:R-:W-:Y:S01]  /*13b00*/  ISETP.GT.U32.AND P3, PT, R29, R16, PT ;  /* 0x000000101d00720c */ /* 0x000fe20003f64070 */
[--C-:B------:R-:W-:Y:S01]  /*13b10*/  @!P2 IMAD.IADD R27, R27, 0x1, -R29.reuse ;  /* 0x000000011b1ba824 */ /* 0x100fe200078e0a1d */
[C---:B------:R-:W-:Y:S02]  /*13b20*/  ISETP.GT.U32.AND P2, PT, R29.reuse, R26, PT ;  /* 0x0000001a1d00720c */ /* 0x040fe40003f44070 */
[C---:B------:R-:W-:Y:S01]  /*13b30*/  ISETP.GT.U32.AND P4, PT, R29.reuse, R17, PT ;  /* 0x000000111d00720c */ /* 0x040fe20003f84070 */
[--C-:B------:R-:W-:Y:S01]  /*13b40*/  @!P1 IMAD.IADD R10, R10, 0x1, -R29.reuse ;  /* 0x000000010a0a9824 */ /* 0x100fe200078e0a1d */
[C---:B------:R-:W-:Y:S01]  /*13b50*/  ISETP.GT.U32.AND P6, PT, R29.reuse, R7, PT ;  /* 0x000000071d00720c */ /* 0x040fe20003fc4070 */
[----:B------:R-:W-:Y:S01]  /*13b60*/  @!P5 IMAD.IADD R2, R2, 0x1, -R29 ;  /* 0x000000010202d824 */ /* 0x000fe200078e0a1d */
[----:B------:R-:W-:-:S05]  /*13b70*/  ISETP.GT.U32.AND P0, PT, R29, R22, PT ;  /* 0x000000161d00720c */ /* 0x000fca0003f04070 */
[--C-:B------:R-:W-:Y:S02]  /*13b80*/  @!P3 IMAD.IADD R16, R16, 0x1, -R29.reuse ;  /* 0x000000011010b824 */ /* 0x100fe400078e0a1d */
[--C-:B------:R-:W-:Y:S01]  /*13b90*/  @!P2 IMAD.IADD R26, R26, 0x1, -R29.reuse ;  /* 0x000000011a1aa824 */ /* 0x100fe200078e0a1d */
[----:B------:R0:W-:Y:S01]  /*13ba0*/  STL [R1+0x63c], R10 ;  /* 0x00063c0a01007387 */ /* 0x0001e20000100800 */
[--C-:B------:R-:W-:Y:S02]  /*13bb0*/  @!P4 IMAD.IADD R17, R17, 0x1, -R29.reuse ;  /* 0x000000011111c824 */ /* 0x100fe400078e0a1d */
[----:B------:R-:W-:Y:S01]  /*13bc0*/  @!P6 IMAD.IADD R7, R7, 0x1, -R29 ;  /* 0x000000010707e824 */ /* 0x000fe200078e0a1d */
[----:B0-----:R-:W4:Y:S04]  /*13bd0*/  LDL.LU R10, [R1+0x5e8] ;  /* 0x0005e800010a7983 */ /* 0x001f280000300800 */
[----:B------:R-:W5:Y:S01]  /*13be0*/  LDL.LU R24, [R1+0x5ec] ;  /* 0x0005ec0001187983 */ /* 0x000f620000300800 */
[----:B------:R-:W-:-:S03]  /*13bf0*/  ISETP.GT.U32.AND P3, PT, R29, R9, PT ;  /* 0x000000091d00720c */ /* 0x000fc60003f64070 */
[----:B------:R0:W-:Y:S01]  /*13c00*/  STL [R1+0x640], R26 ;  /* 0x0006401a01007387 */ /* 0x0001e20000100800 */
[----:B------:R-:W-:-:S03]  /*13c10*/  ISETP.GT.U32.AND P1, PT, R29, R25, PT ;  /* 0x000000191d00720c */ /* 0x000fc60003f24070 */
[----:B0-----:R-:W5:Y:S01]  /*13c20*/  LDL.LU R26, [R1+0x5f0] ;  /* 0x0005f000011a7983 */ /* 0x001f620000300800 */
[C---:B------:R-:W-:Y:S02]  /*13c30*/  ISETP.GT.U32.AND P5, PT, R29.reuse, R6, PT ;  /* 0x000000061d00720c */ /* 0x040fe40003fa4070 */
[----:B------:R-:W-:-:S03]  /*13c40*/  ISETP.GT.U32.AND P4, PT, R29, R18, PT ;  /* 0x000000121d00720c */ /* 0x000fc60003f84070 */
[--C-:B------:R-:W-:Y:S01]  /*13c50*/  @!P3 IMAD.IADD R9, R9, 0x1, -R29.reuse ;  /* 0x000000010909b824 */ /* 0x100fe200078e0a1d */
[C---:B------:R-:W-:Y:S01]  /*13c60*/  ISETP.GT.U32.AND P2, PT, R29.reuse, R27, PT ;  /* 0x0000001b1d00720c */ /* 0x040fe20003f44070 */
[----:B------:R-:W-:Y:S01]  /*13c70*/  @!P0 IMAD.IADD R22, R22, 0x1, -R29 ;  /* 0x0000000116168824 */ /* 0x000fe200078e0a1d */
[----:B------:R-:W-:-:S05]  /*13c80*/  ISETP.GT.U32.AND P0, PT, R29, R21, PT ;  /* 0x000000151d00720c */ /* 0x000fca0003f04070 */
[--C-:B------:R-:W-:Y:S02]  /*13c90*/  @!P5 IMAD.IADD R6, R6, 0x1, -R29.reuse ;  /* 0x000000010606d824 */ /* 0x100fe400078e0a1d */
[--C-:B------:R-:W-:Y:S01]  /*13ca0*/  @!P4 IMAD.IADD R18, R18, 0x1, -R29.reuse ;  /* 0x000000011212c824 */ /* 0x100fe200078e0a1d */
[----:B------:R-:W-:Y:S01]  /*13cb0*/  STL [R1+0x648], R16 ;  /* 0x0006481001007387 */ /* 0x000fe20000100800 */
[--C-:B------:R-:W-:Y:S02]  /*13cc0*/  @!P1 IMAD.IADD R25, R25, 0x1, -R29.reuse ;  /* 0x0000000119199824 */ /* 0x100fe400078e0a1d */
        /* <DEDUP_REMOVED lines=11> */
[----:B-1----:R-:W5:Y:S01]  /*13d80*/  LDL.LU R27, [R1+0x5d8] ;  /* 0x0005d800011b7983 */ /* 0x002f620000300800 */
[----:B---3--:R-:W-:-:S02]  /*13d90*/  ISETP.GT.U32.AND P6, PT, R29, R19, PT ;  /* 0x000000131d00720c */ /* 0x008fc40003fc4070 */
[C---:B--2---:R-:W-:Y:S02]  /*13da0*/  ISETP.GT.U32.AND P3, PT, R29.reuse, R20, PT ;  /* 0x000000141d00720c */ /* 0x044fe40003f64070 */
[----:B------:R-:W-:-:S09]  /*13db0*/  ISETP.GT.U32.AND P5, PT, R29, R4, PT ;  /* 0x000000041d00720c */ /* 0x000fd20003fa4070 */
[--C-:B------:R-:W-:Y:S01]  /*13dc0*/  @!P6 IMAD.IADD R19, R19, 0x1, -R29.reuse ;  /* 0x000000011313e824 */ /* 0x100fe200078e0a1d */
[C---:B------:R-:W-:Y:S02]  /*13dd0*/  ISETP.GT.U32.AND P6, PT, R29.reuse, R9, PT ;  /* 0x000000091d00720c */ /* 0x040fe40003fc4070 */
[C---:B------:R-:W-:Y:S01]  /*13de0*/  ISETP.GT.U32.AND P4, PT, R29.reuse, R5, PT ;  /* 0x000000051d00720c */ /* 0x040fe20003f84070 */
        /* <DEDUP_REMOVED lines=10> */
[----:B0-----:R-:W2:Y:S07]  /*13e90*/  LDL.LU R9, [R1+0x5dc] ;  /* 0x0005dc0001097983 */ /* 0x001eae0000300800 */
[----:B------:R-:W-:Y:S01]  /*13ea0*/  @!P4 IMAD.IADD R21, R21, 0x1, -R29 ;  /* 0x000000011515c824 */ /* 0x000fe200078e0a1d */
[----:B------:R0:W-:Y:S04]  /*13eb0*/  STL [R1+0x614], R6 ;  /* 0x0006140601007387 */ /* 0x0001e80000100800 */
        /* <DEDUP_REMOVED lines=9> */
[C---:B----4-:R-:W-:Y:S01]  /*13f50*/  ISETP.GT.U32.AND P0, PT, R29.reuse, R10, PT ;  /* 0x0000000a1d00720c */ /* 0x050fe20003f04070 */
[----:B-1----:R-:W4:Y:S08]  /*13f60*/  LDL.LU R21, [R1+0x5d0] ;  /* 0x0005d00001157983 */ /* 0x002f300000300800 */
[--C-:B------:R-:W-:Y:S01]  /*13f70*/  @!P2 IMAD.IADD R8, R8, 0x1, -R29.reuse ;  /* 0x000000010808a824 */ /* 0x100fe200078e0a1d */
[----:B-----5:R-:W-:Y:S01]  /*13f80*/  ISETP.GT.U32.AND P2, PT, R29, R26, PT ;  /* 0x0000001a1d00720c */ /* 0x020fe20003f44070 */
[--C-:B------:R-:W-:Y:S01]  /*13f90*/  @!P1 IMAD.IADD R23, R23, 0x1, -R29.reuse ;  /* 0x0000000117179824 */ /* 0x100fe200078e0a1d */
[C---:B------:R-:W-:Y:S01]  /*13fa0*/  ISETP.GT.U32.AND P1, PT, R29.reuse, R24, PT ;  /* 0x000000181d00720c */ /* 0x040fe20003f24070 */
[----:B------:R-:W-:Y:S01]  /*13fb0*/  @!P0 IMAD.IADD R10, R10, 0x1, -R29 ;  /* 0x000000010a0a8824 */ /* 0x000fe200078e0a1d */
[----:B------:R-:W-:-:S02]  /*13fc0*/  ISETP.GT.U32.AND P3, PT, R29, R20, PT ;  /* 0x000000141d00720c */ /* 0x000fc40003f64070 */
[----:B------:R-:W-:-:S07]  /*13fd0*/  ISETP.GT.U32.AND P0, PT, R29, R23, PT ;  /* 0x000000171d00720c */ /* 0x000fce0003f04070 */
[--C-:B------:R-:W-:Y:S01]  /*13fe0*/  @!P2 IMAD.IADD R26, R26, 0x1, -R29.reuse ;  /* 0x000000011a1aa824 */ /* 0x100fe200078e0a1d */
[C---:B------:R-:W-:Y:S01]  /*13ff0*/  ISETP.GT.U32.AND P2, PT, R29.reuse, R19, PT ;  /* 0x000000131d00720c */ /* 0x040fe20003f44070 */
[--C-:B------:R-:W-:Y:S01]  /*14000*/  @!P1 IMAD.IADD R24, R24, 0x1, -R29.reuse ;  /* 0x0000000118189824 */ /* 0x100fe200078e0a1d */
[C---:B------:R-:W-:Y:S02]  /*14010*/  ISETP.GT.U32.AND P1, PT, R29.reuse, R8, PT ;  /* 0x000000081d00720c */ /* 0x040fe40003f24070 */
[----:B------:R-:W-:Y:S01]  /*14020*/  ISETP.GT.U32.AND P5, PT, R29, R4, PT ;  /* 0x000000041d00720c */ /* 0x000fe20003fa4070 */
[--C-:B------:R-:W-:Y:S01]  /*14030*/  @!P0 IMAD.IADD R23, R23, 0x1, -R29.reuse ;  /* 0x0000000117178824 */ /* 0x100fe200078e0a1d */
[C---:B------:R-:W-:Y:S01]  /*14040*/  ISETP.GT.U32.AND P6, PT, R29.reuse, R26, PT ;  /* 0x0000001a1d00720c */ /* 0x040fe20003fc4070 */
[----:B------:R-:W-:Y:S01]  /*14050*/  @!P3 IMAD.IADD R20, R20, 0x1, -R29 ;  /* 0x000000011414b824 */ /* 0x000fe200078e0a1d */
[----:B------:R-:W-:-:S05]  /*14060*/  ISETP.GT.U32.AND P4, PT, R29, R5, PT ;  /* 0x000000051d00720c */ /* 0x000fca0003f84070 */
[--C-:B------:R-:W-:Y:S02]  /*14070*/  @!P2 IMAD.IADD R19, R19, 0x1, -R29.reuse ;  /* 0x000000011313a824 */ /* 0x100fe400078e0a1d */
[--C-:B------:R-:W-:Y:S01]  /*14080*/  @!P1 IMAD.IADD R8, R8, 0x1, -R29.reuse ;  /* 0x0000000108089824 */ /* 0x100fe200078e0a1d */
[----:B------:R0:W-:Y:S01]  /*14090*/  STL [R1+0x61c], R23 ;  /* 0x00061c1701007387 */ /* 0x0001e20000100800 */
[--C-:B------:R-:W-:Y:S01]  /*140a0*/  @!P5 IMAD.IADD R4, R4, 0x1, -R29.reuse ;  /* 0x000000010404d824 */ /* 0x100fe200078e0a1d */
[C---:B------:R-:W-:Y:S01]  /*140b0*/  ISETP.GT.U32.AND P0, PT, R29.reuse, R10, PT ;  /* 0x0000000a1d00720c */ /* 0x040fe20003f04070 */
[----:B------:R-:W-:Y:S01]  /*140c0*/  @!P6 IMAD.IADD R26, R26, 0x1, -R29 ;  /* 0x000000011a1ae824 */ /* 0x000fe200078e0a1d */
[----:B0-----:R-:W5:Y:S04]  /*140d0*/  LDL.LU R23, [R1+0x5cc] ;  /* 0x0005cc0001177983 */ /* 0x001f680000300800 */
[----:B------:R0:W-:Y:S01]  /*140e0*/  STL [R1+0x5fc], R8 ;  /* 0x0005fc0801007387 */ /* 0x0001e20000100800 */
[----:B------:R-:W-:-:S03]  /*140f0*/  ISETP.GT.U32.AND P2, PT, R29, R7, PT ;  /* 0x000000071d00720c */ /* 0x000fc60003f44070 */
[----:B0-----:R-:W5:Y:S01]  /*14100*/  LDL.LU R8, [R1+0x5ac] ;  /* 0x0005ac0001087983 */ /* 0x001f620000300800 */
[C---:B------:R-:W-:Y:S02]  /*14110*/  ISETP.GT.U32.AND P3, PT, R29.reuse, R22, PT ;  /* 0x000000161d00720c */ /* 0x040fe40003f64070 */
[C---:B------:R-:W-:Y:S01]  /*14120*/  ISETP.GT.U32.AND P5, PT, R29.reuse, R25, PT ;  /* 0x000000191d00720c */ /* 0x040fe20003fa4070 */
[----:B------:R-:W-:Y:S01]  /*14130*/  IMAD.HI.U32 R0, R28, R11, RZ ;  /* 0x0000000b1c007227 */ /* 0x000fe200078e00ff */
[----:B------:R-:W-:-:S05]  /*14140*/  ISETP.GT.U32.AND P1, PT, R29, R24, PT ;  /* 0x000000181d00720c */ /* 0x000fca0003f24070 */
[--C-:B------:R-:W-:Y:S02]  /*14150*/  @!P2 IMAD.IADD R7, R7, 0x1, -R29.reuse ;  /* 0x000000010707a824 */ /* 0x100fe400078e0a1d */
[--C-:B------:R-:W-:Y:S01]  /*14160*/  @!P4 IMAD.IADD R5, R5, 0x1, -R29.reuse ;  /* 0x000000010505c824 */ /* 0x100fe200078e0a1d */
[----:B------:R-:W-:Y:S01]  /*14170*/  ISETP.GT.U32.AND P4, PT, R29, R27, PT ;  /* 0x0000001b1d00720c */ /* 0x000fe20003f84070 */
[--C-:B------:R-:W-:Y:S02]  /*14180*/  @!P3 IMAD.IADD R22, R22, 0x1, -R29.reuse ;  /* 0x000000011616b824 */ /* 0x100fe400078e0a1d */
[----:B------:R-:W-:Y:S02]  /*14190*/  IMAD.MOV R0, RZ, RZ, -R0 ;  /* 0x000000ffff007224 */ /* 0x000fe400078e0a00 */
[----:B------:R-:W-:Y:S02]  /*141a0*/  @!P5 IMAD.IADD R25, R25, 0x1, -R29 ;  /* 0x000000011919d824 */ /* 0x000fe400078e0a1d */
[----:B------:R-:W-:-:S02]  /*141b0*/  IMAD R11, R29, R0, R11 ;  /* 0x000000001d0b7224 */ /* 0x000fc400078e020b */
[----:B------:R-:W-:-:S03]  /*141c0*/  @!P0 IMAD.IADD R10, R10, 0x1, -R29 ;  /* 0x000000010a0a8824 */ /* 0x000fc600078e0a1d */
[----:B------:R-:W-:Y:S01]  /*141d0*/  STL [R1+0x2ce0], R11 ;  /* 0x002ce00b01007387 */ /* 0x000fe20000100800 */
[----:B------:R-:W-:-:S03]  /*141e0*/  @!P4 IMAD.IADD R27, R27, 0x1, -R29 ;  /* 0x000000011b1bc824 */ /* 0x000fc600078e0a1d */
[----:B------:R-:W-:Y:S01]  /*141f0*/  STL [R1+0x600], R19 ;  /* 0x0006001301007387 */ /* 0x000fe20000100800 */
[----:B------:R-:W-:-:S03]  /*14200*/  @!P1 IMAD.IADD R24, R24, 0x1, -R29 ;  /* 0x0000000118189824 */ /* 0x000fc600078e0a1d */
[----:B------:R-:W-:Y:S04]  /*14210*/  STL [R1+0x604], R20 ;  /* 0x0006041401007387 */ /* 0x000fe80000100800 */
[----:B------:R-:W-:Y:S04]  /*14220*/  STL [R1+0x60c], R4 ;  /* 0x00060c0401007387 */ /* 0x000fe80000100800 */
[----:B------:R0:W-:Y:S04]  /*14230*/  STL [R1+0x5e8], R10 ;  /* 0x0005e80a01007387 */ /* 0x0001e80000100800 */
[----:B------:R-:W-:Y:S04]  /*14240*/  STL [R1+0x608], R5 ;  /* 0x0006080501007387 */ /* 0x000fe80000100800 */
[----:B0-----:R-:W5:Y:S04]  /*14250*/  LDL R10, [R1+0x22f8] ;  /* 0x0022f800010a7983 */ /* 0x001f680000100800 */
[----:B------:R0:W-:Y:S04]  /*14260*/  STL [R1+0x5f0], R26 ;  /* 0x0005f01a01007387 */ /* 0x0001e80000100800 */
[----:B------:R1:W-:Y:S04]  /*14270*/  STL [R1+0x5ec], R24 ;  /* 0x0005ec1801007387 */ /* 0x0003e80000100800 */
[----:B0-----:R-:W5:Y:S04]  /*14280*/  LDL.LU R26, [R1+0x5b0] ;  /* 0x0005b000011a7983 */ /* 0x001f680000300800 */
[----:B------:R-:W5:Y:S04]  /*14290*/  LDL.LU R19, [R1+0x5b4] ;  /* 0x0005b40001137983 */ /* 0x000f680000300800 */
[----:B------:R-:W5:Y:S04]  /*142a0*/  LDL.LU R20, [R1+0x5bc] ;  /* 0x0005bc0001147983 */ /* 0x000f680000300800 */
[----:B------:R-:W5:Y:S04]  /*142b0*/  LDL.LU R4, [R1+0x5b8] ;  /* 0x0005b80001047983 */ /* 0x000f680000300800 */
[----:B-1----:R-:W5:Y:S01]  /*142c0*/  LDL.LU R24, [R1+0x598] ;  /* 0x0005980001187983 */ /* 0x002f620000300800 */
[----:B--2---:R-:W-:-:S02]  /*142d0*/  ISETP.GT.U32.AND P6, PT, R29, R16, PT ;  /* 0x000000101d00720c */ /* 0x004fc40003fc4070 */
[C---:B---3--:R-:W-:Y:S02]  /*142e0*/  ISETP.GT.U32.AND P2, PT, R29.reuse, R2, PT ;  /* 0x000000021d00720c */ /* 0x048fe40003f44070 */
[----:B------:R-:W-:-:S09]  /*142f0*/  ISETP.GT.U32.AND P3, PT, R29, R17, PT ;  /* 0x000000111d00720c */ /* 0x000fd20003f64070 */
[--C-:B------:R-:W-:Y:S01]  /*14300*/  @!P6 IMAD.IADD R16, R16, 0x1, -R29.reuse ;  /* 0x000000011010e824 */ /* 0x100fe200078e0a1d */
[C---:B------:R-:W-:Y:S01]  /*14310*/  ISETP.GT.U32.AND P5, PT, R29.reuse, R18, PT ;  /* 0x000000121d00720c */ /* 0x040fe20003fa4070 */
[--C-:B------:R-:W-:Y:S01]  /*14320*/  @!P2 IMAD.IADD R2, R2, 0x1, -R29.reuse ;  /* 0x000000010202a824 */ /* 0x100fe200078e0a1d */
[C---:B------:R-:W-:Y:S02]  /*14330*/  ISETP.GT.U32.AND P6, PT, R29.reuse, R7, PT ;  /* 0x000000071d00720c */ /* 0x040fe40003fc4070 */
[----:B------:R-:W-:Y:S01]  /*14340*/  ISETP.GT.U32.AND P2, PT, R29, R22, PT ;  /* 0x000000161d00720c */ /* 0x000fe20003f44070 */
        /* <DEDUP_REMOVED lines=44> */
[----:B------:R-:W-:Y:S01]  /*14610*/  @!P5 IMAD.IADD R18, R18, 0x1, -R29 ;  /* 0x000000011212d824 */ /* 0x000fe200078e0a1d */
[C---:B------:R-:W-:Y:S02]  /*14620*/  ISETP.GT.U32.AND P4, PT, R29.reuse, R21, PT ;  /* 0x000000151d00720c */ /* 0x040fe40003f84070 */
[----:B0-----:R-:W5:Y:S01]  /*14630*/  LDL.LU R6, [R1+0x594] ;  /* 0x0005940001067983 */ /* 0x001f620000300800 */
[C---:B------:R-:W-:Y:S02]  /*14640*/  ISETP.GT.U32.AND P1, PT, R29.reuse, R26, PT ;  /* 0x0000001a1d00720c */ /* 0x040fe40003f24070 */
[----:B------:R-:W-:-:S02]  /*14650*/  ISETP.GT.U32.AND P2, PT, R29, R19, PT ;  /* 0x000000131d00720c */ /* 0x000fc40003f44070 */
[----:B------:R-:W-:-:S09]  /*14660*/  ISETP.GT.U32.AND P3, PT, R29, R20, PT ;  /* 0x000000141d00720c */ /* 0x000fd20003f64070 */
[--C-:B------:R-:W-:Y:S01]  /*14670*/  @!P1 IMAD.IADD R26, R26, 0x1, -R29.reuse ;  /* 0x000000011a1a9824 */ /* 0x100fe200078e0a1d */
[C---:B------:R-:W-:Y:S02]  /*14680*/  ISETP.GT.U32.AND P5, PT, R29.reuse, R4, PT ;  /* 0x000000041d00720c */ /* 0x040fe40003fa4070 */
[----:B------:R-:W-:Y:S01]  /*14690*/  ISETP.GT.U32.AND P0, PT, R29, R23, PT ;  /* 0x000000171d00720c */ /* 0x000fe20003f04070 */
[--C-:B------:R-:W-:Y:S02]  /*146a0*/  @!P2 IMAD.IADD R19, R19, 0x1, -R29.reuse ;  /* 0x000000011313a824 */ /* 0x100fe400078e0a1d */
[--C-:B------:R-:W-:Y:S01]  /*146b0*/  @!P3 IMAD.IADD R20, R20, 0x1, -R29.reuse ;  /* 0x000000011414b824 */ /* 0x100fe200078e0a1d */
[----:B------:R-:W-:Y:S01]  /*146c0*/  STL [R1+0x5e0], R16 ;  /* 0x0005e01001007387 */ /* 0x000fe20000100800 */
[----:B------:R-:W-:-:S06]  /*146d0*/  @!P4 IMAD.IADD R21, R21, 0x1, -R29 ;  /* 0x000000011515c824 */ /* 0x000fcc00078e0a1d */
        /* <DEDUP_REMOVED lines=70> */
[C---:B------:R-:W-:Y:S02]  /*14b40*/  ISETP.GT.U32.AND P5, PT, R29.reuse, R27, PT ;  /* 0x0000001b1d00720c */ /* 0x040fe40003fa4070 */
[----:B------:R-:W-:-:S04]  /*14b50*/  ISETP.GT.U32.AND P3, PT, R29, R21, PT ;  /* 0x000000151d00720c */ /* 0x000fc80003f64070 */
[--C-:B------:R-:W-:Y:S01]  /*14b60*/  @!P0 IMAD.IADD R8, R8, 0x1, -R29.reuse ;  /* 0x0000000108088824 */ /* 0x100fe200078e0a1d */
[----:B------:R-:W-:Y:S02]  /*14b70*/  ISETP.GT.U32.AND P4, PT, R29, R9, PT ;  /* 0x000000091d00720c */ /* 0x000fe40003f84070 */
[--C-:B------:R-:W-:Y:S02]  /*14b80*/  @!P1 IMAD.IADD R2, R2, 0x1, -R29.reuse ;  /* 0x0000000102029824 */ /* 0x100fe400078e0a1d */
[--C-:B------:R-:W-:Y:S01]  /*14b90*/  @!P2 IMAD.IADD R18, R18, 0x1, -R29.reuse ;  /* 0x000000011212a824 */ /* 0x100fe200078e0a1d */
[----:B------:R-:W-:Y:S01]  /*14ba0*/  IABS R10, R10 ;  /* 0x0000000a000a7213 */ /* 0x000fe20000000000 */
[--C-:B------:R-:W-:Y:S01]  /*14bb0*/  @!P5 IMAD.IADD R27, R27, 0x1, -R29.reuse ;  /* 0x000000011b1bd824 */ /* 0x100fe200078e0a1d */
[----:B------:R-:W-:Y:S01]  /*14bc0*/  STL [R1+0x5a0], R3 ;  /* 0x0005a00301007387 */ /* 0x000fe20000100800 */
[----:B------:R-:W-:-:S05]  /*14bd0*/  @!P3 IMAD.IADD R21, R21, 0x1, -R29 ;  /* 0x000000011515b824 */ /* 0x000fca00078e0a1d */
        /* <DEDUP_REMOVED lines=38> */
[----:B------:R-:W3:Y:S04]  /*14e40*/  LDL.LU R3, [R1+0x540] ;  /* 0x0005400001037983 */ /* 0x000ee80000300800 */
[----:B------:R4:W-:Y:S04]  /*14e50*/  STL [R1+0x578], R21 ;  /* 0x0005781501007387 */ /* 0x0009e80000100800 */
[----:B0-----:R-:W3:Y:S04]  /*14e60*/  LDL.LU R2, [R1+0x520] ;  /* 0x0005200001027983 */ /* 0x001ee80000300800 */
[----:B-1----:R-:W3:Y:S01]  /*14e70*/  LDL.LU R18, [R1+0x524] ;  /* 0x0005240001127983 */ /* 0x002ee20000300800 */
        /* <DEDUP_REMOVED lines=19> */
[--C-:B------:R-:W-:Y:S01]  /*14fb0*/  @!P4 IMAD.IADD R16, R16, 0x1, -R29.reuse ;  /* 0x000000011010c824 */ /* 0x100fe200078e0a1d */
[----:B------:R-:W4:Y:S01]  /*14fc0*/  LDL.LU R21, [R1+0x528] ;  /* 0x0005280001157983 */ /* 0x000f220000300800 */
[--C-:B------:R-:W-:Y:S01]  /*14fd0*/  @!P5 IMAD.IADD R26, R26, 0x1, -R29.reuse ;  /* 0x000000011a1ad824 */ /* 0x100fe200078e0a1d */
[----:B------:R-:W-:Y:S02]  /*14fe0*/  ISETP.GT.U32.AND P2, PT, R29, R20, PT ;  /* 0x000000141d00720c */ /* 0x000fe40003f44070 */
[----:B0-----:R-:W5:Y:S01]  /*14ff0*/  LDL.LU R23, [R1+0x530] ;  /* 0x0005300001177983 */ /* 0x001f620000300800 */
[----:B------:R-:W-:-:S03]  /*15000*/  @!P1 IMAD.IADD R19, R19, 0x1, -R29 ;  /* 0x0000000113139824 */ /* 0x000fc600078e0a1d */
[----:B------:R0:W-:Y:S01]  /*15010*/  STL [R1+0x57c], R26 ;  /* 0x00057c1a01007387 */ /* 0x0001e20000100800 */
[----:B------:R-:W-:Y:S01]  /*15020*/  @!P6 IMAD.IADD R7, R7, 0x1, -R29 ;  /* 0x000000010707e824 */ /* 0x000fe200078e0a1d */
[C---:B------:R-:W-:Y:S02]  /*15030*/  ISETP.GT.U32.AND P3, PT, R29.reuse, R4, PT ;  /* 0x000000041d00720c */ /* 0x040fe40003f64070 */
[----:B0-----:R-:W5:Y:S01]  /*15040*/  LDL.LU R26, [R1+0x52c] ;  /* 0x00052c00011a7983 */ /* 0x001f620000300800 */
[C---:B------:R-:W-:Y:S02]  /*15050*/  ISETP.GT.U32.AND P5, PT, R29.reuse, R24, PT ;  /* 0x000000181d00720c */ /* 0x040fe40003fa4070 */
[C---:B------:R-:W-:Y:S02]  /*15060*/  ISETP.GT.U32.AND P4, PT, R29.reuse, R6, PT ;  /* 0x000000061d00720c */ /* 0x040fe40003f84070 */
[C---:B------:R-:W-:Y:S02]  /*15070*/  ISETP.GT.U32.AND P0, PT, R29.reuse, R5, PT ;  /* 0x000000051d00720c */ /* 0x040fe40003f04070 */
[----:B------:R-:W-:-:S09]  /*15080*/  ISETP.GT.U32.AND P1, PT, R29, R22, PT ;  /* 0x000000161d00720c */ /* 0x000fd20003f24070 */
        /* <DEDUP_REMOVED lines=70> */
[----:B------:R-:W5:Y:S04]  /*154f0*/  LDL.LU R25, [R1+0x4e8] ;  /* 0x0004e80001197983 */ /* 0x000f680000300800 */
[----:B------:R0:W-:Y:S01]  /*15500*/  STL [R1+0x53c], R27 ;  /* 0x00053c1b01007387 */ /* 0x0001e20000100800 */
[----:B------:R-:W-:-:S03]  /*15510*/  ISETP.GT.U32.AND P5, PT, R29, R24, PT ;  /* 0x000000181d00720c */ /* 0x000fc60003fa4070 */
[----:B0-----:R-:W5:Y:S01]  /*15520*/  LDL.LU R27, [R1+0x4ec] ;  /* 0x0004ec00011b7983 */ /* 0x001f620000300800 */
[C---:B------:R-:W-:Y:S02]  /*15530*/  ISETP.GT.U32.AND P2, PT, R29.reuse, R21, PT ;  /* 0x000000151d00720c */ /* 0x040fe40003f44070 */
[C---:B------:R-:W-:Y:S02]  /*15540*/  ISETP.GT.U32.AND P4, PT, R29.reuse, R7, PT ;  /* 0x000000071d00720c */ /* 0x040fe40003f84070 */
[----:B------:R-:W-:-:S05]  /*15550*/  ISETP.GT.U32.AND P0, PT, R29, R17, PT ;  /* 0x000000111d00720c */ /* 0x000fca0003f04070 */
[--C-:B------:R-:W-:Y:S01]  /*15560*/  @!P5 IMAD.IADD R24, R24, 0x1, -R29.reuse ;  /* 0x000000011818d824 */ /* 0x100fe200078e0a1d */
[C---:B------:R-:W-:Y:S01]  /*15570*/  ISETP.GT.U32.AND P3, PT, R29.reuse, R23, PT ;  /* 0x000000171d00720c */ /* 0x040fe20003f64070 */
[----:B------:R-:W-:Y:S01]  /*15580*/  @!P1 IMAD.IADD R18, R18, 0x1, -R29 ;  /* 0x0000000112129824 */ /* 0x000fe200078e0a1d */
[----:B------:R-:W-:-:S03]  /*15590*/  ISETP.GT.U32.AND P1, PT, R29, R19, PT ;  /* 0x000000131d00720c */ /* 0x000fc60003f24070 */
[--C-:B------:R-:W-:Y:S02]  /*155a0*/  @!P4 IMAD.IADD R7, R7, 0x1, -R29.reuse ;  /* 0x000000010707c824 */ /* 0x100fe400078e0a1d */
[--C-:B------:R-:W-:Y:S01]  /*155b0*/  @!P0 IMAD.IADD R17, R17, 0x1, -R29.reuse ;  /* 0x0000000111118824 */ /* 0x100fe200078e0a1d */
[----:B------:R-:W-:Y:S01]  /*155c0*/  STL [R1+0x544], R15 ;  /* 0x0005440f01007387 */ /* 0x000fe20000100800 */
[----:B------:R-:W-:-:S04]  /*155d0*/  @!P2 IMAD.IADD R21, R21, 0x1, -R29 ;  /* 0x000000011515a824 */ /* 0x000fc800078e0a1d */
        /* <DEDUP_REMOVED lines=43> */
[C---:B-----5:R-:W-:Y:S01]  /*15890*/  ISETP.GT.U32.AND P3, PT, R29.reuse, R27, PT ;  /* 0x0000001b1d00720c */ /* 0x060fe20003f64070 */
[--C-:B------:R-:W-:Y:S01]  /*158a0*/  @!P2 IMAD.IADD R4, R4, 0x1, -R29.reuse ;  /* 0x000000010404a824 */ /* 0x100fe200078e0a1d */
[C---:B------:R-:W-:Y:S01]  /*158b0*/  ISETP.GT.U32.AND P2, PT, R29.reuse, R25, PT ;  /* 0x000000191d00720c */ /* 0x040fe20003f44070 */
[----:B------:R-:W-:Y:S01]  /*158c0*/  @!P1 IMAD.IADD R8, R8, 0x1, -R29 ;  /* 0x0000000108089824 */ /* 0x000fe200078e0a1d */
[----:B------:R-:W-:-:S02]  /*158d0*/  ISETP.GT.U32.AND P5, PT, R29, R20, PT ;  /* 0x000000141d00720c */ /* 0x000fc40003fa4070 */
[----:B------:R-:W-:-:S07]  /*158e0*/  ISETP.GT.U32.AND P1, PT, R29, R4, PT ;  /* 0x000000041d00720c */ /* 0x000fce0003f24070 */
        /* <DEDUP_REMOVED lines=13> */
[----:B------:R-:W-:Y:S01]  /*159c0*/  IABS R9, R9 ;  /* 0x0000000900097213 */ /* 0x000fe20000000000 */
[----:B------:R-:W-:Y:S01]  /*159d0*/  @!P6 IMAD.IADD R27, R27, 0x1, -R29 ;  /* 0x000000011b1be824 */ /* 0x000fe200078e0a1d */
[----:B0-----:R-:W5:Y:S04]  /*159e0*/  LDL.LU R4, [R1+0x4c8] ;  /* 0x0004c80001047983 */ /* 0x001f680000300800 */
[----:B------:R0:W-:Y:S01]  /*159f0*/  STL [R1+0x4f8], R6 ;  /* 0x0004f80601007387 */ /* 0x0001e20000100800 */
[----:B------:R-:W-:Y:S01]  /*15a00*/  ISETP.GT.U32.AND P1, PT, R29, R8, PT ;  /* 0x000000081d00720c */ /* 0x000fe20003f24070 */
[----:B------:R-:W-:-:S02]  /*15a10*/  IMAD.HI.U32 R0, R28, R9, RZ ;  /* 0x000000091c007227 */ /* 0x000fc400078e00ff */
[----:B0-----:R-:W5:Y:S01]  /*15a20*/  LDL.LU R6, [R1+0x4a8] ;  /* 0x0004a80001067983 */ /* 0x001f620000300800 */
[C---:B------:R-:W-:Y:S02]  /*15a30*/  ISETP.GT.U32.AND P3, PT, R29.reuse, R26, PT ;  /* 0x0000001a1d00720c */ /* 0x040fe40003f64070 */
[C---:B------:R-:W-:Y:S02]  /*15a40*/  ISETP.GT.U32.AND P5, PT, R29.reuse, R18, PT ;  /* 0x000000121d00720c */ /* 0x040fe40003fa4070 */
[C---:B------:R-:W-:Y:S01]  /*15a50*/  ISETP.GT.U32.AND P4, PT, R29.reuse, R21, PT ;  /* 0x000000151d00720c */ /* 0x040fe20003f84070 */
[----:B------:R-:W-:Y:S01]  /*15a60*/  @!P0 IMAD.IADD R22, R22, 0x1, -R29 ;  /* 0x0000000116168824 */ /* 0x000fe200078e0a1d */
[----:B------:R-:W-:-:S07]  /*15a70*/  ISETP.GT.U32.AND P2, PT, R29, R25, PT ;  /* 0x000000191d00720c */ /* 0x000fce0003f44070 */
[--C-:B------:R-:W-:Y:S01]  /*15a80*/  @!P3 IMAD.IADD R26, R26, 0x1, -R29.reuse ;  /* 0x000000011a1ab824 */ /* 0x100fe200078e0a1d */
[----:B------:R-:W-:Y:S01]  /*15a90*/  ISETP.GT.U32.AND P0, PT, R29, R23, PT ;  /* 0x000000171d00720c */ /* 0x000fe20003f04070 */
[----:B------:R-:W-:Y:S02]  /*15aa0*/  IMAD.MOV R0, RZ, RZ, -R0 ;  /* 0x000000ffff007224 */ /* 0x000fe400078e0a00 */
[--C-:B------:R-:W-:Y:S02]  /*15ab0*/  @!P5 IMAD.IADD R18, R18, 0x1, -R29.reuse ;  /* 0x000000011212d824 */ /* 0x100fe400078e0a1d */
[----:B------:R-:W-:Y:S02]  /*15ac0*/  @!P4 IMAD.IADD R21, R21, 0x1, -R29 ;  /* 0x000000011515c824 */ /* 0x000fe400078e0a1d */
[----:B------:R-:W-:Y:S02]  /*15ad0*/  IMAD R9, R29, R0, R9 ;  /* 0x000000001d097224 */ /* 0x000fe400078e0209 */
        /* <DEDUP_REMOVED lines=153> */
[C---:B------:R-:W-:Y:S02]  /*16470*/  ISETP.GT.U32.AND P0, PT, R29.reuse, R24, PT ;  /* 0x000000181d00720c */ /* 0x040fe40003f04070 */
[----:B------:R-:W-:-:S05]  /*16480*/  ISETP.GT.U32.AND P5, PT, R29, R19, PT ;  /* 0x000000131d00720c */ /* 0x000fca0003fa4070 */
[--C-:B------:R-:W-:Y:S02]  /*16490*/  @!P1 IMAD.IADD R6, R6, 0x1, -R29.reuse ;  /* 0x0000000106069824 */ /* 0x100fe400078e0a1d */
[--C-:B------:R-:W-:Y:S02]  /*164a0*/  @!P2 IMAD.IADD R2, R2, 0x1, -R29.reuse ;  /* 0x000000010202a824 */ /* 0x100fe400078e0a1d */
[--C-:B------:R-:W-:Y:S01]  /*164b0*/  @!P3 IMAD.IADD R17, R17, 0x1, -R29.reuse ;  /* 0x000000011111b824 */ /* 0x100fe200078e0a1d */
[----:B------:R-:W-:Y:S01]  /*164c0*/  IABS R8, R8 ;  /* 0x0000000800087213 */ /* 0x000fe20000000000 */
[--C-:B------:R-:W-:Y:S01]  /*164d0*/  @!P4 IMAD.IADD R23, R23, 0x1, -R29.reuse ;  /* 0x000000011717c824 */ /* 0x100fe200078e0a1d */
[----:B------:R-:W-:Y:S01]  /*164e0*/  STL [R1+0x49c], R14 ;  /* 0x00049c0e01007387 */ /* 0x000fe20000100800 */
[--C-:B------:R-:W-:Y:S02]  /*164f0*/  @!P5 IMAD.IADD R19, R19, 0x1, -R29.reuse ;  /* 0x000000011313d824 */ /* 0x100fe400078e0a1d */
[----:B------:R-:W-:Y:S01]  /*16500*/  IMAD.HI.U32 R0, R28, R8, RZ ;  /* 0x000000081c007227 */ /* 0x000fe200078e00ff */
[----:B------:R-:W-:Y:S03]  /*16510*/  STL [R1+0x4a4], R16 ;  /* 0x0004a41001007387 */ /* 0x000fe60000100800 */
[----:B------:R-:W-:Y:S01]  /*16520*/  @!P0 IMAD.IADD R24, R24, 0x1, -R29 ;  /* 0x0000000118188824 */ /* 0x000fe200078e0a1d */
[----:B------:R-:W-:Y:S01]  /*16530*/  STL [R1+0x4a0], R18 ;  /* 0x0004a01201007387 */ /* 0x000fe20000100800 */
[----:B------:R-:W-:-:S03]  /*16540*/  IMAD.MOV R0, RZ, RZ, -R0 ;  /* 0x000000ffff007224 */ /* 0x000fc600078e0a00 */
[----:B------:R-:W-:Y:S04]  /*16550*/  STL [R1+0x480], R21 ;  /* 0x0004801501007387 */ /* 0x000fe80000100800 */
[----:B------:R-:W-:Y:S04]  /*16560*/  STL [R1+0x484], R23 ;  /* 0x0004841701007387 */ /* 0x000fe80000100800 */
[----:B------:R0:W-:Y:S01]  /*16570*/  STL [R1+0x490], R7 ;  /* 0x0004900701007387 */ /* 0x0001e20000100800 */
[----:B------:R-:W-:-:S03]  /*16580*/  IMAD R8, R29, R0, R8 ;  /* 0x000000001d087224 */ /* 0x000fc600078e0208 */
[----:B------:R-:W-:Y:S04]  /*16590*/  STL [R1+0x488], R24 ;  /* 0x0004881801007387 */ /* 0x000fe80000100800 */
[----:B0-----:R-:W5:Y:S04]  /*165a0*/  LDL R7, [R1+0x22ec] ;  /* 0x0022ec0001077983 */ /* 0x001f680000100800 */
[----:B------:R-:W5:Y:S04]  /*165b0*/  LDL.LU R23, [R1+0x44c] ;  /* 0x00044c0001177983 */ /* 0x000f680000300800 */
        /* <DEDUP_REMOVED lines=47> */
[--C-:B------:R-:W-:Y:S01]  /*168b0*/  @!P1 IMAD.IADD R3, R3, 0x1, -R29.reuse ;  /* 0x0000000103039824 */ /* 0x100fe200078e0a1d */
[----:B------:R-:W-:Y:S02]  /*168c0*/  ISETP.GT.U32.AND P3, PT, R29, R5, PT ;  /* 0x000000051d00720c */ /* 0x000fe40003f64070 */
[----:B------:R0:W-:Y:S03]  /*168d0*/  STL [R1+0x47c], R4 ;  /* 0x00047c0401007387 */ /* 0x0001e60000100800 */
[--C-:B------:R-:W-:Y:S01]  /*168e0*/  @!P0 IMAD.IADD R15, R15, 0x1, -R29.reuse ;  /* 0x000000010f0f8824 */ /* 0x100fe200078e0a1d */
[----:B------:R-:W4:Y:S01]  /*168f0*/  LDL.LU R19, [R1+0x424] ;  /* 0x0004240001137983 */ /* 0x000f220000300800 */
[----:B------:R-:W-:-:S02]  /*16900*/  @!P4 IMAD.IADD R27, R27, 0x1, -R29 ;  /* 0x000000011b1bc824 */ /* 0x000fc400078e0a1d */
[--C-:B------:R-:W-:Y:S01]  /*16910*/  @!P2 IMAD.IADD R20, R20, 0x1, -R29.reuse ;  /* 0x000000011414a824 */ /* 0x100fe200078e0a1d */
[----:B0-----:R-:W5:Y:S04]  /*16920*/  LDL.LU R4, [R1+0x42c] ;  /* 0x00042c0001047983 */ /* 0x001f680000300800 */
[----:B------:R0:W-:Y:S01]  /*16930*/  STL [R1+0x478], R27 ;  /* 0x0004781b01007387 */ /* 0x0001e20000100800 */
[----:B------:R-:W-:Y:S01]  /*16940*/  @!P6 IMAD.IADD R26, R26, 0x1, -R29 ;  /* 0x000000011a1ae824 */ /* 0x000fe200078e0a1d */
[C---:B------:R-:W-:Y:S02]  /*16950*/  ISETP.GT.U32.AND P5, PT, R29.reuse, R22, PT ;  /* 0x000000161d00720c */ /* 0x040fe40003fa4070 */
[----:B0-----:R-:W4:Y:S01]  /*16960*/  LDL.LU R27, [R1+0x428] ;  /* 0x00042800011b7983 */ /* 0x001f220000300800 */
[----:B------:R-:W-:-:S02]  /*16970*/  ISETP.GT.U32.AND P0, PT, R29, R23, PT ;  /* 0x000000171d00720c */ /* 0x000fc40003f04070 */
[C---:B------:R-:W-:Y:S02]  /*16980*/  ISETP.GT.U32.AND P1, PT, R29.reuse, R16, PT ;  /* 0x000000101d00720c */ /* 0x040fe40003f24070 */
[C---:B------:R-:W-:Y:S02]  /*16990*/  ISETP.GT.U32.AND P2, PT, R29.reuse, R18, PT ;  /* 0x000000121d00720c */ /* 0x040fe40003f44070 */
[----:B------:R-:W-:-:S07]  /*169a0*/  ISETP.GT.U32.AND P4, PT, R29, R25, PT ;  /* 0x000000191d00720c */ /* 0x000fce0003f84070 */
        /* <DEDUP_REMOVED lines=30> */
[--C-:B------:R-:W-:Y:S01]  /*16b90*/  @!P2 IMAD.IADD R17, R17, 0x1, -R29.reuse ;  /* 0x000000011111a824 */ /* 0x100fe200078e0a1d */
[----:B------:R-:W-:Y:S01]  /*16ba0*/  ISETP.GT.U32.AND P2, PT, R29, R21, PT ;  /* 0x000000151d00720c */ /* 0x000fe20003f44070 */
[--C-:B------:R-:W-:Y:S02]  /*16bb0*/  @!P6 IMAD.IADD R23, R23, 0x1, -R29.reuse ;  /* 0x000000011717e824 */ /* 0x100fe400078e0a1d */
[----:B------:R-:W-:-:S03]  /*16bc0*/  @!P0 IMAD.IADD R16, R16, 0x1, -R29 ;  /* 0x0000000110108824 */ /* 0x000fc600078e0a1d */
[----:B------:R0:W-:Y:S01]  /*16bd0*/  STL [R1+0x44c], R23 ;  /* 0x00044c1701007387 */ /* 0x0001e20000100800 */
[----:B------:R-:W-:-:S03]  /*16be0*/  @!P1 IMAD.IADD R18, R18, 0x1, -R29 ;  /* 0x0000000112129824 */ /* 0x000fc600078e0a1d */
[----:B0-----:R-:W2:Y:S04]  /*16bf0*/  LDL.LU R23, [R1+0x3f4] ;  /* 0x0003f40001177983 */ /* 0x001ea80000300800 */
[----:B------:R-:W3:Y:S01]  /*16c00*/  LDL.LU R15, [R1+0x3f8] ;  /* 0x0003f800010f7983 */ /* 0x000ee20000300800 */
[----:B------:R-:W-:-:S03]  /*16c10*/  @!P2 IMAD.IADD R21, R21, 0x1, -R29 ;  /* 0x000000011515a824 */ /* 0x000fc600078e0a1d */
[----:B------:R0:W-:Y:S04]  /*16c20*/  STL [R1+0x454], R16 ;  /* 0x0004541001007387 */ /* 0x0001e80000100800 */
        /* <DEDUP_REMOVED lines=9> */
[C---:B------:R-:W-:Y:S01]  /*16cc0*/  ISETP.GT.U32.AND P4, PT, R29.reuse, R27, PT ;  /* 0x0000001b1d00720c */ /* 0x040fe20003f84070 */
[--C-:B------:R-:W-:Y:S01]  /*16cd0*/  @!P5 IMAD.IADD R6, R6, 0x1, -R29.reuse ;  /* 0x000000010606d824 */ /* 0x100fe200078e0a1d */
[----:B-----5:R-:W-:Y:S01]  /*16ce0*/  ISETP.GT.U32.AND P5, PT, R29, R4, PT ;  /* 0x000000041d00720c */ /* 0x020fe20003fa4070 */
        /* <DEDUP_REMOVED lines=27> */
[C---:B------:R-:W-:Y:S02]  /*16ea0*/  ISETP.GT.U32.AND P5, PT, R29.reuse, R4, PT ;  /* 0x000000041d00720c */ /* 0x040fe40003fa4070 */
[----:B------:R-:W-:Y:S01]  /*16eb0*/  ISETP.GT.U32.AND P2, PT, R29, R5, PT ;  /* 0x000000051d00720c */ /* 0x000fe20003f44070 */
[--C-:B------:R-:W-:Y:S02]  /*16ec0*/  @!P0 IMAD.IADD R26, R26, 0x1, -R29.reuse ;  /* 0x000000011a1a8824 */ /* 0x100fe400078e0a1d */
[--C-:B------:R-:W-:Y:S01]  /*16ed0*/  @!P1 IMAD.IADD R20, R20, 0x1, -R29.reuse ;  /* 0x0000000114149824 */ /* 0x100fe200078e0a1d */
[----:B------:R-:W-:Y:S05]  /*16ee0*/  STL [R1+0x440], R13 ;  /* 0x0004400d01007387 */ /* 0x000fea0000100800 */
        /* <DEDUP_REMOVED lines=41> */
[----:B----4-:R-:W-:Y:S01]  /*17180*/  ISETP.GT.U32.AND P2, PT, R29, R6, PT ;  /* 0x000000061d00720c */ /* 0x010fe20003f44070 */
[----:B-1----:R-:W4:Y:S08]  /*17190*/  LDL.LU R5, [R1+0x3c8] ;  /* 0x0003c80001057983 */ /* 0x002f300000300800 */
[--C-:B------:R-:W-:Y:S01]  /*171a0*/  @!P5 IMAD.IADD R23, R23, 0x1, -R29.reuse ;  /* 0x000000011717d824 */ /* 0x100fe200078e0a1d */
[C---:B-----5:R-:W-:Y:S01]  /*171b0*/  ISETP.GT.U32.AND P5, PT, R29.reuse, R24, PT ;  /* 0x000000181d00720c */ /* 0x060fe20003fa4070 */
[--C-:B------:R-:W-:Y:S01]  /*171c0*/  @!P3 IMAD.IADD R22, R22, 0x1, -R29.reuse ;  /* 0x000000011616b824 */ /* 0x100fe200078e0a1d */
[C---:B------:R-:W-:Y:S01]  /*171d0*/  ISETP.GT.U32.AND P3, PT, R29.reuse, R21, PT ;  /* 0x000000151d00720c */ /* 0x040fe20003f64070 */
[----:B------:R-:W-:Y:S01]  /*171e0*/  @!P2 IMAD.IADD R6, R6, 0x1, -R29 ;  /* 0x000000010606a824 */ /* 0x000fe200078e0a1d */
[----:B------:R-:W-:-:S02]  /*171f0*/  ISETP.GT.U32.AND P4, PT, R29, R3, PT ;  /* 0x000000031d00720c */ /* 0x000fc40003f84070 */
        /* <DEDUP_REMOVED lines=13> */
[----:B------:R0:W-:Y:S01]  /*172d0*/  STL [R1+0x414], R22 ;  /* 0x0004141601007387 */ /* 0x0001e20000100800 */
[----:B------:R-:W-:Y:S01]  /*172e0*/  IABS R7, R7 ;  /* 0x0000000700077213 */ /* 0x000fe20000000000 */
[----:B------:R-:W-:Y:S01]  /*172f0*/  @!P6 IMAD.IADD R24, R24, 0x1, -R29 ;  /* 0x000000011818e824 */ /* 0x000fe200078e0a1d */
[C---:B------:R-:W-:Y:S01]  /*17300*/  ISETP.GT.U32.AND P2, PT, R29.reuse, R6, PT ;  /* 0x000000061d00720c */ /* 0x040fe20003f44070 */
[----:B0-----:R-:W5:Y:S04]  /*17310*/  LDL.LU R22, [R1+0x3c4] ;  /* 0x0003c40001167983 */ /* 0x001f680000300800 */
[----:B------:R0:W-:Y:S01]  /*17320*/  STL [R1+0x3f4], R23 ;  /* 0x0003f41701007387 */ /* 0x0001e20000100800 */
[----:B------:R-:W-:-:S03]  /*17330*/  ISETP.GT.U32.AND P5, PT, R29, R27, PT ;  /* 0x0000001b1d00720c */ /* 0x000fc60003fa4070 */
[----:B0-----:R-:W5:Y:S01]  /*17340*/  LDL.LU R23, [R1+0x3a4] ;  /* 0x0003a40001177983 */ /* 0x001f620000300800 */
[C---:B------:R-:W-:Y:S02]  /*17350*/  ISETP.GT.U32.AND P4, PT, R29.reuse, R2, PT ;  /* 0x000000021d00720c */ /* 0x040fe40003f84070 */
[C---:B------:R-:W-:Y:S01]  /*17360*/  ISETP.GT.U32.AND P0, PT, R29.reuse, R17, PT ;  /* 0x000000111d00720c */ /* 0x040fe20003f04070 */
[----:B------:R-:W-:Y:S01]  /*17370*/  IMAD.HI.U32 R0, R28, R7, RZ ;  /* 0x000000071c007227 */ /* 0x000fe200078e00ff */
[----:B------:R-:W-:-:S03]  /*17380*/  ISETP.GT.U32.AND P3, PT, R29, R21, PT ;  /* 0x000000151d00720c */ /* 0x000fc60003f64070 */
[--C-:B------:R-:W-:Y:S01]  /*17390*/  @!P1 IMAD.IADD R18, R18, 0x1, -R29.reuse ;  /* 0x0000000112129824 */ /* 0x100fe200078e0a1d */
[----:B------:R-:W-:Y:S01]  /*173a0*/  ISETP.GT.U32.AND P1, PT, R29, R4, PT ;  /* 0x000000041d00720c */ /* 0x000fe20003f24070 */
[----:B------:R-:W-:-:S04]  /*173b0*/  @!P5 IMAD.IADD R27, R27, 0x1, -R29 ;  /* 0x000000011b1bd824 */ /* 0x000fc800078e0a1d */
[--C-:B------:R-:W-:Y:S02]  /*173c0*/  @!P4 IMAD.IADD R2, R2, 0x1, -R29.reuse ;  /* 0x000000010202c824 */ /* 0x100fe400078e0a1d */
[----:B------:R-:W-:Y:S02]  /*173d0*/  IMAD.MOV R0, RZ, RZ, -R0 ;  /* 0x000000ffff007224 */ /* 0x000fe400078e0a00 */
[----:B------:R-:W-:Y:S02]  /*173e0*/  @!P0 IMAD.IADD R17, R17, 0x1, -R29 ;  /* 0x0000000111118824 */ /* 0x000fe400078e0a1d */
[----:B------:R-:W-:Y:S02]  /*173f0*/  IMAD R7, R29, R0, R7 ;  /* 0x000000001d077224 */ /* 0x000fe400078e0207 */
        /* <DEDUP_REMOVED lines=65> */
[----:B------:R-:W4:Y:S04]  /*17810*/  LDL.LU R4, [R1+0x380] ;  /* 0x0003800001047983 */ /* 0x000f280000300800 */
[----:B0-----:R-:W5:Y:S04]  /*17820*/  LDL.LU R25, [R1+0x384] ;  /* 0x0003840001197983 */ /* 0x001f680000300800 */
[----:B------:R0:W-:Y:S01]  /*17830*/  STL [R1+0x3dc], R26 ;  /* 0x0003dc1a01007387 */ /* 0x0001e20000100800 */
[--C-:B------:R-:W-:Y:S01]  /*17840*/  @!P6 IMAD.IADD R23, R23, 0x1, -R29.reuse ;  /* 0x000000011717e824 */ /* 0x100fe200078e0a1d */
[C---:B------:R-:W-:Y:S01]  /*17850*/  ISETP.GT.U32.AND P1, PT, R29.reuse, R5, PT ;  /* 0x000000051d00720c */ /* 0x040fe20003f24070 */
[----:B------:R-:W-:Y:S01]  /*17860*/  @!P0 IMAD.IADD R20, R20, 0x1, -R29 ;  /* 0x0000000114148824 */ /* 0x000fe200078e0a1d */
[----:B0-----:R-:W5:Y:S01]  /*17870*/  LDL.LU R26, [R1+0x38c] ;  /* 0x00038c00011a7983 */ /* 0x001f620000300800 */
[----:B------:R-:W-:-:S02]  /*17880*/  ISETP.GT.U32.AND P3, PT, R29, R24, PT ;  /* 0x000000181d00720c */ /* 0x000fc40003f64070 */
[C---:B------:R-:W-:Y:S02]  /*17890*/  ISETP.GT.U32.AND P5, PT, R29.reuse, R15, PT ;  /* 0x0000000f1d00720c */ /* 0x040fe40003fa4070 */
[C---:B------:R-:W-:Y:S02]  /*178a0*/  ISETP.GT.U32.AND P4, PT, R29.reuse, R3, PT ;  /* 0x000000031d00720c */ /* 0x040fe40003f84070 */
[C---:B------:R-:W-:Y:S02]  /*178b0*/  ISETP.GT.U32.AND P2, PT, R29.reuse, R22, PT ;  /* 0x000000161d00720c */ /* 0x040fe40003f44070 */
[----:B------:R-:W-:-:S05]  /*178c0*/  ISETP.GT.U32.AND P0, PT, R29, R18, PT ;  /* 0x000000121d00720c */ /* 0x000fca0003f04070 */
[--C-:B------:R-:W-:Y:S02]  /*178d0*/  @!P3 IMAD.IADD R24, R24, 0x1, -R29.reuse ;  /* 0x000000011818b824 */ /* 0x100fe400078e0a1d */
        /* <DEDUP_REMOVED lines=68> */
[----:B------:R-:W-:Y:S01]  /*17d20*/  @!P6 IMAD.IADD R26, R26, 0x1, -R29 ;  /* 0x000000011a1ae824 */ /* 0x000fe200078e0a1d */
[----:B------:R-:W-:-:S02]  /*17d30*/  ISETP.GT.U32.AND P2, PT, R29, R23, PT ;  /* 0x000000171d00720c */ /* 0x000fc40003f44070 */
[----:B0-----:R-:W5:Y:S01]  /*17d40*/  LDL.LU R27, [R1+0x344] ;  /* 0x00034400011b7983 */ /* 0x001f620000300800 */
[C---:B------:R-:W-:Y:S02]  /*17d50*/  ISETP.GT.U32.AND P3, PT, R29.reuse, R19, PT ;  /* 0x000000131d00720c */ /* 0x040fe40003f64070 */
[----:B------:R-:W-:Y:S01]  /*17d60*/  ISETP.GT.U32.AND P5, PT, R29, R20, PT ;  /* 0x000000141d00720c */ /* 0x000fe20003fa4070 */
[----:B------:R-:W-:Y:S01]  /*17d70*/  @!P4 IMAD.IADD R17, R17, 0x1, -R29 ;  /* 0x000000011111c824 */ /* 0x000fe200078e0a1d */
        /* <DEDUP_REMOVED lines=49> */
[----:B------:R-:W-:Y:S04]  /*18090*/  STL [R1+0x370], R5 ;  /* 0x0003700501007387 */ /* 0x000fe80000100800 */
        /* <DEDUP_REMOVED lines=25> */
[--C-:B------:R-:W-:Y:S01]  /*18230*/  @!P6 IMAD.IADD R27, R27, 0x1, -R29.reuse ;  /* 0x000000011b1be824 */ /* 0x100fe200078e0a1d */
[----:B0-----:R-:W4:Y:S04]  /*18240*/  LDL.LU R22, [R1+0x320] ;  /* 0x0003200001167983 */ /* 0x001f280000300800 */
[----:B------:R0:W-:Y:S01]  /*18250*/  STL [R1+0x374], R24 ;  /* 0x0003741801007387 */ /* 0x0001e20000100800 */
[----:B------:R-:W-:Y:S01]  /*18260*/  @!P5 IMAD.IADD R3, R3, 0x1, -R29 ;  /* 0x000000010303d824 */ /* 0x000fe200078e0a1d */
[----:B------:R-:W-:-:S02]  /*18270*/  IABS R5, R25 ;  /* 0x0000001900057213 */ /* 0x000fc40000000000 */
[----:B0-----:R-:W5:Y:S04]  /*18280*/  LDL.LU R24, [R1+0x328] ;  /* 0x0003280001187983 */ /* 0x001f680000300800 */
[----:B------:R-:W5:Y:S01]  /*18290*/  LDL.LU R25, [R1+0x324] ;  /* 0x0003240001197983 */ /* 0x000f620000300800 */
[C---:B------:R-:W-:Y:S02]  /*182a0*/  ISETP.GT.U32.AND P1, PT, R29.reuse, R26, PT ;  /* 0x0000001a1d00720c */ /* 0x040fe40003f24070 */
[C---:B------:R-:W-:Y:S02]  /*182b0*/  ISETP.GT.U32.AND P2, PT, R29.reuse, R16, PT ;  /* 0x000000101d00720c */ /* 0x040fe40003f44070 */
[C---:B------:R-:W-:Y:S02]  /*182c0*/  ISETP.GT.U32.AND P3, PT, R29.reuse, R2, PT ;  /* 0x000000021d00720c */ /* 0x040fe40003f64070 */
[----:B------:R-:W-:-:S07]  /*182d0*/  ISETP.GT.U32.AND P4, PT, R29, R18, PT ;  /* 0x000000121d00720c */ /* 0x000fce0003f84070 */
        /* <DEDUP_REMOVED lines=54> */
[----:B------:R-:W-:-:S07]  /*18640*/  ISETP.GT.U32.AND P1, PT, R29, R12, PT ;  /* 0x0000000c1d00720c */ /* 0x000fce0003f24070 */
[--C-:B------:R-:W-:Y:S01]  /*18650*/  @!P4 IMAD.IADD R24, R24, 0x1, -R29.reuse ;  /* 0x000000011818c824 */ /* 0x100fe200078e0a1d */
[----:B------:R-:W-:Y:S01]  /*18660*/  ISETP.GT.U32.AND P4, PT, R29, R23, PT ;  /* 0x000000171d00720c */ /* 0x000fe20003f84070 */
[--C-:B------:R-:W-:Y:S01]  /*18670*/  @!P0 IMAD.IADD R25, R25, 0x1, -R29.reuse ;  /* 0x0000000119198824 */ /* 0x100fe200078e0a1d */
[C---:B------:R-:W-:Y:S01]  /*18680*/  ISETP.GT.U32.AND P0, PT, R29.reuse, R11, PT ;  /* 0x0000000b1d00720c */ /* 0x040fe20003f04070 */
[--C-:B------:R-:W-:Y:S01]  /*18690*/  @!P5 IMAD.IADD R4, R4, 0x1, -R29.reuse ;  /* 0x000000010404d824 */ /* 0x100fe200078e0a1d */
[C---:B------:R-:W-:Y:S02]  /*186a0*/  ISETP.GT.U32.AND P2, PT, R29.reuse, R19, PT ;  /* 0x000000131d00720c */ /* 0x040fe40003f44070 */
[----:B------:R-:W-:Y:S01]  /*186b0*/  ISETP.GT.U32.AND P6, PT, R29, R25, PT ;  /* 0x000000191d00720c */ /* 0x000fe20003fc4070 */
[--C-:B------:R-:W-:Y:S01]  /*186c0*/  @!P1 IMAD.IADD R12, R12, 0x1, -R29.reuse ;  /* 0x000000010c0c9824 */ /* 0x100fe200078e0a1d */
[----:B------:R0:W-:Y:S05]  /*186d0*/  STL [R1+0x330], R4 ;  /* 0x0003300401007387 */ /* 0x0001ea0000100800 */
[----:B------:R-:W-:-:S02]  /*186e0*/  @!P4 IMAD.IADD R23, R23, 0x1, -R29 ;  /* 0x000000011717c824 */ /* 0x000fc400078e0a1d */
[--C-:B------:R-:W-:Y:S01]  /*186f0*/  @!P0 IMAD.IADD R11, R11, 0x1, -R29.reuse ;  /* 0x000000010b0b8824 */ /* 0x100fe200078e0a1d */
[----:B0-----:R-:W4:Y:S04]  /*18700*/  LDL.LU R4, [R1+0x2dc] ;  /* 0x0002dc0001047983 */ /* 0x001f280000300800 */
[----:B------:R-:W5:Y:S04]  /*18710*/  LDL.LU R17, [R1+0x2e0] ;  /* 0x0002e00001117983 */ /* 0x000f680000300800 */
[----:B------:R0:W-:Y:S01]  /*18720*/  STL [R1+0x334], R23 ;  /* 0x0003341701007387 */ /* 0x0001e20000100800 */
[--C-:B------:R-:W-:Y:S01]  /*18730*/  @!P6 IMAD.IADD R25, R25, 0x1, -R29.reuse ;  /* 0x000000011919e824 */ /* 0x100fe200078e0a1d */
[----:B------:R-:W-:Y:S01]  /*18740*/  ISETP.GT.U32.AND P3, PT, R29, R20, PT ;  /* 0x000000141d00720c */ /* 0x000fe20003f64070 */
[----:B------:R-:W-:Y:S01]  /*18750*/  @!P2 IMAD.IADD R19, R19, 0x1, -R29 ;  /* 0x000000011313a824 */ /* 0x000fe200078e0a1d */
[----:B0-----:R-:W4:Y:S01]  /*18760*/  LDL.LU R23, [R1+0x2e4] ;  /* 0x0002e40001177983 */ /* 0x001f220000300800 */
[----:B------:R-:W-:-:S02]  /*18770*/  ISETP.GT.U32.AND P5, PT, R29, R22, PT ;  /* 0x000000161d00720c */ /* 0x000fc40003fa4070 */
[C---:B------:R-:W-:Y:S02]  /*18780*/  ISETP.GT.U32.AND P0, PT, R29.reuse, R27, PT ;  /* 0x0000001b1d00720c */ /* 0x040fe40003f04070 */
[C---:B------:R-:W-:Y:S02]  /*18790*/  ISETP.GT.U32.AND P1, PT, R29.reuse, R13, PT ;  /* 0x0000000d1d00720c */ /* 0x040fe40003f24070 */
[C---:B------:R-:W-:Y:S02]  /*187a0*/  ISETP.GT.U32.AND P4, PT, R29.reuse, R24, PT ;  /* 0x000000181d00720c */ /* 0x040fe40003f84070 */
[----:B------:R-:W-:-:S07]  /*187b0*/  ISETP.GT.U32.AND P2, PT, R29, R3, PT ;  /* 0x000000031d00720c */ /* 0x000fce0003f44070 */
[--C-:B------:R-:W-:Y:S02]  /*187c0*/  @!P0 IMAD.IADD R27, R27, 0x1, -R29.reuse ;  /* 0x000000011b1b8824 */ /* 0x100fe400078e0a1d */
[--C-:B------:R-:W-:Y:S02]  /*187d0*/  @!P1 IMAD.IADD R13, R13, 0x1, -R29.reuse ;  /* 0x000000010d0d9824 */ /* 0x100fe400078e0a1d */
[--C-:B------:R-:W-:Y:S02]  /*187e0*/  @!P3 IMAD.IADD R20, R20, 0x1, -R29.reuse ;  /* 0x000000011414b824 */ /* 0x100fe400078e0a1d */
[--C-:B------:R-:W-:Y:S01]  /*187f0*/  @!P2 IMAD.IADD R3, R3, 0x1, -R29.reuse ;  /* 0x000000010303a824 */ /* 0x100fe200078e0a1d */
[----:B------:R-:W-:Y:S01]  /*18800*/  STL [R1+0x33c], R11 ;  /* 0x00033c0b01007387 */ /* 0x000fe20000100800 */
[--C-:B------:R-:W-:Y:S02]  /*18810*/  @!P5 IMAD.IADD R22, R22, 0x1, -R29.reuse ;  /* 0x000000011616d824 */ /* 0x100fe400078e0a1d */
[----:B------:R-:W-:Y:S01]  /*18820*/  @!P4 IMAD.IADD R24, R24, 0x1, -R29 ;  /* 0x000000011818c824 */ /* 0x000fe200078e0a1d */
[----:B------:R-:W-:Y:S01]  /*18830*/  STL [R1+0x338], R12 ;  /* 0x0003380c01007387 */ /* 0x000fe20000100800 */
[----:B------:R-:W-:-:S03]  /*18840*/  ISETP.GT.U32.AND P3, PT, R29, R18, PT ;  /* 0x000000121d00720c */ /* 0x000fc60003f64070 */
[----:B------:R-:W-:Y:S04]  /*18850*/  STL [R1+0x318], R19 ;  /* 0x0003181301007387 */ /* 0x000fe80000100800 */
[----:B------:R-:W-:Y:S04]  /*18860*/  STL [R1+0x31c], R20 ;  /* 0x00031c1401007387 */ /* 0x000fe80000100800 */
[----:B------:R-:W-:Y:S04]  /*18870*/  STL [R1+0x320], R22 ;  /* 0x0003201601007387 */ /* 0x000fe80000100800 */
[----:B------:R0:W-:Y:S04]  /*18880*/  STL [R1+0x328], R24 ;  /* 0x0003281801007387 */ /* 0x0001e80000100800 */
[----:B0-----:R-:W5:Y:S04]  /*18890*/  LDL.LU R24, [R1+0x2ec] ;  /* 0x0002ec0001187983 */ /* 0x001f680000300800 */
[----:B------:R-:W5:Y:S04]  /*188a0*/  LDL.LU R19, [R1+0x2e8] ;  /* 0x0002e80001137983 */ /* 0x000f680000300800 */
[----:B------:R-:W5:Y:S01]  /*188b0*/  LDL.LU R20, [R1+0x2c8] ;  /* 0x0002c80001147983 */ /* 0x000f620000300800 */
[----:B------:R-:W-:-:S03]  /*188c0*/  @!P3 IMAD.IADD R18, R18, 0x1, -R29 ;  /* 0x000000011212b824 */ /* 0x000fc600078e0a1d */
[----:B------:R0:W-:Y:S04]  /*188d0*/  STL [R1+0x324], R25 ;  /* 0x0003241901007387 */ /* 0x0001e80000100800 */
[----:B------:R-:W5:Y:S04]  /*188e0*/  LDL.LU R22, [R1+0x2cc] ;  /* 0x0002cc0001167983 */ /* 0x000f680000300800 */
[----:B0-----:R-:W5:Y:S01]  /*188f0*/  LDL.LU R25, [R1+0x2d0] ;  /* 0x0002d00001197983 */ /* 0x001f620000300800 */
[C---:B---3--:R-:W-:Y:S02]  /*18900*/  ISETP.GT.U32.AND P6, PT, R29.reuse, R14, PT ;  /* 0x0000000e1d00720c */ /* 0x048fe40003fc4070 */
[----:B--2---:R-:W-:-:S02]  /*18910*/  ISETP.GT.U32.AND P0, PT, R29, R15, PT ;  /* 0x0000000f1d00720c */ /* 0x004fc40003f04070 */
        /* <DEDUP_REMOVED lines=8> */
[--C-:B------:R-:W-:Y:S02]  /*189a0*/  @!P6 IMAD.IADD R27, R27, 0x1, -R29.reuse ;  /* 0x000000011b1be824 */ /* 0x100fe400078e0a1d */
[----:B------:R-:W-:-:S03]  /*189b0*/  @!P0 IMAD.IADD R13, R13, 0x1, -R29 ;  /* 0x000000010d0d8824 */ /* 0x000fc600078e0a1d */
[----:B------:R0:W-:Y:S01]  /*189c0*/  STL [R1+0x304], R27 ;  /* 0x0003041b01007387 */ /* 0x0001e20000100800 */
[--C-:B------:R-:W-:Y:S01]  /*189d0*/  @!P2 IMAD.IADD R2, R2, 0x1, -R29.reuse ;  /* 0x000000010202a824 */ /* 0x100fe200078e0a1d */
[----:B------:R-:W-:Y:S01]  /*189e0*/  ISETP.GT.U32.AND P2, PT, R29, R18, PT ;  /* 0x000000121d00720c */ /* 0x000fe20003f44070 */
[--C-:B------:R-:W-:Y:S01]  /*189f0*/  @!P1 IMAD.IADD R3, R3, 0x1, -R29.reuse ;  /* 0x0000000103039824 */ /* 0x100fe200078e0a1d */
[----:B0-----:R-:W2:Y:S04]  /*18a00*/  LDL.LU R27, [R1+0x2d8] ;  /* 0x0002d800011b7983 */ /* 0x001ea80000300800 */
[----:B------:R-:W3:Y:S04]  /*18a10*/  LDL.LU R11, [R1+0x2d4] ;  /* 0x0002d400010b7983 */ /* 0x000ee80000300800 */
[----:B------:R0:W-:Y:S04]  /*18a20*/  STL [R1+0x308], R13 ;  /* 0x0003080d01007387 */ /* 0x0001e80000100800 */
[----:B------:R-:W2:Y:S04]  /*18a30*/  LDL.LU R12, [R1+0x2b4] ;  /* 0x0002b400010c7983 */ /* 0x000ea80000300800 */
[----:B------:R1:W-:Y:S04]  /*18a40*/  STL [R1+0x30c], R3 ;  /* 0x00030c0301007387 */ /* 0x0003e80000100800 */
[----:B0-----:R-:W2:Y:S04]  /*18a50*/  LDL.LU R13, [R1+0x2b8] ;  /* 0x0002b800010d7983 */ /* 0x001ea80000300800 */
[----:B-1----:R-:W2:Y:S01]  /*18a60*/  LDL.LU R3, [R1+0x2bc] ;  /* 0x0002bc0001037983 */ /* 0x002ea20000300800 */
[----:B------:R-:W-:-:S05]  /*18a70*/  @!P2 IMAD.IADD R18, R18, 0x1, -R29 ;  /* 0x000000011212a824 */ /* 0x000fca00078e0a1d */
[----:B------:R0:W-:Y:S04]  /*18a80*/  STL [R1+0x314], R18 ;  /* 0x0003141201007387 */ /* 0x0001e80000100800 */
[----:B0-----:R-:W2:Y:S01]  /*18a90*/  LDL.LU R18, [R1+0x2c4] ;  /* 0x0002c40001127983 */ /* 0x001ea20000300800 */
[C---:B------:R-:W-:Y:S02]  /*18aa0*/  ISETP.GT.U32.AND P4, PT, R29.reuse, R26, PT ;  /* 0x0000001a1d00720c */ /* 0x040fe40003f84070 */
        /* <DEDUP_REMOVED lines=21> */
[----:B------:R0:W-:Y:S01]  /*18c00*/  STL [R1+0x310], R21 ;  /* 0x0003101501007387 */ /* 0x0001e20000100800 */
[--C-:B------:R-:W-:Y:S01]  /*18c10*/  @!P6 IMAD.IADD R23, R23, 0x1, -R29.reuse ;  /* 0x000000011717e824 */ /* 0x100fe200078e0a1d */
[C---:B------:R-:W-:Y:S02]  /*18c20*/  ISETP.GT.U32.AND P3, PT, R29.reuse, R4, PT ;  /* 0x000000041d00720c */ /* 0x040fe40003f64070 */
[----:B0-----:R-:W4:Y:S01]  /*18c30*/  LDL.LU R21, [R1+0x2c0] ;  /* 0x0002c00001157983 */ /* 0x001f220000300800 */
[C---:B------:R-:W-:Y:S02]  /*18c40*/  ISETP.GT.U32.AND P4, PT, R29.reuse, R24, PT ;  /* 0x000000181d00720c */ /* 0x040fe40003f84070 */
[C---:B------:R-:W-:Y:S01]  /*18c50*/  ISETP.GT.U32.AND P0, PT, R29.reuse, R19, PT ;  /* 0x000000131d00720c */ /* 0x040fe20003f04070 */
[----:B------:R0:W-:Y:S01]  /*18c60*/  STL [R1+0x2f0], R26 ;  /* 0x0002f01a01007387 */ /* 0x0001e20000100800 */
[----:B------:R-:W-:Y:S01]  /*18c70*/  ISETP.GT.U32.AND P1, PT, R29, R20, PT ;  /* 0x000000141d00720c */ /* 0x000fe20003f24070 */
[----:B------:R-:W-:-:S02]  /*18c80*/  @!P2 IMAD.IADD R2, R2, 0x1, -R29 ;  /* 0x000000010202a824 */ /* 0x000fc400078e0a1d */
[----:B0-----:R-:W5:Y:S06]  /*18c90*/  LDL.LU R26, [R1+0x2a0] ;  /* 0x0002a000011a7983 */ /* 0x001f6c0000300800 */
[--C-:B------:R-:W-:Y:S01]  /*18ca0*/  @!P4 IMAD.IADD R24, R24, 0x1, -R29.reuse ;  /* 0x000000011818c824 */ /* 0x100fe200078e0a1d */
[----:B------:R-:W-:Y:S01]  /*18cb0*/  ISETP.GT.U32.AND P2, PT, R29, R22, PT ;  /* 0x000000161d00720c */ /* 0x000fe20003f44070 */
[--C-:B------:R-:W-:Y:S01]  /*18cc0*/  @!P0 IMAD.IADD R19, R19, 0x1, -R29.reuse ;  /* 0x0000000113138824 */ /* 0x100fe200078e0a1d */
[----:B------:R-:W-:Y:S01]  /*18cd0*/  ISETP.GT.U32.AND P5, PT, R29, R17, PT ;  /* 0x000000111d00720c */ /* 0x000fe20003fa4070 */
[----:B------:R-:W-:-:S02]  /*18ce0*/  @!P1 IMAD.IADD R20, R20, 0x1, -R29 ;  /* 0x0000000114149824 */ /* 0x000fc400078e0a1d */
[----:B------:R-:W-:Y:S01]  /*18cf0*/  @!P3 IMAD.IADD R4, R4, 0x1, -R29 ;  /* 0x000000010404b824 */ /* 0x000fe200078e0a1d */
[----:B------:R-:W-:Y:S01]  /*18d00*/  STL [R1+0x2f4], R14 ;  /* 0x0002f40e01007387 */ /* 0x000fe20000100800 */
[----:B------:R-:W-:-:S03]  /*18d10*/  ISETP.GT.U32.AND P3, PT, R29, R25, PT ;  /* 0x000000191d00720c */ /* 0x000fc60003f64070 */
[----:B------:R-:W-:Y:S03]  /*18d20*/  STL [R1+0x2f8], R15 ;  /* 0x0002f80f01007387 */ /* 0x000fe60000100800 */
[--C-:B------:R-:W-:Y:S01]  /*18d30*/  @!P2 IMAD.IADD R22, R22, 0x1, -R29.reuse ;  /* 0x000000011616a824 */ /* 0x100fe200078e0a1d */
[----:B------:R-:W-:Y:S01]  /*18d40*/  STL [R1+0x300], R16 ;  /* 0x0003001001007387 */ /* 0x000fe20000100800 */
[----:B------:R-:W-:-:S03]  /*18d50*/  @!P5 IMAD.IADD R17, R17, 0x1, -R29 ;  /* 0x000000011111d824 */ /* 0x000fc600078e0a1d */
[----:B------:R0:W-:Y:S04]  /*18d60*/  STL [R1+0x2dc], R4 ;  /* 0x0002dc0401007387 */ /* 0x0001e80000100800 */
[----:B------:R-:W-:Y:S04]  /*18d70*/  STL [R1+0x2fc], R2 ;  /* 0x0002fc0201007387 */ /* 0x000fe80000100800 */
[----:B0-----:R-:W5:Y:S04]  /*18d80*/  LDL R4, [R1+0x22e0] ;  /* 0x0022e00001047983 */ /* 0x001f680000100800 */
[----:B------:R0:W-:Y:S04]  /*18d90*/  STL [R1+0x2e4], R23 ;  /* 0x0002e41701007387 */ /* 0x0001e80000100800 */
[----:B------:R-:W-:Y:S04]  /*18da0*/  STL [R1+0x2e0], R17 ;  /* 0x0002e01101007387 */ /* 0x000fe80000100800 */
[----:B0-----:R-:W5:Y:S04]  /*18db0*/  LDL.LU R23, [R1+0x2a4] ;  /* 0x0002a40001177983 */ /* 0x001f680000300800 */
[----:B------:R-:W5:Y:S04]  /*18dc0*/  LDL.LU R14, [R1+0x2a8] ;  /* 0x0002a800010e7983 */ /* 0x000f680000300800 */
[----:B------:R-:W5:Y:S01]  /*18dd0*/  LDL.LU R15, [R1+0x2b0] ;  /* 0x0002b000010f7983 */ /* 0x000f620000300800 */
[----:B------:R-:W-:-:S03]  /*18de0*/  @!P3 IMAD.IADD R25, R25, 0x1, -R29 ;  /* 0x000000011919b824 */ /* 0x000fc600078e0a1d */
[----:B------:R-:W5:Y:S04]  /*18df0*/  LDL.LU R16, [R1+0x2ac] ;  /* 0x0002ac0001107983 */ /* 0x000f680000300800 */
[----:B------:R-:W5:Y:S01]  /*18e00*/  LDL.LU R2, [R1+0x28c] ;  /* 0x00028c0001027983 */ /* 0x000f620000300800 */
[C---:B---3--:R-:W-:Y:S02]  /*18e10*/  ISETP.GT.U32.AND P6, PT, R29.reuse, R11, PT ;  /* 0x0000000b1d00720c */ /* 0x048fe40003fc4070 */
        /* <DEDUP_REMOVED lines=10> */
[C---:B------:R-:W-:Y:S02]  /*18ec0*/  ISETP.GT.U32.AND P1, PT, R29.reuse, R22, PT ;  /* 0x000000161d00720c */ /* 0x040fe40003f24070 */
[----:B------:R-:W-:-:S05]  /*18ed0*/  ISETP.GT.U32.AND P2, PT, R29, R18, PT ;  /* 0x000000121d00720c */ /* 0x000fca0003f44070 */
[--C-:B------:R-:W-:Y:S02]  /*18ee0*/  @!P6 IMAD.IADD R24, R24, 0x1, -R29.reuse ;  /* 0x000000011818e824 */ /* 0x100fe400078e0a1d */
[--C-:B------:R-:W-:Y:S02]  /*18ef0*/  @!P4 IMAD.IADD R19, R19, 0x1, -R29.reuse ;  /* 0x000000011313c824 */ /* 0x100fe400078e0a1d */
[--C-:B------:R-:W-:Y:S01]  /*18f00*/  @!P0 IMAD.IADD R20, R20, 0x1, -R29.reuse ;  /* 0x0000000114148824 */ /* 0x100fe200078e0a1d */
[----:B------:R0:W-:Y:S01]  /*18f10*/  STL [R1+0x2ec], R24 ;  /* 0x0002ec1801007387 */ /* 0x0001e20000100800 */
[--C-:B------:R-:W-:Y:S02]  /*18f20*/  @!P1 IMAD.IADD R22, R22, 0x1, -R29.reuse ;  /* 0x0000000116169824 */ /* 0x100fe400078e0a1d */
[----:B------:R-:W-:Y:S01]  /*18f30*/  @!P2 IMAD.IADD R18, R18, 0x1, -R29 ;  /* 0x000000011212a824 */ /* 0x000fe200078e0a1d */
[----:B0-----:R-:W2:Y:S01]  /*18f40*/  LDL.LU R24, [R1+0x290] ;  /* 0x0002900001187983 */ /* 0x001ea20000300800 */
[----:B------:R-:W-:-:S03]  /*18f50*/  ISETP.GT.U32.AND P2, PT, R29, R25, PT ;  /* 0x000000191d00720c */ /* 0x000fc60003f44070 */
[----:B------:R0:W-:Y:S04]  /*18f60*/  STL [R1+0x2e8], R19 ;  /* 0x0002e81301007387 */ /* 0x0001e80000100800 */
        /* <DEDUP_REMOVED lines=8> */
[----:B----4-:R-:W4:Y:S01]  /*18ff0*/  LDL.LU R22, [R1+0x27c] ;  /* 0x00027c0001167983 */ /* 0x010f220000300800 */
[C---:B------:R-:W-:Y:S02]  /*19000*/  ISETP.GT.U32.AND P5, PT, R29.reuse, R27, PT ;  /* 0x0000001b1d00720c */ /* 0x040fe40003fa4070 */
[C---:B------:R-:W-:Y:S02]  /*19010*/  ISETP.GT.U32.AND P3, PT, R29.reuse, R21, PT ;  /* 0x000000151d00720c */ /* 0x040fe40003f64070 */
[----:B------:R-:W-:Y:S01]  /*19020*/  ISETP.GT.U32.AND P6, PT, R29, R12, PT ;  /* 0x0000000c1d00720c */ /* 0x000fe20003fc4070 */
[----:B0-----:R-:W4:Y:S08]  /*19030*/  LDL.LU R25, [R1+0x280] ;  /* 0x0002800001197983 */ /* 0x001f300000300800 */
[--C-:B------:R-:W-:Y:S01]  /*19040*/  @!P5 IMAD.IADD R27, R27, 0x1, -R29.reuse ;  /* 0x000000011b1bd824 */ /* 0x100fe200078e0a1d */
[----:B-----5:R-:W-:Y:S01]  /*19050*/  ISETP.GT.U32.AND P5, PT, R29, R26, PT ;  /* 0x0000001a1d00720c */ /* 0x020fe20003fa4070 */
[----:B------:R-:W-:-:S03]  /*19060*/  @!P3 IMAD.IADD R21, R21, 0x1, -R29 ;  /* 0x000000011515b824 */ /* 0x000fc600078e0a1d */
[C---:B------:R-:W-:Y:S02]  /*19070*/  ISETP.GT.U32.AND P3, PT, R29.reuse, R27, PT ;  /* 0x0000001b1d00720c */ /* 0x040fe40003f64070 */
[----:B------:R-:W-:-:S07]  /*19080*/  ISETP.GT.U32.AND P0, PT, R29, R13, PT ;  /* 0x0000000d1d00720c */ /* 0x000fce0003f04070 */
[----:B------:R-:W-:Y:S01]  /*19090*/  @!P5 IMAD.IADD R26, R26, 0x1, -R29 ;  /* 0x000000011a1ad824 */ /* 0x000fe200078e0a1d */
[----:B------:R-:W-:-:S03]  /*190a0*/  ISETP.GT.U32.AND P5, PT, R29, R11, PT ;  /* 0x0000000b1d00720c */ /* 0x000fc60003fa4070 */
[--C-:B------:R-:W-:Y:S01]  /*190b0*/  @!P3 IMAD.IADD R27, R27, 0x1, -R29.reuse ;  /* 0x000000011b1bb824 */ /* 0x100fe200078e0a1d */
[C---:B------:R-:W-:Y:S02]  /*190c0*/  ISETP.GT.U32.AND P1, PT, R29.reuse, R3, PT ;  /* 0x000000031d00720c */ /* 0x040fe40003f24070 */
[----:B------:R-:W-:Y:S01]  /*190d0*/  ISETP.GT.U32.AND P4, PT, R29, R26, PT ;  /* 0x0000001a1d00720c */ /* 0x000fe20003f84070 */
[--C-:B------:R-:W-:Y:S02]  /*190e0*/  @!P6 IMAD.IADD R12, R12, 0x1, -R29.reuse ;  /* 0x000000010c0ce824 */ /* 0x100fe400078e0a1d */
[----:B------:R-:W-:-:S04]  /*190f0*/  @!P0 IMAD.IADD R13, R13, 0x1, -R29 ;  /* 0x000000010d0d8824 */ /* 0x000fc800078e0a1d */
[--C-:B------:R-:W-:Y:S01]  /*19100*/  @!P5 IMAD.IADD R11, R11, 0x1, -R29.reuse ;  /* 0x000000010b0bd824 */ /* 0x100fe200078e0a1d */
[----:B------:R0:W-:Y:S03]  /*19110*/  STL [R1+0x2d8], R27 ;  /* 0x0002d81b01007387 */ /* 0x0001e60000100800 */
[--C-:B------:R-:W-:Y:S02]  /*19120*/  @!P1 IMAD.IADD R3, R3, 0x1, -R29.reuse ;  /* 0x0000000103039824 */ /* 0x100fe400078e0a1d */
[----:B------:R-:W-:Y:S01]  /*19130*/  @!P4 IMAD.IADD R26, R26, 0x1, -R29 ;  /* 0x000000011a1ac824 */ /* 0x000fe200078e0a1d */
[----:B0-----:R-:W5:Y:S01]  /*19140*/  LDL.LU R27, [R1+0x288] ;  /* 0x00028800011b7983 */ /* 0x001f620000300800 */
[C---:B------:R-:W-:Y:S02]  /*19150*/  ISETP.GT.U32.AND P5, PT, R29.reuse, R23, PT ;  /* 0x000000171d00720c */ /* 0x040fe40003fa4070 */
[----:B------:R-:W-:-:S02]  /*19160*/  ISETP.GT.U32.AND P6, PT, R29, R14, PT ;  /* 0x0000000e1d00720c */ /* 0x000fc40003fc4070 */
[C---:B------:R-:W-:Y:S02]  /*19170*/  ISETP.GT.U32.AND P0, PT, R29.reuse, R15, PT ;  /* 0x0000000f1d00720c */ /* 0x040fe40003f04070 */
[C---:B------:R-:W-:Y:S02]  /*19180*/  ISETP.GT.U32.AND P2, PT, R29.reuse, R18, PT ;  /* 0x000000121d00720c */ /* 0x040fe40003f44070 */
[----:B------:R-:W-:-:S05]  /*19190*/  ISETP.GT.U32.AND P1, PT, R29, R16, PT ;  /* 0x000000101d00720c */ /* 0x000fca0003f24070 */
[--C-:B------:R-:W-:Y:S01]  /*191a0*/  @!P5 IMAD.IADD R23, R23, 0x1, -R29.reuse ;  /* 0x000000011717d824 */ /* 0x100fe200078e0a1d */
[----:B------:R-:W-:Y:S01]  /*191b0*/  ISETP.GT.U32.AND P3, PT, R29, R21, PT ;  /* 0x000000151d00720c */ /* 0x000fe20003f64070 */
[--C-:B------:R-:W-:Y:S02]  /*191c0*/  @!P6 IMAD.IADD R14, R14, 0x1, -R29.reuse ;  /* 0x000000010e0ee824 */ /* 0x100fe400078e0a1d */
[--C-:B------:R-:W-:Y:S01]  /*191d0*/  @!P0 IMAD.IADD R15, R15, 0x1, -R29.reuse ;  /* 0x000000010f0f8824 */ /* 0x100fe200078e0a1d */
[----:B------:R-:W-:Y:S01]  /*191e0*/  STL [R1+0x2d4], R11 ;  /* 0x0002d40b01007387 */ /* 0x000fe20000100800 */
[--C-:B------:R-:W-:Y:S01]  /*191f0*/  @!P2 IMAD.IADD R18, R18, 0x1, -R29.reuse ;  /* 0x000000011212a824 */ /* 0x100fe200078e0a1d */
[----:B------:R-:W-:Y:S01]  /*19200*/  ISETP.GT.U32.AND P2, PT, R29, R2, PT ;  /* 0x000000021d00720c */ /* 0x000fe20003f44070 */
[--C-:B------:R-:W-:Y:S01]  /*19210*/  @!P1 IMAD.IADD R16, R16, 0x1, -R29.reuse ;  /* 0x0000000110109824 */ /* 0x100fe200078e0a1d */
[----:B------:R-:W-:Y:S05]  /*19220*/  STL [R1+0x2b4], R12 ;  /* 0x0002b40c01007387 */ /* 0x000fea0000100800 */
[--C-:B------:R-:W-:Y:S01]  /*19230*/  @!P3 IMAD.IADD R21, R21, 0x1, -R29.reuse ;  /* 0x000000011515b824 */ /* 0x100fe200078e0a1d */
[----:B------:R-:W-:Y:S04]  /*19240*/  STL [R1+0x2b8], R13 ;  /* 0x0002b80d01007387 */ /* 0x000fe80000100800 */
[----:B------:R-:W-:Y:S04]  /*19250*/  STL [R1+0x2bc], R3 ;  /* 0x0002bc0301007387 */ /* 0x000fe80000100800 */
[----:B------:R-:W-:Y:S04]  /*19260*/  STL [R1+0x2c4], R18 ;  /* 0x0002c41201007387 */ /* 0x000fe80000100800 */
[----:B------:R0:W-:Y:S04]  /*19270*/  STL [R1+0x2a0], R26 ;  /* 0x0002a01a01007387 */ /* 0x0001e80000100800 */
[----:B------:R1:W-:Y:S04]  /*19280*/  STL [R1+0x2c0], R21 ;  /* 0x0002c01501007387 */ /* 0x0003e80000100800 */
[----:B0-----:R-:W5:Y:S04]  /*19290*/  LDL.LU R26, [R1+0x284] ;  /* 0x00028400011a7983 */ /* 0x001f680000300800 */
[----:B------:R-:W5:Y:S01]  /*192a0*/  LDL.LU R13, [R1+0x264] ;  /* 0x00026400010d7983 */ /* 0x000f620000300800 */
[----:B------:R-:W-:-:S03]  /*192b0*/  @!P2 IMAD.IADD R2, R2, 0x1, -R29 ;  /* 0x000000010202a824 */ /* 0x000fc600078e0a1d */
[----:B------:R-:W5:Y:S04]  /*192c0*/  LDL.LU R3, [R1+0x268] ;  /* 0x0002680001037983 */ /* 0x000f680000300800 */
[----:B------:R-:W5:Y:S04]  /*192d0*/  LDL.LU R18, [R1+0x26c] ;  /* 0x00026c0001127983 */ /* 0x000f680000300800 */
[----:B-1----:R-:W5:Y:S01]  /*192e0*/  LDL.LU R21, [R1+0x274] ;  /* 0x0002740001157983 */ /* 0x002f620000300800 */
[C---:B---3--:R-:W-:Y:S02]  /*192f0*/  ISETP.GT.U32.AND P4, PT, R29.reuse, R10, PT ;  /* 0x0000000a1d00720c */ /* 0x048fe40003f84070 */
[----:B--2---:R-:W-:-:S02]  /*19300*/  ISETP.GT.U32.AND P5, PT, R29, R17, PT ;  /* 0x000000111d00720c */ /* 0x004fc40003fa4070 */
[C---:B------:R-:W-:Y:S02]  /*19310*/  ISETP.GT.U32.AND P6, PT, R29.reuse, R19, PT ;  /* 0x000000131d00720c */ /* 0x040fe40003fc4070 */
[----:B------:R-:W-:-:S07]  /*19320*/  ISETP.GT.U32.AND P0, PT, R29, R20, PT ;  /* 0x000000141d00720c */ /* 0x000fce0003f04070 */
[--C-:B------:R-:W-:Y:S01]  /*19330*/  @!P4 IMAD.IADD R10, R10, 0x1, -R29.reuse ;  /* 0x000000010a0ac824 */ /* 0x100fe200078e0a1d */
[----:B------:R-:W-:Y:S01]  /*19340*/  ISETP.GT.U32.AND P4, PT, R29, R23, PT ;  /* 0x000000171d00720c */ /* 0x000fe20003f84070 */
[--C-:B------:R-:W-:Y:S01]  /*19350*/  @!P5 IMAD.IADD R17, R17, 0x1, -R29.reuse ;  /* 0x000000011111d824 */ /* 0x100fe200078e0a1d */
[----:B------:R-:W-:Y:S01]  /*19360*/  ISETP.GT.U32.AND P5, PT, R29, R14, PT ;  /* 0x0000000e1d00720c */ /* 0x000fe20003fa4070 */
[--C-:B------:R-:W-:Y:S01]  /*19370*/  @!P6 IMAD.IADD R19, R19, 0x1, -R29.reuse ;  /* 0x000000011313e824 */ /* 0x100fe200078e0a1d */
[C---:B------:R-:W-:Y:S02]  /*19380*/  ISETP.GT.U32.AND P6, PT, R29.reuse, R15, PT ;  /* 0x0000000f1d00720c */ /* 0x040fe40003fc4070 */
[C---:B----4-:R-:W-:Y:S01]  /*19390*/  ISETP.GT.U32.AND P1, PT, R29.reuse, R22, PT ;  /* 0x000000161d00720c */ /* 0x050fe20003f24070 */
[----:B------:R-:W-:Y:S01]  /*193a0*/  @!P0 IMAD.IADD R20, R20, 0x1, -R29 ;  /* 0x0000000114148824 */ /* 0x000fe200078e0a1d */
[----:B------:R-:W-:-:S05]  /*193b0*/  ISETP.GT.U32.AND P0, PT, R29, R16, PT ;  /* 0x000000101d00720c */ /* 0x000fca0003f04070 */
[--C-:B------:R-:W-:Y:S02]  /*193c0*/  @!P4 IMAD.IADD R23, R23, 0x1, -R29.reuse ;  /* 0x000000011717c824 */ /* 0x100fe400078e0a1d */
[----:B------:R-:W-:-:S03]  /*193d0*/  @!P5 IMAD.IADD R14, R14, 0x1, -R29 ;  /* 0x000000010e0ed824 */ /* 0x000fc600078e0a1d */
[----:B------:R0:W-:Y:S01]  /*193e0*/  STL [R1+0x2a4], R23 ;  /* 0x0002a41701007387 */ /* 0x0001e20000100800 */
[--C-:B------:R-:W-:Y:S02]  /*193f0*/  @!P6 IMAD.IADD R15, R15, 0x1, -R29.reuse ;  /* 0x000000010f0fe824 */ /* 0x100fe400078e0a1d */
[--C-:B------:R-:W-:Y:S01]  /*19400*/  @!P1 IMAD.IADD R22, R22, 0x1, -R29.reuse ;  /* 0x0000000116169824 */ /* 0x100fe200078e0a1d */
[----:B------:R-:W-:Y:S01]  /*19410*/  ISETP.GT.U32.AND P1, PT, R29, R2, PT ;  /* 0x000000021d00720c */ /* 0x000fe20003f24070 */
[--C-:B------:R-:W-:Y:S01]  /*19420*/  @!P0 IMAD.IADD R16, R16, 0x1, -R29.reuse ;  /* 0x0000000110108824 */ /* 0x100fe200078e0a1d */
[----:B0-----:R-:W2:Y:S04]  /*19430*/  LDL.LU R23, [R1+0x270] ;  /* 0x0002700001177983 */ /* 0x001ea80000300800 */
[----:B------:R0:W-:Y:S04]  /*19440*/  STL [R1+0x2a8], R14 ;  /* 0x0002a80e01007387 */ /* 0x0001e80000100800 */
[----:B------:R-:W3:Y:S04]  /*19450*/  LDL.LU R11, [R1+0x250] ;  /* 0x00025000010b7983 */ /* 0x000ee80000300800 */
[----:B------:R1:W-:Y:S04]  /*19460*/  STL [R1+0x2b0], R15 ;  /* 0x0002b00f01007387 */ /* 0x0003e80000100800 */
[----:B------:R-:W4:Y:S04]  /*19470*/  LDL.LU R12, [R1+0x254] ;  /* 0x00025400010c7983 */ /* 0x000f280000300800 */
[----:B------:R1:W-:Y:S04]  /*19480*/  STL [R1+0x2ac], R16 ;  /* 0x0002ac1001007387 */ /* 0x0003e80000100800 */
[----:B0-----:R-:W2:Y:S04]  /*19490*/  LDL.LU R14, [R1+0x258] ;  /* 0x00025800010e7983 */ /* 0x001ea80000300800 */
[----:B-1----:R-:W2:Y:S01]  /*194a0*/  LDL.LU R15, [R1+0x260] ;  /* 0x00026000010f7983 */ /* 0x002ea20000300800 */
[----:B------:R-:W-:-:S05]  /*194b0*/  @!P1 IMAD.IADD R2, R2, 0x1, -R29 ;  /* 0x0000000102029824 */ /* 0x000fca00078e0a1d */
[----:B------:R0:W-:Y:S04]  /*194c0*/  STL [R1+0x28c], R2 ;  /* 0x00028c0201007387 */ /* 0x0001e80000100800 */
[----:B------:R-:W2:Y:S04]  /*194d0*/  LDL.LU R16, [R1+0x25c] ;  /* 0x00025c0001107983 */ /* 0x000ea80000300800 */
[----:B0-----:R-:W2:Y:S01]  /*194e0*/  LDL.LU R2, [R1+0x23c] ;  /* 0x00023c0001027983 */ /* 0x001ea20000300800 */
[C---:B------:R-:W-:Y:S02]  /*194f0*/  ISETP.GT.U32.AND P3, PT, R29.reuse, R24, PT ;  /* 0x000000181d00720c */ /* 0x040fe40003f64070 */
[----:B------:R-:W-:-:S11]  /*19500*/  ISETP.GT.U32.AND P2, PT, R29, R25, PT ;  /* 0x000000191d00720c */ /* 0x000fd60003f44070 */
        /* <DEDUP_REMOVED lines=16> */
[C---:B------:R-:W-:Y:S02]  /*19610*/  ISETP.GT.U32.AND P3, PT, R29.reuse, R26, PT ;  /* 0x0000001a1d00720c */ /* 0x040fe40003f64070 */
[C---:B------:R-:W-:Y:S02]  /*19620*/  ISETP.GT.U32.AND P4, PT, R29.reuse, R13, PT ;  /* 0x0000000d1d00720c */ /* 0x040fe40003f84070 */
[C---:B------:R-:W-:Y:S01]  /*19630*/  ISETP.GT.U32.AND P5, PT, R29.reuse, R3, PT ;  /* 0x000000031d00720c */ /* 0x040fe20003fa4070 */
[----:B------:R0:W-:Y:S01]  /*19640*/  STL [R1+0x290], R24 ;  /* 0x0002901801007387 */ /* 0x0001e20000100800 */
[----:B------:R-:W-:Y:S01]  /*19650*/  ISETP.GT.U32.AND P6, PT, R29, R25, PT ;  /* 0x000000191d00720c */ /* 0x000fe20003fc4070 */
[----:B------:R-:W-:-:S06]  /*19660*/  @!P0 IMAD.IADD R20, R20, 0x1, -R29 ;  /* 0x0000000114148824 */ /* 0x000fcc00078e0a1d */
[--C-:B------:R-:W-:Y:S01]  /*19670*/  @!P3 IMAD.IADD R26, R26, 0x1, -R29.reuse ;  /* 0x000000011a1ab824 */ /* 0x100fe200078e0a1d */
[----:B------:R-:W-:Y:S01]  /*19680*/  ISETP.GT.U32.AND P0, PT, R29, R18, PT ;  /* 0x000000121d00720c */ /* 0x000fe20003f04070 */
[--C-:B------:R-:W-:Y:S02]  /*19690*/  @!P1 IMAD.IADD R22, R22, 0x1, -R29.reuse ;  /* 0x0000000116169824 */ /* 0x100fe400078e0a1d */
[--C-:B------:R-:W-:Y:S01]  /*196a0*/  @!P4 IMAD.IADD R13, R13, 0x1, -R29.reuse ;  /* 0x000000010d0dc824 */ /* 0x100fe200078e0a1d */
[----:B0-----:R-:W5:Y:S01]  /*196b0*/  LDL.LU R24, [R1+0x240] ;  /* 0x0002400001187983 */ /* 0x001f620000300800 */
[----:B------:R-:W-:Y:S01]  /*196c0*/  ISETP.GT.U32.AND P1, PT, R29, R21, PT ;  /* 0x000000151d00720c */ /* 0x000fe20003f24070 */
[--C-:B------:R-:W-:Y:S02]  /*196d0*/  @!P5 IMAD.IADD R3, R3, 0x1, -R29.reuse ;  /* 0x000000010303d824 */ /* 0x100fe400078e0a1d */
[----:B------:R-:W-:Y:S01]  /*196e0*/  STL [R1+0x294], R10 ;  /* 0x0002940a01007387 */ /* 0x000fe20000100800 */
[----:B------:R-:W-:-:S03]  /*196f0*/  @!P6 IMAD.IADD R25, R25, 0x1, -R29 ;  /* 0x000000011919e824 */ /* 0x000fc600078e0a1d */
[----:B------:R-:W-:Y:S01]  /*19700*/  STL [R1+0x29c], R17 ;  /* 0x00029c1101007387 */ /* 0x000fe20000100800 */
[----:B------:R-:W-:-:S03]  /*19710*/  @!P0 IMAD.IADD R18, R18, 0x1, -R29 ;  /* 0x0000000112128824 */ /* 0x000fc600078e0a1d */
[----:B------:R-:W-:Y:S02]  /*19720*/  STL [R1+0x298], R19 ;  /* 0x0002981301007387 */ /* 0x000fe40000100800 */
[----:B------:R-:W-:Y:S02]  /*19730*/  @!P1 IMAD.IADD R21, R21, 0x1, -R29 ;  /* 0x0000000115159824 */ /* 0x000fe400078e0a1d */
[----:B------:R-:W-:Y:S04]  /*19740*/  STL [R1+0x278], R20 ;  /* 0x0002781401007387 */ /* 0x000fe80000100800 */
[----:B------:R-:W-:Y:S04]  /*19750*/  STL [R1+0x27c], R22 ;  /* 0x00027c1601007387 */ /* 0x000fe80000100800 */
[----:B------:R0:W-:Y:S04]  /*19760*/  STL [R1+0x288], R27 ;  /* 0x0002881b01007387 */ /* 0x0001e80000100800 */
[----:B------:R1:W-:Y:S04]  /*19770*/  STL [R1+0x280], R25 ;  /* 0x0002801901007387 */ /* 0x0003e80000100800 */
[----:B0-----:R-:W5:Y:S04]  /*19780*/  LDL R27, [R1+0x22dc] ;  /* 0x0022dc00011b7983 */ /* 0x001f680000100800 */
[----:B-1----:R-:W5:Y:S04]  /*19790*/  LDL.LU R25, [R1+0x244] ;  /* 0x0002440001197983 */ /* 0x002f680000300800 */
[----:B------:R-:W5:Y:S04]  /*197a0*/  LDL.LU R17, [R1+0x24c] ;  /* 0x00024c0001117983 */ /* 0x000f680000300800 */
[----:B------:R-:W5:Y:S04]  /*197b0*/  LDL.LU R19, [R1+0x248] ;  /* 0x0002480001137983 */ /* 0x000f680000300800 */
[----:B------:R-:W5:Y:S04]  /*197c0*/  LDL.LU R20, [R1+0x228] ;  /* 0x0002280001147983 */ /* 0x000f680000300800 */
[----:B------:R-:W5:Y:S01]  /*197d0*/  LDL.LU R22, [R1+0x22c] ;  /* 0x00022c0001167983 */ /* 0x000f620000300800 */
[----:B---3--:R-:W-:-:S02]  /*197e0*/  ISETP.GT.U32.AND P2, PT, R29, R11, PT ;  /* 0x0000000b1d00720c */ /* 0x008fc40003f44070 */
[C---:B----4-:R-:W-:Y:S02]  /*197f0*/  ISETP.GT.U32.AND P3, PT, R29.reuse, R12, PT ;  /* 0x0000000c1d00720c */ /* 0x050fe40003f64070 */
[C---:B--2---:R-:W-:Y:S02]  /*19800*/  ISETP.GT.U32.AND P4, PT, R29.reuse, R14, PT ;  /* 0x0000000e1d00720c */ /* 0x044fe40003f84070 */
[----:B------:R-:W-:-:S07]  /*19810*/  ISETP.GT.U32.AND P5, PT, R29, R15, PT ;  /* 0x0000000f1d00720c */ /* 0x000fce0003fa4070 */
[--C-:B------:R-:W-:Y:S01]  /*19820*/  @!P2 IMAD.IADD R11, R11, 0x1, -R29.reuse ;  /* 0x000000010b0ba824 */ /* 0x100fe200078e0a1d */
[C---:B------:R-:W-:Y:S01]  /*19830*/  ISETP.GT.U32.AND P2, PT, R29.reuse, R26, PT ;  /* 0x0000001a1d00720c */ /* 0x040fe20003f44070 */
[--C-:B------:R-:W-:Y:S01]  /*19840*/  @!P3 IMAD.IADD R12, R12, 0x1, -R29.reuse ;  /* 0x000000010c0cb824 */ /* 0x100fe200078e0a1d */
[C---:B------:R-:W-:Y:S02]  /*19850*/  ISETP.GT.U32.AND P6, PT, R29.reuse, R23, PT ;  /* 0x000000171d00720c */ /* 0x040fe40003fc4070 */
[C---:B------:R-:W-:Y:S01]  /*19860*/  ISETP.GT.U32.AND P3, PT, R29.reuse, R13, PT ;  /* 0x0000000d1d00720c */ /* 0x040fe20003f64070 */
[--C-:B------:R-:W-:Y:S01]  /*19870*/  @!P4 IMAD.IADD R14, R14, 0x1, -R29.reuse ;  /* 0x000000010e0ec824 */ /* 0x100fe200078e0a1d */
[C---:B------:R-:W-:Y:S02]  /*19880*/  ISETP.GT.U32.AND P0, PT, R29.reuse, R16, PT ;  /* 0x000000101d00720c */ /* 0x040fe40003f04070 */
[----:B------:R-:W-:Y:S01]  /*19890*/  ISETP.GT.U32.AND P4, PT, R29, R3, PT ;  /* 0x000000031d00720c */ /* 0x000fe20003f84070 */
[----:B------:R-:W-:Y:S01]  /*198a0*/  @!P5 IMAD.IADD R15, R15, 0x1, -R29 ;  /* 0x000000010f0fd824 */ /* 0x000fe200078e0a1d */
[----:B------:R-:W-:-:S02]  /*198b0*/  ISETP.GT.U32.AND P5, PT, R29, R18, PT ;  /* 0x000000121d00720c */ /* 0x000fc40003fa4070 */
[----:B------:R-:W-:Y:S01]  /*198c0*/  ISETP.GT.U32.AND P1, PT, R29, R2, PT ;  /* 0x000000021d00720c */ /* 0x000fe20003f24070 */
[--C-:B------:R-:W-:Y:S02]  /*198d0*/  @!P2 IMAD.IADD R26, R26, 0x1, -R29.reuse ;  /* 0x000000011a1aa824 */ /* 0x100fe400078e0a1d */
[--C-:B------:R-:W-:Y:S02]  /*198e0*/  @!P6 IMAD.IADD R23, R23, 0x1, -R29.reuse ;  /* 0x000000011717e824 */ /* 0x100fe400078e0a1d */
[--C-:B------:R-:W-:Y:S01]  /*198f0*/  @!P3 IMAD.IADD R13, R13, 0x1, -R29.reuse ;  /* 0x000000010d0db824 */ /* 0x100fe200078e0a1d */
[----:B------:R0:W-:Y:S01]  /*19900*/  STL [R1+0x284], R26 ;  /* 0x0002841a01007387 */ /* 0x0001e20000100800 */
[--C-:B------:R-:W-:Y:S01]  /*19910*/  @!P0 IMAD.IADD R16, R16, 0x1, -R29.reuse ;  /* 0x0000000110108824 */ /* 0x100fe200078e0a1d */
[----:B------:R-:W-:Y:S01]  /*19920*/  ISETP.GT.U32.AND P0, PT, R29, R21, PT ;  /* 0x000000151d00720c */ /* 0x000fe20003f04070 */
[--C-:B------:R-:W-:Y:S02]  /*19930*/  @!P4 IMAD.IADD R3, R3, 0x1, -R29.reuse ;  /* 0x000000010303c824 */ /* 0x100fe400078e0a1d */
[----:B------:R-:W-:-:S02]  /*19940*/  @!P5 IMAD.IADD R18, R18, 0x1, -R29 ;  /* 0x000000011212d824 */ /* 0x000fc400078e0a1d */
[--C-:B------:R-:W-:Y:S01]  /*19950*/  @!P1 IMAD.IADD R2, R2, 0x1, -R29.reuse ;  /* 0x0000000102029824 */ /* 0x100fe200078e0a1d */
[----:B------:R-:W-:Y:S01]  /*19960*/  ISETP.GT.U32.AND P1, PT, R29, R23, PT ;  /* 0x000000171d00720c */ /* 0x000fe20003f24070 */
[----:B0-----:R-:W2:Y:S04]  /*19970*/  LDL.LU R26, [R1+0x230] ;  /* 0x00023000011a7983 */ /* 0x001ea80000300800 */
[----:B------:R0:W-:Y:S04]  /*19980*/  STL [R1+0x264], R13 ;  /* 0x0002640d01007387 */ /* 0x0001e80000100800 */
[----:B------:R-:W3:Y:S04]  /*19990*/  LDL.LU R9, [R1+0x238] ;  /* 0x0002380001097983 */ /* 0x000ee80000300800 */
[----:B------:R-:W-:Y:S04]  /*199a0*/  STL [R1+0x268], R3 ;  /* 0x0002680301007387 */ /* 0x000fe80000100800 */
[----:B------:R-:W4:Y:S04]  /*199b0*/  LDL.LU R10, [R1+0x234] ;  /* 0x00023400010a7983 */ /* 0x000f280000300800 */
[----:B------:R1:W-:Y:S04]  /*199c0*/  STL [R1+0x26c], R18 ;  /* 0x00026c1201007387 */ /* 0x0003e80000100800 */
[----:B0-----:R-:W2:Y:S01]  /*199d0*/  LDL.LU R13, [R1+0x214] ;  /* 0x00021400010d7983 */ /* 0x001ea20000300800 */
[----:B------:R-:W-:-:S03]  /*199e0*/  @!P0 IMAD.IADD R21, R21, 0x1, -R29 ;  /* 0x0000000115158824 */ /* 0x000fc600078e0a1d */
[----:B-1----:R-:W2:Y:S01]  /*199f0*/  LDL.LU R18, [R1+0x218] ;  /* 0x0002180001127983 */ /* 0x002ea20000300800 */
[----:B------:R-:W-:-:S03]  /*19a00*/  @!P1 IMAD.IADD R23, R23, 0x1, -R29 ;  /* 0x0000000117179824 */ /* 0x000fc600078e0a1d */
[----:B------:R0:W-:Y:S04]  /*19a10*/  STL [R1+0x274], R21 ;  /* 0x0002741501007387 */ /* 0x0001e80000100800 */
[----:B0-----:R-:W2:Y:S04]  /*19a20*/  LDL.LU R21, [R1+0x21c] ;  /* 0x00021c0001157983 */ /* 0x001ea80000300800 */
[----:B------:R0:W-:Y:S04]  /*19a30*/  STL [R1+0x270], R23 ;  /* 0x0002701701007387 */ /* 0x0001e80000100800 */
[----:B0-----:R-:W2:Y:S01]  /*19a40*/  LDL.LU R23, [R1+0x224] ;  /* 0x0002240001177983 */ /* 0x001ea20000300800 */
[----:B-----5:R-:W-:-:S02]  /*19a50*/  ISETP.GT.U32.AND P6, PT, R29, R24, PT ;  /* 0x000000181d00720c */ /* 0x020fc40003fc4070 */
[C---:B------:R-:W-:Y:S02]  /*19a60*/  ISETP.GT.U32.AND P2, PT, R29.reuse, R11, PT ;  /* 0x0000000b1d00720c */ /* 0x040fe40003f44070 */
[C---:B------:R-:W-:Y:S02]  /*19a70*/  ISETP.GT.U32.AND P3, PT, R29.reuse, R12, PT ;  /* 0x0000000c1d00720c */ /* 0x040fe40003f64070 */
[----:B------:R-:W-:-:S07]  /*19a80*/  ISETP.GT.U32.AND P4, PT, R29, R14, PT ;  /* 0x0000000e1d00720c */ /* 0x000fce0003f84070 */
[--C-:B------:R-:W-:Y:S02]  /*19a90*/  @!P6 IMAD.IADD R24, R24, 0x1, -R29.reuse ;  /* 0x000000011818e824 */ /* 0x100fe400078e0a1d */
[----:B------:R-:W-:-:S03]  /*19aa0*/  @!P2 IMAD.IADD R11, R11, 0x1, -R29 ;  /* 0x000000010b0ba824 */ /* 0x000fc600078e0a1d */
[C---:B------:R-:W-:Y:S01]  /*19ab0*/  ISETP.GT.U32.AND P6, PT, R29.reuse, R24, PT ;  /* 0x000000181d00720c */ /* 0x040fe20003fc4070 */
[--C-:B------:R-:W-:Y:S01]  /*19ac0*/  @!P3 IMAD.IADD R12, R12, 0x1, -R29.reuse ;  /* 0x000000010c0cb824 */ /* 0x100fe200078e0a1d */
[C---:B------:R-:W-:Y:S02]  /*19ad0*/  ISETP.GT.U32.AND P5, PT, R29.reuse, R15, PT ;  /* 0x0000000f1d00720c */ /* 0x040fe40003fa4070 */
[C---:B------:R-:W-:Y:S01]  /*19ae0*/  ISETP.GT.U32.AND P0, PT, R29.reuse, R16, PT ;  /* 0x000000101d00720c */ /* 0x040fe20003f04070 */
[----:B------:R-:W-:Y:S01]  /*19af0*/  @!P4 IMAD.IADD R14, R14, 0x1, -R29 ;  /* 0x000000010e0ec824 */ /* 0x000fe200078e0a1d */
[C---:B------:R-:W-:Y:S02]  /*19b00*/  ISETP.GT.U32.AND P1, PT, R29.reuse, R2, PT ;  /* 0x000000021d00720c */ /* 0x040fe40003f24070 */
[C---:B------:R-:W-:Y:S02]  /*19b10*/  ISETP.GT.U32.AND P2, PT, R29.reuse, R25, PT ;  /* 0x000000191d00720c */ /* 0x040fe40003f44070 */
[----:B------:R-:W-:-:S02]  /*19b20*/  ISETP.GT.U32.AND P3, PT, R29, R17, PT ;  /* 0x000000111d00720c */ /* 0x000fc40003f64070 */
[----:B------:R-:W-:Y:S02]  /*19b30*/  IABS R3, R27 ;  /* 0x0000001b00037213 */ /* 0x000fe40000000000 */
[----:B------:R-:W-:Y:S01]  /*19b40*/  ISETP.GT.U32.AND P4, PT, R29, R19, PT ;  /* 0x000000131d00720c */ /* 0x000fe20003f84070 */
[----:B------:R-:W5:Y:S01]  /*19b50*/  LDL.LU R27, [R1+0x220] ;  /* 0x00022000011b7983 */ /* 0x000f620000300800 */
[--C-:B------:R-:W-:Y:S02]  /*19b60*/  @!P6 IMAD.IADD R24, R24, 0x1, -R29.reuse ;  /* 0x000000011818e824 */ /* 0x100fe400078e0a1d */
[----:B------:R-:W-:-:S03]  /*19b70*/  @!P5 IMAD.IADD R15, R15, 0x1, -R29 ;  /* 0x000000010f0fd824 */ /* 0x000fc600078e0a1d */
[--C-:B------:R-:W-:Y:S01]  /*19b80*/  @!P2 IMAD.IADD R25, R25, 0x1, -R29.reuse ;  /* 0x000000011919a824 */ /* 0x100fe200078e0a1d */
[C---:B------:R-:W-:Y:S01]  /*19b90*/  ISETP.GT.U32.AND P5, PT, R29.reuse, R20, PT ;  /* 0x000000141d00720c */ /* 0x040fe20003fa4070 */
[--C-:B------:R-:W-:Y:S01]  /*19ba0*/  @!P0 IMAD.IADD R16, R16, 0x1, -R29.reuse ;  /* 0x0000000110108824 */ /* 0x100fe200078e0a1d */
[----:B------:R-:W-:Y:S01]  /*19bb0*/  ISETP.GT.U32.AND P0, PT, R29, R22, PT ;  /* 0x000000161d00720c */ /* 0x000fe20003f04070 */
[--C-:B------:R-:W-:Y:S02]  /*19bc0*/  @!P3 IMAD.IADD R17, R17, 0x1, -R29.reuse ;  /* 0x000000011111b824 */ /* 0x100fe400078e0a1d */
[--C-:B------:R-:W-:Y:S02]  /*19bd0*/  @!P4 IMAD.IADD R19, R19, 0x1, -R29.reuse ;  /* 0x000000011313c824 */ /* 0x100fe400078e0a1d */
[--C-:B------:R-:W-:Y:S01]  /*19be0*/  @!P1 IMAD.IADD R2, R2, 0x1, -R29.reuse ;  /* 0x0000000102029824 */ /* 0x100fe200078e0a1d */
[----:B------:R-:W-:Y:S05]  /*19bf0*/  STL [R1+0x250], R11 ;  /* 0x0002500b01007387 */ /* 0x000fea0000100800 */
        /* <DEDUP_REMOVED lines=8> */
[----:B0-----:R-:W5:Y:S04]  /*19c80*/  LDL.LU R24, [R1+0x200] ;  /* 0x0002000001187983 */ /* 0x001f680000300800 */
        /* <DEDUP_REMOVED lines=12> */
[----:B------:R-:W-:Y:S01]  /*19d50*/  ISETP.GT.U32.AND P2, PT, R29, R17, PT ;  /* 0x000000111d00720c */ /* 0x000fe20003f44070 */
[--C-:B------:R-:W-:Y:S01]  /*19d60*/  @!P3 IMAD.IADD R13, R13, 0x1, -R29.reuse ;  /* 0x000000010d0db824 */ /* 0x100fe200078e0a1d */
[C---:B------:R-:W-:Y:S02]  /*19d70*/  ISETP.GT.U32.AND P3, PT, R29.reuse, R19, PT ;  /* 0x000000131d00720c */ /* 0x040fe40003f64070 */
[C---:B------:R-:W-:Y:S01]  /*19d80*/  ISETP.GT.U32.AND P5, PT, R29.reuse, R21, PT ;  /* 0x000000151d00720c */ /* 0x040fe20003fa4070 */
[----:B------:R-:W-:Y:S01]  /*19d90*/  @!P4 IMAD.IADD R18, R18, 0x1, -R29 ;  /* 0x000000011212c824 */ /* 0x000fe200078e0a1d */
[----:B------:R-:W-:-:S03]  /*19da0*/  ISETP.GT.U32.AND P4, PT, R29, R20, PT ;  /* 0x000000141d00720c */ /* 0x000fc60003f84070 */
[--C-:B------:R-:W-:Y:S02]  /*19db0*/  @!P1 IMAD.IADD R26, R26, 0x1, -R29.reuse ;  /* 0x000000011a1a9824 */ /* 0x100fe400078e0a1d */
[--C-:B------:R-:W-:Y:S01]  /*19dc0*/  @!P6 IMAD.IADD R25, R25, 0x1, -R29.reuse ;  /* 0x000000011919e824 */ /* 0x100fe200078e0a1d */
[----:B------:R-:W-:Y:S01]  /*19dd0*/  ISETP.GT.U32.AND P0, PT, R29, R23, PT ;  /* 0x000000171d00720c */ /* 0x000fe20003f04070 */
[----:B------:R-:W-:-:S04]  /*19de0*/  @!P2 IMAD.IADD R17, R17, 0x1, -R29 ;  /* 0x000000011111a824 */ /* 0x000fc800078e0a1d */
[--C-:B------:R-:W-:Y:S01]  /*19df0*/  @!P5 IMAD.IADD R21, R21, 0x1, -R29.reuse ;  /* 0x000000011515d824 */ /* 0x100fe200078e0a1d */
[----:B------:R-:W-:Y:S01]  /*19e00*/  ISETP.GT.U32.AND P5, PT, R29, R22, PT ;  /* 0x000000161d00720c */ /* 0x000fe20003fa4070 */
[----:B------:R0:W-:Y:S01]  /*19e10*/  STL [R1+0x244], R25 ;  /* 0x0002441901007387 */ /* 0x0001e20000100800 */
[--C-:B------:R-:W-:Y:S02]  /*19e20*/  @!P3 IMAD.IADD R19, R19, 0x1, -R29.reuse ;  /* 0x000000011313b824 */ /* 0x100fe400078e0a1d */
[----:B------:R-:W-:-:S03]  /*19e30*/  @!P4 IMAD.IADD R20, R20, 0x1, -R29 ;  /* 0x000000011414c824 */ /* 0x000fc600078e0a1d */
[--C-:B------:R-:W-:Y:S01]  /*19e40*/  @!P0 IMAD.IADD R23, R23, 0x1, -R29.reuse ;  /* 0x0000000117178824 */ /* 0x100fe200078e0a1d */
[----:B------:R-:W-:Y:S01]  /*19e50*/  ISETP.GT.U32.AND P0, PT, R29, R26, PT ;  /* 0x0000001a1d00720c */ /* 0x000fe20003f04070 */
[----:B0-----:R-:W2:Y:S04]  /*19e60*/  LDL.LU R25, [R1+0x1ec] ;  /* 0x0001ec0001197983 */ /* 0x001ea80000300800 */
[----:B------:R0:W-:Y:S04]  /*19e70*/  STL [R1+0x24c], R17 ;  /* 0x00024c1101007387 */ /* 0x0001e80000100800 */
[----:B------:R-:W3:Y:S04]  /*19e80*/  LDL.LU R11, [R1+0x1f0] ;  /* 0x0001f000010b7983 */ /* 0x000ee80000300800 */
[----:B------:R1:W-:Y:S04]  /*19e90*/  STL [R1+0x248], R19 ;  /* 0x0002481301007387 */ /* 0x0003e80000100800 */
[----:B------:R-:W4:Y:S04]  /*19ea0*/  LDL.LU R2, [R1+0x1f4] ;  /* 0x0001f40001027983 */ /* 0x000f280000300800 */
[----:B------:R-:W-:Y:S04]  /*19eb0*/  STL [R1+0x228], R20 ;  /* 0x0002281401007387 */ /* 0x000fe80000100800 */
[----:B0-----:R-:W2:Y:S01]  /*19ec0*/  LDL.LU R17, [R1+0x1fc] ;  /* 0x0001fc0001117983 */ /* 0x001ea20000300800 */
[----:B------:R-:W-:-:S02]  /*19ed0*/  @!P5 IMAD.IADD R22, R22, 0x1, -R29 ;  /* 0x000000011616d824 */ /* 0x000fc400078e0a1d */
[----:B------:R-:W-:Y:S01]  /*19ee0*/  @!P0 IMAD.IADD R26, R26, 0x1, -R29 ;  /* 0x000000011a1a8824 */ /* 0x000fe200078e0a1d */
[----:B-1----:R-:W2:Y:S04]  /*19ef0*/  LDL.LU R19, [R1+0x1f8] ;  /* 0x0001f80001137983 */ /* 0x002ea80000300800 */
[----:B------:R-:W-:Y:S04]  /*19f00*/  STL [R1+0x22c], R22 ;  /* 0x00022c1601007387 */ /* 0x000fe80000100800 */
[----:B------:R0:W-:Y:S04]  /*19f10*/  STL [R1+0x230], R26 ;  /* 0x0002301a01007387 */ /* 0x0001e80000100800 */
[----:B0-----:R-:W2:Y:S04]  /*19f20*/  LDL.LU R26, [R1+0x1d8] ;  /* 0x0001d800011a7983 */ /* 0x001ea80000300800 */
[----:B------:R-:W2:Y:S01]  /*19f30*/  LDL.LU R20, [R1+0x1dc] ;  /* 0x0001dc0001147983 */ /* 0x000ea20000300800 */
[----:B-----5:R-:W-:-:S02]  /*19f40*/  ISETP.GT.U32.AND P1, PT, R29, R27, PT ;  /* 0x0000001b1d00720c */ /* 0x020fc40003f24070 */
[----:B------:R-:W-:Y:S01]  /*19f50*/  ISETP.GT.U32.AND P2, PT, R29, R10, PT ;  /* 0x0000000a1d00720c */ /* 0x000fe20003f44070 */
[----:B------:R-:W5:Y:S10]  /*19f60*/  LDL.LU R22, [R1+0x1e0] ;  /* 0x0001e00001167983 */ /* 0x000f740000300800 */
[----:B------:R-:W-:Y:S01]  /*19f70*/  @!P1 IMAD.IADD R27, R27, 0x1, -R29 ;  /* 0x000000011b1b9824 */ /* 0x000fe200078e0a1d */
[----:B------:R-:W-:-:S02]  /*19f80*/  ISETP.GT.U32.AND P1, PT, R29, R9, PT ;  /* 0x000000091d00720c */ /* 0x000fc40003f24070 */
[C---:B------:R-:W-:Y:S02]  /*19f90*/  ISETP.GT.U32.AND P3, PT, R29.reuse, R13, PT ;  /* 0x0000000d1d00720c */ /* 0x040fe40003f64070 */
[C---:B------:R-:W-:Y:S02]  /*19fa0*/  ISETP.GT.U32.AND P0, PT, R29.reuse, R27, PT ;  /* 0x0000001b1d00720c */ /* 0x040fe40003f04070 */
[----:B------:R-:W-:Y:S01]  /*19fb0*/  ISETP.GT.U32.AND P4, PT, R29, R18, PT ;  /* 0x000000121d00720c */ /* 0x000fe20003f84070 */
[----:B------:R-:W-:-:S06]  /*19fc0*/  @!P2 IMAD.IADD R10, R10, 0x1, -R29 ;  /* 0x000000010a0aa824 */ /* 0x000fcc00078e0a1d */
[--C-:B------:R-:W-:Y:S01]  /*19fd0*/  @!P1 IMAD.IADD R9, R9, 0x1, -R29.reuse ;  /* 0x0000000109099824 */ /* 0x100fe200078e0a1d */
[C---:B------:R-:W-:Y:S02]  /*19fe0*/  ISETP.GT.U32.AND P1, PT, R29.reuse, R24, PT ;  /* 0x000000181d00720c */ /* 0x040fe40003f24070 */
[C---:B------:R-:W-:Y:S02]  /*19ff0*/  ISETP.GT.U32.AND P2, PT, R29.reuse, R12, PT ;  /* 0x0000000c1d00720c */ /* 0x040fe40003f44070 */
[----:B------:R-:W-:Y:S01]  /*1a000*/  ISETP.GT.U32.AND P5, PT, R29, R21, PT ;  /* 0x000000151d00720c */ /* 0x000fe20003fa4070 */
[--C-:B------:R-:W-:Y:S02]  /*1a010*/  @!P0 IMAD.IADD R27, R27, 0x1, -R29.reuse ;  /* 0x000000011b1b8824 */ /* 0x100fe400078e0a1d */
[--C-:B------:R-:W-:Y:S01]  /*1a020*/  @!P3 IMAD.IADD R13, R13, 0x1, -R29.reuse ;  /* 0x000000010d0db824 */ /* 0x100fe200078e0a1d */
[C---:B------:R-:W-:Y:S01]  /*1a030*/  ISETP.GT.U32.AND P3, PT, R29.reuse, R14, PT ;  /* 0x0000000e1d00720c */ /* 0x040fe20003f64070 */
[----:B------:R-:W-:Y:S01]  /*1a040*/  @!P4 IMAD.IADD R18, R18, 0x1, -R29 ;  /* 0x000000011212c824 */ /* 0x000fe200078e0a1d */
[----:B------:R-:W-:-:S03]  /*1a050*/  ISETP.GT.U32.AND P4, PT, R29, R15, PT ;  /* 0x0000000f1d00720c */ /* 0x000fc60003f84070 */
[--C-:B------:R-:W-:Y:S01]  /*1a060*/  @!P1 IMAD.IADD R24, R24, 0x1, -R29.reuse ;  /* 0x0000000118189824 */ /* 0x100fe200078e0a1d */
[----:B------:R-:W-:Y:S01]  /*1a070*/  ISETP.GT.U32.AND P6, PT, R29, R23, PT ;  /* 0x000000171d00720c */ /* 0x000fe20003fc4070 */
[--C-:B------:R-:W-:Y:S02]  /*1a080*/  @!P2 IMAD.IADD R12, R12, 0x1, -R29.reuse ;  /* 0x000000010c0ca824 */ /* 0x100fe400078e0a1d */
[--C-:B------:R-:W-:Y:S01]  /*1a090*/  @!P5 IMAD.IADD R21, R21, 0x1, -R29.reuse ;  /* 0x000000011515d824 */ /* 0x100fe200078e0a1d */
[----:B------:R-:W-:Y:S01]  /*1a0a0*/  ISETP.GT.U32.AND P5, PT, R29, R16, PT ;  /* 0x000000101d00720c */ /* 0x000fe20003fa4070 */
[----:B------:R-:W-:Y:S02]  /*1a0b0*/  STL [R1+0x238], R9 ;  /* 0x0002380901007387 */ /* 0x000fe40000100800 */
[--C-:B------:R-:W-:Y:S02]  /*1a0c0*/  @!P3 IMAD.IADD R14, R14, 0x1, -R29.reuse ;  /* 0x000000010e0eb824 */ /* 0x100fe400078e0a1d */
[--C-:B------:R-:W-:Y:S01]  /*1a0d0*/  @!P4 IMAD.IADD R15, R15, 0x1, -R29.reuse ;  /* 0x000000010f0fc824 */ /* 0x100fe200078e0a1d */
[----:B------:R-:W-:Y:S03]  /*1a0e0*/  STL [R1+0x234], R10 ;  /* 0x0002340a01007387 */ /* 0x000fe60000100800 */
[--C-:B------:R-:W-:Y:S01]  /*1a0f0*/  @!P6 IMAD.IADD R23, R23, 0x1, -R29.reuse ;  /* 0x000000011717e824 */ /* 0x100fe200078e0a1d */
[----:B------:R-:W-:Y:S04]  /*1a100*/  STL [R1+0x214], R13 ;  /* 0x0002140d01007387 */ /* 0x000fe80000100800 */
[----:B------:R-:W-:Y:S04]  /*1a110*/  STL [R1+0x218], R18 ;  /* 0x0002181201007387 */ /* 0x000fe80000100800 */
[----:B------:R-:W-:Y:S04]  /*1a120*/  STL [R1+0x21c], R21 ;  /* 0x00021c1501007387 */ /* 0x000fe80000100800 */
[----:B------:R0:W-:Y:S01]  /*1a130*/  STL [R1+0x220], R27 ;  /* 0x0002201b01007387 */ /* 0x0001e20000100800 */
[----:B------:R-:W-:-:S03]  /*1a140*/  @!P5 IMAD.IADD R16, R16, 0x1, -R29 ;  /* 0x000000011010d824 */ /* 0x000fc600078e0a1d */
[----:B------:R1:W-:Y:S04]  /*1a150*/  STL [R1+0x224], R23 ;  /* 0x0002241701007387 */ /* 0x0003e80000100800 */
[----:B0-----:R-:W5:Y:S04]  /*1a160*/  LDL.LU R27, [R1+0x1e8] ;  /* 0x0001e800011b7983 */ /* 0x001f680000300800 */
[----:B------:R-:W5:Y:S04]  /*1a170*/  LDL.LU R13, [R1+0x1e4] ;  /* 0x0001e400010d7983 */ /* 0x000f680000300800 */
[----:B------:R-:W5:Y:S04]  /*1a180*/  LDL.LU R18, [R1+0x1c0] ;  /* 0x0001c00001127983 */ /* 0x000f680000300800 */
[----:B------:R-:W5:Y:S04]  /*1a190*/  LDL.LU R21, [R1+0x1c4] ;  /* 0x0001c40001157983 */ /* 0x000f680000300800 */
[----:B-1----:R-:W5:Y:S01]  /*1a1a0*/  LDL.LU R23, [R1+0x1c8] ;  /* 0x0001c80001177983 */ /* 0x002f620000300800 */
[----:B---3--:R-:W-:-:S02]  /*1a1b0*/  ISETP.GT.U32.AND P0, PT, R29, R11, PT ;  /* 0x0000000b1d00720c */ /* 0x008fc40003f04070 */
[C---:B----4-:R-:W-:Y:S02]  /*1a1c0*/  ISETP.GT.U32.AND P1, PT, R29.reuse, R2, PT ;  /* 0x000000021d00720c */ /* 0x050fe40003f24070 */
[----:B--2---:R-:W-:-:S09]  /*1a1d0*/  ISETP.GT.U32.AND P2, PT, R29, R17, PT ;  /* 0x000000111d00720c */ /* 0x004fd20003f44070 */
[--C-:B------:R-:W-:Y:S01]  /*1a1e0*/  @!P0 IMAD.IADD R11, R11, 0x1, -R29.reuse ;  /* 0x000000010b0b8824 */ /* 0x100fe200078e0a1d */
[C---:B------:R-:W-:Y:S02]  /*1a1f0*/  ISETP.GT.U32.AND P0, PT, R29.reuse, R24, PT ;  /* 0x000000181d00720c */ /* 0x040fe40003f04070 */
[C---:B------:R-:W-:Y:S01]  /*1a200*/  ISETP.GT.U32.AND P3, PT, R29.reuse, R19, PT ;  /* 0x000000131d00720c */ /* 0x040fe20003f64070 */
[--C-:B------:R-:W-:Y:S01]  /*1a210*/  @!P1 IMAD.IADD R2, R2, 0x1, -R29.reuse ;  /* 0x0000000102029824 */ /* 0x100fe200078e0a1d */
[C---:B------:R-:W-:Y:S02]  /*1a220*/  ISETP.GT.U32.AND P1, PT, R29.reuse, R12, PT ;  /* 0x0000000c1d00720c */ /* 0x040fe40003f24070 */
[----:B------:R-:W-:Y:S01]  /*1a230*/  ISETP.GT.U32.AND P6, PT, R29, R25, PT ;  /* 0x000000191d00720c */ /* 0x000fe20003fc4070 */
[----:B------:R-:W-:Y:S01]  /*1a240*/  @!P2 IMAD.IADD R17, R17, 0x1, -R29 ;  /* 0x000000011111a824 */ /* 0x000fe200078e0a1d */
[C---:B------:R-:W-:Y:S02]  /*1a250*/  ISETP.GT.U32.AND P2, PT, R29.reuse, R14, PT ;  /* 0x0000000e1d00720c */ /* 0x040fe40003f44070 */
[----:B------:R-:W-:-:S03]  /*1a260*/  ISETP.GT.U32.AND P4, PT, R29, R26, PT ;  /* 0x0000001a1d00720c */ /* 0x000fc60003f84070 */
[--C-:B------:R-:W-:Y:S01]  /*1a270*/  @!P0 IMAD.IADD R24, R24, 0x1, -R29.reuse ;  /* 0x0000000118188824 */ /* 0x100fe200078e0a1d */
[----:B------:R-:W-:Y:S01]  /*1a280*/  ISETP.GT.U32.AND P5, PT, R29, R20, PT ;  /* 0x000000141d00720c */ /* 0x000fe20003fa4070 */
[--C-:B------:R-:W-:Y:S01]  /*1a290*/  @!P3 IMAD.IADD R19, R19, 0x1, -R29.reuse ;  /* 0x000000011313b824 */ /* 0x100fe200078e0a1d */
[C---:B------:R-:W-:Y:S01]  /*1a2a0*/  ISETP.GT.U32.AND P3, PT, R29.reuse, R15, PT ;  /* 0x0000000f1d00720c */ /* 0x040fe20003f64070 */
[--C-:B------:R-:W-:Y:S01]  /*1a2b0*/  @!P1 IMAD.IADD R12, R12, 0x1, -R29.reuse ;  /* 0x000000010c0c9824 */ /* 0x100fe200078e0a1d */
[----:B------:R0:W-:Y:S03]  /*1a2c0*/  STL [R1+0x200], R24 ;  /* 0x0002001801007387 */ /* 0x0001e60000100800 */
[--C-:B------:R-:W-:Y:S02]  /*1a2d0*/  @!P2 IMAD.IADD R14, R14, 0x1, -R29.reuse ;  /* 0x000000010e0ea824 */ /* 0x100fe400078e0a1d */
[--C-:B------:R-:W-:Y:S01]  /*1a2e0*/  @!P4 IMAD.IADD R26, R26, 0x1, -R29.reuse ;  /* 0x000000011a1ac824 */ /* 0x100fe200078e0a1d */
[----:B------:R-:W-:Y:S01]  /*1a2f0*/  ISETP.GT.U32.AND P4, PT, R29, R16, PT ;  /* 0x000000101d00720c */ /* 0x000fe20003f84070 */
[--C-:B------:R-:W-:Y:S01]  /*1a300*/  @!P6 IMAD.IADD R25, R25, 0x1, -R29.reuse ;  /* 0x000000011919e824 */ /* 0x100fe200078e0a1d */
[----:B0-----:R-:W2:Y:S04]  /*1a310*/  LDL.LU R24, [R1+0x1d4] ;  /* 0x0001d40001187983 */ /* 0x001ea80000300800 */
[----:B------:R-:W3:Y:S01]  /*1a320*/  LDL.LU R8, [R1+0x1d0] ;  /* 0x0001d00001087983 */ /* 0x000ee20000300800 */
[----:B------:R-:W-:-:S03]  /*1a330*/  @!P5 IMAD.IADD R20, R20, 0x1, -R29 ;  /* 0x000000011414d824 */ /* 0x000fc600078e0a1d */
[----:B------:R0:W-:Y:S01]  /*1a340*/  STL [R1+0x204], R12 ;  /* 0x0002040c01007387 */ /* 0x0001e20000100800 */
[----:B------:R-:W-:-:S03]  /*1a350*/  ISETP.GT.U32.AND P5, PT, R29, R25, PT ;  /* 0x000000191d00720c */ /* 0x000fc60003fa4070 */
[----:B------:R-:W4:Y:S04]  /*1a360*/  LDL.LU R9, [R1+0x1a8] ;  /* 0x0001a80001097983 */ /* 0x000f280000300800 */
[----:B------:R1:W-:Y:S01]  /*1a370*/  STL [R1+0x208], R14 ;  /* 0x0002080e01007387 */ /* 0x0003e20000100800 */
[----:B------:R-:W-:-:S03]  /*1a380*/  ISETP.GT.U32.AND P0, PT, R29, R11, PT ;  /* 0x0000000b1d00720c */ /* 0x000fc60003f04070 */
[----:B0-----:R-:W2:Y:S01]  /*1a390*/  LDL.LU R12, [R1+0x1ac] ;  /* 0x0001ac00010c7983 */ /* 0x001ea20000300800 */
[C---:B------:R-:W-:Y:S01]  /*1a3a0*/  ISETP.GT.U32.AND P1, PT, R29.reuse, R2, PT ;  /* 0x000000021d00720c */ /* 0x040fe20003f24070 */
[--C-:B------:R-:W-:Y:S01]  /*1a3b0*/  @!P4 IMAD.IADD R16, R16, 0x1, -R29.reuse ;  /* 0x000000011010c824 */ /* 0x100fe200078e0a1d */
[----:B------:R-:W-:Y:S01]  /*1a3c0*/  ISETP.GT.U32.AND P2, PT, R29, R17, PT ;  /* 0x000000111d00720c */ /* 0x000fe20003f44070 */
[----:B-1----:R-:W2:Y:S01]  /*1a3d0*/  LDL.LU R14, [R1+0x1b0] ;  /* 0x0001b000010e7983 */ /* 0x002ea20000300800 */
[--C-:B------:R-:W-:Y:S01]  /*1a3e0*/  @!P3 IMAD.IADD R15, R15, 0x1, -R29.reuse ;  /* 0x000000010f0fb824 */ /* 0x100fe200078e0a1d */
[C---:B------:R-:W-:Y:S02]  /*1a3f0*/  ISETP.GT.U32.AND P4, PT, R29.reuse, R26, PT ;  /* 0x0000001a1d00720c */ /* 0x040fe40003f84070 */
[----:B------:R-:W-:Y:S01]  /*1a400*/  ISETP.GT.U32.AND P3, PT, R29, R19, PT ;  /* 0x000000131d00720c */ /* 0x000fe20003f64070 */
[--C-:B------:R-:W-:Y:S01]  /*1a410*/  @!P5 IMAD.IADD R25, R25, 0x1, -R29.reuse ;  /* 0x000000011919d824 */ /* 0x100fe200078e0a1d */
[----:B------:R0:W-:Y:S01]  /*1a420*/  STL [R1+0x210], R15 ;  /* 0x0002100f01007387 */ /* 0x0001e20000100800 */
[----:B------:R-:W-:-:S03]  /*1a430*/  @!P0 IMAD.IADD R11, R11, 0x1, -R29 ;  /* 0x000000010b0b8824 */ /* 0x000fc600078e0a1d */
[--C-:B------:R-:W-:Y:S02]  /*1a440*/  @!P1 IMAD.IADD R2, R2, 0x1, -R29.reuse ;  /* 0x0000000102029824 */ /* 0x100fe400078e0a1d */
[--C-:B------:R-:W-:Y:S01]  /*1a450*/  @!P2 IMAD.IADD R17, R17, 0x1, -R29.reuse ;  /* 0x000000011111a824 */ /* 0x100fe200078e0a1d */
[----:B0-----:R-:W2:Y:S02]  /*1a460*/  LDL.LU R15, [R1+0x1bc] ;  /* 0x0001bc00010f7983 */ /* 0x001ea40000300800 */
[--C-:B------:R-:W-:Y:S02]  /*1a470*/  @!P4 IMAD.IADD R26, R26, 0x1, -R29.reuse ;  /* 0x000000011a1ac824 */ /* 0x100fe400078e0a1d */
[----:B------:R0:W-:Y:S01]  /*1a480*/  STL [R1+0x20c], R16 ;  /* 0x00020c1001007387 */ /* 0x0001e20000100800 */
[----:B------:R-:W-:-:S03]  /*1a490*/  @!P3 IMAD.IADD R19, R19, 0x1, -R29 ;  /* 0x000000011313b824 */ /* 0x000fc600078e0a1d */
[----:B0-----:R-:W2:Y:S04]  /*1a4a0*/  LDL.LU R16, [R1+0x1b8] ;  /* 0x0001b80001107983 */ /* 0x001ea80000300800 */
[----:B------:R0:W-:Y:S04]  /*1a4b0*/  STL [R1+0x1ec], R25 ;  /* 0x0001ec1901007387 */ /* 0x0001e80000100800 */
[----:B0-----:R-:W2:Y:S04]  /*1a4c0*/  LDL.LU R25, [R1+0x190] ;  /* 0x0001900001197983 */ /* 0x001ea80000300800 */
[----:B------:R-:W-:Y:S04]  /*1a4d0*/  STL [R1+0x1f0], R11 ;  /* 0x0001f00b01007387 */ /* 0x000fe80000100800 */
[----:B------:R-:W-:Y:S04]  /*1a4e0*/  STL [R1+0x1f4], R2 ;  /* 0x0001f40201007387 */ /* 0x000fe80000100800 */
[----:B------:R-:W-:Y:S04]  /*1a4f0*/  STL [R1+0x1fc], R17 ;  /* 0x0001fc1101007387 */ /* 0x000fe80000100800 */
[----:B------:R0:W-:Y:S04]  /*1a500*/  STL [R1+0x1d8], R26 ;  /* 0x0001d81a01007387 */ /* 0x0001e80000100800 */
[----:B------:R1:W-:Y:S04]  /*1a510*/  STL [R1+0x1f8], R19 ;  /* 0x0001f81301007387 */ /* 0x0003e80000100800 */
[----:B0-----:R-:W2:Y:S01]  /*1a520*/  LDL R26, [R1+0xbdc] ;  /* 0x000bdc00011a7983 */ /* 0x001ea20000100800 */
[----:B-----5:R-:W-:-:S02]  /*1a530*/  ISETP.GT.U32.AND P6, PT, R29, R22, PT ;  /* 0x000000161d00720c */ /* 0x020fc40003fc4070 */
[C---:B------:R-:W-:Y:S01]  /*1a540*/  ISETP.GT.U32.AND P0, PT, R29.reuse, R27, PT ;  /* 0x0000001b1d00720c */ /* 0x040fe20003f04070 */
[----:B------:R-:W5:Y:S01]  /*1a550*/  LDL.LU R17, [R1+0x194] ;  /* 0x0001940001117983 */ /* 0x000f620000300800 */
[----:B------:R-:W-:-:S09]  /*1a560*/  ISETP.GT.U32.AND P1, PT, R29, R13, PT ;  /* 0x0000000d1d00720c */ /* 0x000fd20003f24070 */
[----:B------:R-:W-:-:S05]  /*1a570*/  @!P6 IMAD.IADD R22, R22, 0x1, -R29 ;  /* 0x000000011616e824 */ /* 0x000fca00078e0a1d */
[C---:B------:R-:W-:Y:S02]  /*1a580*/  ISETP.GT.U32.AND P6, PT, R29.reuse, R22, PT ;  /* 0x000000161d00720c */ /* 0x040fe40003fc4070 */
[----:B------:R-:W-:Y:S01]  /*1a590*/  ISETP.GT.U32.AND P2, PT, R29, R18, PT ;  /* 0x000000121d00720c */ /* 0x000fe20003f44070 */
[--C-:B------:R-:W-:Y:S01]  /*1a5a0*/  @!P0 IMAD.IADD R27, R27, 0x1, -R29.reuse ;  /* 0x000000011b1b8824 */ /* 0x100fe200078e0a1d */
[----:B------:R-:W-:Y:S01]  /*1a5b0*/  ISETP.GT.U32.AND P3, PT, R29, R21, PT ;  /* 0x000000151d00720c */ /* 0x000fe20003f64070 */
[----:B------:R-:W-:Y:S01]  /*1a5c0*/  @!P1 IMAD.IADD R13, R13, 0x1, -R29 ;  /* 0x000000010d0d9824 */ /* 0x000fe200078e0a1d */
[----:B------:R-:W-:-:S07]  /*1a5d0*/  ISETP.GT.U32.AND P5, PT, R29, R20, PT ;  /* 0x000000141d00720c */ /* 0x000fce0003fa4070 */
[--C-:B------:R-:W-:Y:S02]  /*1a5e0*/  @!P6 IMAD.IADD R22, R22, 0x1, -R29.reuse ;  /* 0x000000011616e824 */ /* 0x100fe400078e0a1d */
[--C-:B------:R-:W-:Y:S02]  /*1a5f0*/  @!P2 IMAD.IADD R18, R18, 0x1, -R29.reuse ;  /* 0x000000011212a824 */ /* 0x100fe400078e0a1d */
[--C-:B------:R-:W-:Y:S02]  /*1a600*/  @!P3 IMAD.IADD R21, R21, 0x1, -R29.reuse ;  /* 0x000000011515b824 */ /* 0x100fe400078e0a1d */
[----:B------:R-:W-:Y:S01]  /*1a610*/  @!P5 IMAD.IADD R20, R20, 0x1, -R29 ;  /* 0x000000011414d824 */ /* 0x000fe200078e0a1d */
[----:B------:R-:W-:-:S04]  /*1a620*/  ISETP.GT.U32.AND P4, PT, R29, R23, PT ;  /* 0x000000171d00720c */ /* 0x000fc80003f84070 */
[----:B------:R0:W-:Y:S04]  /*1a630*/  STL [R1+0x1dc], R20 ;  /* 0x0001dc1401007387 */ /* 0x0001e80000100800 */
[----:B-1----:R-:W5:Y:S04]  /*1a640*/  LDL.LU R19, [R1+0x19c] ;  /* 0x00019c0001137983 */ /* 0x002f680000300800 */
[----:B------:R1:W-:Y:S04]  /*1a650*/  STL [R1+0x1e0], R22 ;  /* 0x0001e01601007387 */ /* 0x0003e80000100800 */
[----:B0-----:R-:W5:Y:S04]  /*1a660*/  LDL.LU R20, [R1+0x1a4] ;  /* 0x0001a40001147983 */ /* 0x001f680000300800 */
[----:B-1----:R-:W5:Y:S01]  /*1a670*/  LDL.LU R22, [R1+0x1a0] ;  /* 0x0001a00001167983 */ /* 0x002f620000300800 */
[----:B------:R-:W-:Y:S01]  /*1a680*/  @!P4 IMAD.IADD R23, R23, 0x1, -R29 ;  /* 0x000000011717c824 */ /* 0x000fe200078e0a1d */
[----:B---3--:R-:W-:-:S02]  /*1a690*/  ISETP.GT.U32.AND P6, PT, R29, R8, PT ;  /* 0x000000081d00720c */ /* 0x008fc40003fc4070 */
[C---:B----4-:R-:W-:Y:S02]  /*1a6a0*/  ISETP.GT.U32.AND P0, PT, R29.reuse, R9, PT ;  /* 0x000000091d00720c */ /* 0x050fe40003f04070 */
[C---:B--2---:R-:W-:Y:S02]  /*1a6b0*/  ISETP.GT.U32.AND P1, PT, R29.reuse, R12, PT ;  /* 0x0000000c1d00720c */ /* 0x044fe40003f24070 */
[----:B------:R-:W-:-:S07]  /*1a6c0*/  ISETP.GT.U32.AND P2, PT, R29, R14, PT ;  /* 0x0000000e1d00720c */ /* 0x000fce0003f44070 */
[--C-:B------:R-:W-:Y:S01]  /*1a6d0*/  @!P6 IMAD.IADD R8, R8, 0x1, -R29.reuse ;  /* 0x000000010808e824 */ /* 0x100fe200078e0a1d */
[----:B------:R-:W-:Y:S01]  /*1a6e0*/  ISETP.GT.U32.AND P6, PT, R29, R27, PT ;  /* 0x0000001b1d00720c */ /* 0x000fe20003fc4070 */
[--C-:B------:R-:W-:Y:S01]  /*1a6f0*/  @!P0 IMAD.IADD R9, R9, 0x1, -R29.reuse ;  /* 0x0000000109098824 */ /* 0x100fe200078e0a1d */
        /* <DEDUP_REMOVED lines=8> */
[--C-:B------:R-:W-:Y:S02]  /*1a780*/  @!P1 IMAD.IADD R18, R18, 0x1, -R29.reuse ;  /* 0x0000000112129824 */ /* 0x100fe400078e0a1d */
[----:B------:R-:W-:-:S10]  /*1a790*/  @!P2 IMAD.IADD R21, R21, 0x1, -R29 ;  /* 0x000000011515a824 */ /* 0x000fd400078e0a1d */
[--C-:B------:R-:W-:Y:S01]  /*1a7a0*/  @!P3 IMAD.IADD R15, R15, 0x1, -R29.reuse ;  /* 0x000000010f0fb824 */ /* 0x100fe200078e0a1d */
[----:B------:R-:W-:Y:S02]  /*1a7b0*/  ISETP.GT.U32.AND P3, PT, R29, R23, PT ;  /* 0x000000171d00720c */ /* 0x000fe40003f64070 */
[----:B------:R-:W-:Y:S02]  /*1a7c0*/  IABS R2, R26 ;  /* 0x0000001a00027213 */ /* 0x000fe40000000000 */
[----:B------:R-:W2:Y:S04]  /*1a7d0*/  LDL.LU R26, [R1+0x174] ;  /* 0x00017400011a7983 */ /* 0x000ea80000300800 */
[----:B------:R0:W-:Y:S04]  /*1a7e0*/  STL [R1+0x1e8], R27 ;  /* 0x0001e81b01007387 */ /* 0x0001e80000100800 */
[----:B0-----:R-:W3:Y:S04]  /*1a7f0*/  LDL.LU R27, [R1+0x178] ;  /* 0x00017800011b7983 */ /* 0x001ee80000300800 */
[----:B------:R0:W-:Y:S04]  /*1a800*/  STL [R1+0x1e4], R13 ;  /* 0x0001e40d01007387 */ /* 0x0001e80000100800 */
[----:B------:R-:W4:Y:S04]  /*1a810*/  LDL.LU R10, [R1+0x17c] ;  /* 0x00017c00010a7983 */ /* 0x000f280000300800 */
[----:B------:R1:W-:Y:S04]  /*1a820*/  STL [R1+0x1c0], R18 ;  /* 0x0001c01201007387 */ /* 0x0003e80000100800 */
[----:B------:R-:W2:Y:S04]  /*1a830*/  LDL.LU R11, [R1+0x18c] ;  /* 0x00018c00010b7983 */ /* 0x000ea80000300800 */
[----:B------:R1:W-:Y:S04]  /*1a840*/  STL [R1+0x1c4], R21 ;  /* 0x0001c41501007387 */ /* 0x0003e80000100800 */
[----:B0-----:R-:W3:Y:S04]  /*1a850*/  LDL.LU R13, [R1+0x184] ;  /* 0x00018400010d7983 */ /* 0x001ee80000300800 */
[----:B-1----:R-:W3:Y:S01]  /*1a860*/  LDL.LU R18, [R1+0x15c] ;  /* 0x00015c0001127983 */ /* 0x002ee20000300800 */
[----:B------:R-:W-:-:S05]  /*1a870*/  @!P3 IMAD.IADD R23, R23, 0x1, -R29 ;  /* 0x000000011717b824 */ /* 0x000fca00078e0a1d */
[----:B------:R0:W-:Y:S04]  /*1a880*/  STL [R1+0x1c8], R23 ;  /* 0x0001c81701007387 */ /* 0x0001e80000100800 */
[----:B------:R-:W3:Y:S01]  /*1a890*/  LDL.LU R21, [R1+0x160] ;  /* 0x0001600001157983 */ /* 0x000ee20000300800 */
[C---:B------:R-:W-:Y:S02]  /*1a8a0*/  ISETP.GT.U32.AND P5, PT, R29.reuse, R24, PT ;  /* 0x000000181d00720c */ /* 0x040fe40003fa4070 */
[C---:B------:R-:W-:Y:S02]  /*1a8b0*/  ISETP.GT.U32.AND P4, PT, R29.reuse, R16, PT ;  /* 0x000000101d00720c */ /* 0x040fe40003f84070 */
[C---:B------:R-:W-:Y:S01]  /*1a8c0*/  ISETP.GT.U32.AND P0, PT, R29.reuse, R9, PT ;  /* 0x000000091d00720c */ /* 0x040fe20003f04070 */
[----:B0-----:R-:W3:Y:S08]  /*1a8d0*/  LDL.LU R23, [R1+0x164] ;  /* 0x0001640001177983 */ /* 0x001ef00000300800 */
[--C-:B------:R-:W-:Y:S01]  /*1a8e0*/  @!P5 IMAD.IADD R24, R24, 0x1, -R29.reuse ;  /* 0x000000011818d824 */ /* 0x100fe200078e0a1d */
[----:B------:R-:W-:Y:S01]  /*1a8f0*/  ISETP.GT.U32.AND P5, PT, R29, R25, PT ;  /* 0x000000191d00720c */ /* 0x000fe20003fa4070 */
[----:B------:R-:W-:-:S03]  /*1a900*/  @!P4 IMAD.IADD R16, R16, 0x1, -R29 ;  /* 0x000000011010c824 */ /* 0x000fc600078e0a1d */
[C---:B------:R-:W-:Y:S02]  /*1a910*/  ISETP.GT.U32.AND P4, PT, R29.reuse, R24, PT ;  /* 0x000000181d00720c */ /* 0x040fe40003f84070 */
[----:B------:R-:W-:-:S07]  /*1a920*/  ISETP.GT.U32.AND P1, PT, R29, R12, PT ;  /* 0x0000000c1d00720c */ /* 0x000fce0003f24070 */
[----:B------:R-:W-:Y:S01]  /*1a930*/  @!P5 IMAD.IADD R25, R25, 0x1, -R29 ;  /* 0x000000011919d824 */ /* 0x000fe200078e0a1d */
[----:B------:R-:W-:-:S03]  /*1a940*/  ISETP.GT.U32.AND P5, PT, R29, R8, PT ;  /* 0x000000081d00720c */ /* 0x000fc60003fa4070 */
[--C-:B------:R-:W-:Y:S01]  /*1a950*/  @!P4 IMAD.IADD R24, R24, 0x1, -R29.reuse ;  /* 0x000000011818c824 */ /* 0x100fe200078e0a1d */
[----:B------:R-:W-:Y:S01]  /*1a960*/  ISETP.GT.U32.AND P4, PT, R29, R25, PT ;  /* 0x000000191d00720c */ /* 0x000fe20003f84070 */
[----:B------:R-:W-:Y:S01]  /*1a970*/  @!P0 IMAD.IADD R9, R9, 0x1, -R29 ;  /* 0x0000000109098824 */ /* 0x000fe200078e0a1d */
[C---:B------:R-:W-:Y:S02]  /*1a980*/  ISETP.GT.U32.AND P2, PT, R29.reuse, R14, PT ;  /* 0x0000000e1d00720c */ /* 0x040fe40003f44070 */
[----:B-----5:R-:W-:-:S05]  /*1a990*/  ISETP.GT.U32.AND P0, PT, R29, R19, PT ;  /* 0x000000131d00720c */ /* 0x020fca0003f04070 */
[--C-:B------:R-:W-:Y:S01]  /*1a9a0*/  @!P5 IMAD.IADD R8, R8, 0x1, -R29.reuse ;  /* 0x000000010808d824 */ /* 0x100fe200078e0a1d */
[C---:B------:R-:W-:Y:S01]  /*1a9b0*/  ISETP.GT.U32.AND P5, PT, R29.reuse, R17, PT ;  /* 0x000000111d00720c */ /* 0x040fe20003fa4070 */
[--C-:B------:R-:W-:Y:S01]  /*1a9c0*/  @!P1 IMAD.IADD R12, R12, 0x1, -R29.reuse ;  /* 0x000000010c0c9824 */ /* 0x100fe200078e0a1d */
[----:B------:R-:W-:Y:S01]  /*1a9d0*/  ISETP.GT.U32.AND P1, PT, R29, R20, PT ;  /* 0x000000141d00720c */ /* 0x000fe20003f24070 */
[--C-:B------:R-:W-:Y:S01]  /*1a9e0*/  @!P4 IMAD.IADD R25, R25, 0x1, -R29.reuse ;  /* 0x000000011919c824 */ /* 0x100fe200078e0a1d */
[C---:B------:R-:W-:Y:S01]  /*1a9f0*/  ISETP.GT.U32.AND P3, PT, R29.reuse, R15, PT ;  /* 0x0000000f1d00720c */ /* 0x040fe20003f64070 */
[----:B------:R0:W-:Y:S01]  /*1aa00*/  STL [R1+0x1d4], R24 ;  /* 0x0001d41801007387 */ /* 0x0001e20000100800 */
[--C-:B------:R-:W-:Y:S01]  /*1aa10*/  @!P2 IMAD.IADD R14, R14, 0x1, -R29.reuse ;  /* 0x000000010e0ea824 */ /* 0x100fe200078e0a1d */
[----:B------:R-:W-:Y:S01]  /*1aa20*/  ISETP.GT.U32.AND P2, PT, R29, R22, PT ;  /* 0x000000161d00720c */ /* 0x000fe20003f44070 */
[----:B------:R-:W-:Y:S01]  /*1aa30*/  @!P0 IMAD.IADD R19, R19, 0x1, -R29 ;  /* 0x0000000113138824 */ /* 0x000fe200078e0a1d */
[----:B------:R-:W-:-:S04]  /*1aa40*/  ISETP.GT.U32.AND P6, PT, R29, R16, PT ;  /* 0x000000101d00720c */ /* 0x000fc80003fc4070 */
[--C-:B------:R-:W-:Y:S01]  /*1aa50*/  @!P5 IMAD.IADD R17, R17, 0x1, -R29.reuse ;  /* 0x000000011111d824 */ /* 0x100fe200078e0a1d */
[----:B0-----:R-:W5:Y:S01]  /*1aa60*/  LDL.LU R24, [R1+0x170] ;  /* 0x0001700001187983 */ /* 0x001f620000300800 */
[--C-:B------:R-:W-:Y:S02]  /*1aa70*/  @!P1 IMAD.IADD R20, R20, 0x1, -R29.reuse ;  /* 0x0000000114149824 */ /* 0x100fe400078e0a1d */
[--C-:B------:R-:W-:Y:S01]  /*1aa80*/  @!P3 IMAD.IADD R15, R15, 0x1, -R29.reuse ;  /* 0x000000010f0fb824 */ /* 0x100fe200078e0a1d */
[----:B------:R-:W-:Y:S02]  /*1aa90*/  STL [R1+0x1d0], R8 ;  /* 0x0001d00801007387 */ /* 0x000fe40000100800 */
[--C-:B------:R-:W-:Y:S02]  /*1aaa0*/  @!P2 IMAD.IADD R22, R22, 0x1, -R29.reuse ;  /* 0x000000011616a824 */ /* 0x100fe400078e0a1d */
[----:B------:R-:W-:Y:S01]  /*1aab0*/  @!P6 IMAD.IADD R16, R16, 0x1, -R29 ;  /* 0x000000011010e824 */ /* 0x000fe200078e0a1d */
[----:B------:R-:W-:Y:S04]  /*1aac0*/  STL [R1+0x1a8], R9 ;  /* 0x0001a80901007387 */ /* 0x000fe80000100800 */
        /* <DEDUP_REMOVED lines=10> */
[----:B----4-:R-:W-:-:S02]  /*1ab70*/  ISETP.GT.U32.AND P4, PT, R29, R10, PT ;  /* 0x0000000a1d00720c */ /* 0x010fc40003f84070 */
[C---:B--2---:R-:W-:Y:S02]  /*1ab80*/  ISETP.GT.U32.AND P5, PT, R29.reuse, R11, PT ;  /* 0x0000000b1d00720c */ /* 0x044fe40003fa4070 */
[C---:B---3--:R-:W-:Y:S02]  /*1ab90*/  ISETP.GT.U32.AND P0, PT, R29.reuse, R13, PT ;  /* 0x0000000d1d00720c */ /* 0x048fe40003f04070 */
        /* <DEDUP_REMOVED lines=9> */
[--C-:B------:R-:W-:Y:S01]  /*1ac30*/  @!P4 IMAD.IADD R17, R17, 0x1, -R29.reuse ;  /* 0x000000011111c824 */ /* 0x100fe200078e0a1d */
[----:B------:R-:W-:Y:S01]  /*1ac40*/  ISETP.GT.U32.AND P3, PT, R29, R26, PT ;  /* 0x0000001a1d00720c */ /* 0x000fe20003f64070 */
[--C-:B------:R-:W-:Y:S01]  /*1ac50*/  @!P5 IMAD.IADD R19, R19, 0x1, -R29.reuse ;  /* 0x000000011313d824 */ /* 0x100fe200078e0a1d */
[----:B------:R-:W-:Y:S02]  /*1ac60*/  ISETP.GT.U32.AND P2, PT, R29, R21, PT ;  /* 0x000000151d00720c */ /* 0x000fe40003f44070 */
[----:B------:R0:W-:Y:S01]  /*1ac70*/  STL [R1+0x194], R17 ;  /* 0x0001941101007387 */ /* 0x0001e20000100800 */
[--C-:B------:R-:W-:Y:S02]  /*1ac80*/  @!P0 IMAD.IADD R20, R20, 0x1, -R29.reuse ;  /* 0x0000000114148824 */ /* 0x100fe400078e0a1d */
[--C-:B------:R-:W-:Y:S01]  /*1ac90*/  @!P1 IMAD.IADD R22, R22, 0x1, -R29.reuse ;  /* 0x0000000116169824 */ /* 0x100fe200078e0a1d */
[----:B0-----:R-:W2:Y:S04]  /*1aca0*/  LDL.LU R17, [R1+0x154] ;  /* 0x0001540001117983 */ /* 0x001ea80000300800 */
[----:B------:R0:W-:Y:S04]  /*1acb0*/  STL [R1+0x19c], R19 ;  /* 0x00019c1301007387 */ /* 0x0001e80000100800 */
[----:B------:R-:W3:Y:S01]  /*1acc0*/  LDL.LU R8, [R1+0x120] ;  /* 0x0001200001087983 */ /* 0x000ee20000300800 */
[----:B------:R-:W-:-:S03]  /*1acd0*/  @!P3 IMAD.IADD R26, R26, 0x1, -R29 ;  /* 0x000000011a1ab824 */ /* 0x000fc600078e0a1d */
[----:B------:R1:W-:Y:S04]  /*1ace0*/  STL [R1+0x1a4], R20 ;  /* 0x0001a41401007387 */ /* 0x0003e80000100800 */
[----:B------:R-:W4:Y:S04]  /*1acf0*/  LDL.LU R9, [R1+0x124] ;  /* 0x0001240001097983 */ /* 0x000f280000300800 */
[----:B------:R1:W-:Y:S01]  /*1ad00*/  STL [R1+0x1a0], R22 ;  /* 0x0001a01601007387 */ /* 0x0003e20000100800 */
[----:B------:R-:W-:-:S03]  /*1ad10*/  @!P2 IMAD.IADD R21, R21, 0x1, -R29 ;  /* 0x000000011515a824 */ /* 0x000fc600078e0a1d */
[----:B0-----:R-:W2:Y:S01]  /*1ad20*/  LDL.LU R19, [R1+0x12c] ;  /* 0x00012c0001137983 */ /* 0x001ea20000300800 */
[----:B------:R-:W-:-:S03]  /*1ad30*/  ISETP.GT.U32.AND P2, PT, R29, R26, PT ;  /* 0x0000001a1d00720c */ /* 0x000fc60003f44070 */
[----:B-1----:R-:W2:Y:S10]  /*1ad40*/  LDL.LU R20, [R1+0x134] ;  /* 0x0001340001147983 */ /* 0x002eb40000300800 */
[----:B------:R-:W-:-:S05]  /*1ad50*/  @!P2 IMAD.IADD R26, R26, 0x1, -R29 ;  /* 0x000000011a1aa824 */ /* 0x000fca00078e0a1d */
[----:B------:R0:W-:Y:S04]  /*1ad60*/  STL [R1+0x174], R26 ;  /* 0x0001741a01007387 */ /* 0x0001e80000100800 */
[----:B------:R-:W2:Y:S04]  /*1ad70*/  LDL.LU R22, [R1+0x130] ;  /* 0x0001300001167983 */ /* 0x000ea80000300800 */
[----:B0-----:R-:W2:Y:S01]  /*1ad80*/  LDL.LU R26, [R1+0xfc] ;  /* 0x0000fc00011a7983 */ /* 0x001ea20000300800 */
[C---:B------:R-:W-:Y:S02]  /*1ad90*/  ISETP.GT.U32.AND P6, PT, R29.reuse, R27, PT ;  /* 0x0000001b1d00720c */ /* 0x040fe40003fc4070 */
[----:B------:R-:W-:-:S02]  /*1ada0*/  ISETP.GT.U32.AND P3, PT, R29, R23, PT ;  /* 0x000000171d00720c */ /* 0x000fc40003f64070 */
[----:B------:R-:W-:-:S09]  /*1adb0*/  ISETP.GT.U32.AND P4, PT, R29, R10, PT ;  /* 0x0000000a1d00720c */ /* 0x000fd20003f84070 */
[--C-:B------:R-:W-:Y:S01]  /*1adc0*/  @!P6 IMAD.IADD R27, R27, 0x1, -R29.reuse ;  /* 0x000000011b1be824 */ /* 0x100fe200078e0a1d */
[----:B-----5:R-:W-:Y:S01]  /*1add0*/  ISETP.GT.U32.AND P6, PT, R29, R24, PT ;  /* 0x000000181d00720c */ /* 0x020fe20003fc4070 */
[--C-:B------:R-:W-:Y:S01]  /*1ade0*/  @!P3 IMAD.IADD R23, R23, 0x1, -R29.reuse ;  /* 0x000000011717b824 */ /* 0x100fe200078e0a1d */
[C---:B------:R-:W-:Y:S02]  /*1adf0*/  ISETP.GT.U32.AND P5, PT, R29.reuse, R11, PT ;  /* 0x0000000b1d00720c */ /* 0x040fe40003fa4070 */
[C---:B------:R-:W-:Y:S02]  /*1ae00*/  ISETP.GT.U32.AND P3, PT, R29.reuse, R27, PT ;  /* 0x0000001b1d00720c */ /* 0x040fe40003f64070 */
[----:B------:R-:W-:Y:S01]  /*1ae10*/  ISETP.GT.U32.AND P0, PT, R29, R13, PT ;  /* 0x0000000d1d00720c */ /* 0x000fe20003f04070 */
[----:B------:R-:W-:-:S06]  /*1ae20*/  @!P4 IMAD.IADD R10, R10, 0x1, -R29 ;  /* 0x000000010a0ac824 */ /* 0x000fcc00078e0a1d */
[----:B------:R-:W-:Y:S01]  /*1ae30*/  @!P6 IMAD.IADD R24, R24, 0x1, -R29 ;  /* 0x000000011818e824 */ /* 0x000fe200078e0a1d */
[----:B------:R-:W-:-:S04]  /*1ae40*/  ISETP.GT.U32.AND P4, PT, R29, R25, PT ;  /* 0x000000191d00720c */ /* 0x000fc80003f84070 */
[----:B------:R-:W-:Y:S01]  /*1ae50*/  ISETP.GT.U32.AND P6, PT, R29, R24, PT ;  /* 0x000000181d00720c */ /* 0x000fe20003fc4070 */
[--C-:B------:R-:W-:Y:S01]  /*1ae60*/  @!P3 IMAD.IADD R27, R27, 0x1, -R29.reuse ;  /* 0x000000011b1bb824 */ /* 0x100fe200078e0a1d */
[----:B------:R-:W-:Y:S01]  /*1ae70*/  ISETP.GT.U32.AND P1, PT, R29, R18, PT ;  /* 0x000000121d00720c */ /* 0x000fe20003f24070 */
[--C-:B------:R-:W-:Y:S01]  /*1ae80*/  @!P5 IMAD.IADD R11, R11, 0x1, -R29.reuse ;  /* 0x000000010b0bd824 */ /* 0x100fe200078e0a1d */
[----:B------:R-:W-:Y:S01]  /*1ae90*/  ISETP.GT.U32.AND P5, PT, R29, R12, PT ;  /* 0x0000000c1d00720c */ /* 0x000fe20003fa4070 */
[--C-:B------:R-:W-:Y:S01]  /*1aea0*/  @!P0 IMAD.IADD R13, R13, 0x1, -R29.reuse ;  /* 0x000000010d0d8824 */ /* 0x100fe200078e0a1d */
[C---:B------:R-:W-:Y:S01]  /*1aeb0*/  ISETP.GT.U32.AND P0, PT, R29.reuse, R14, PT ;  /* 0x0000000e1d00720c */ /* 0x040fe20003f04070 */
[----:B------:R0:W-:Y:S01]  /*1aec0*/  STL [R1+0x178], R27 ;  /* 0x0001781b01007387 */ /* 0x0001e20000100800 */
[----:B------:R-:W-:Y:S01]  /*1aed0*/  ISETP.GT.U32.AND P2, PT, R29, R21, PT ;  /* 0x000000151d00720c */ /* 0x000fe20003f44070 */
[----:B------:R-:W-:-:S04]  /*1aee0*/  @!P4 IMAD.IADD R25, R25, 0x1, -R29 ;  /* 0x000000011919c824 */ /* 0x000fc800078e0a1d */
[--C-:B------:R-:W-:Y:S01]  /*1aef0*/  @!P6 IMAD.IADD R24, R24, 0x1, -R29.reuse ;  /* 0x000000011818e824 */ /* 0x100fe200078e0a1d */
[----:B0-----:R-:W5:Y:S01]  /*1af00*/  LDL.LU R27, [R1+0x100] ;  /* 0x00010000011b7983 */ /* 0x001f620000300800 */
[--C-:B------:R-:W-:Y:S01]  /*1af10*/  @!P1 IMAD.IADD R18, R18, 0x1, -R29.reuse ;  /* 0x0000000112129824 */ /* 0x100fe200078e0a1d */
[C---:B------:R-:W-:Y:S01]  /*1af20*/  ISETP.GT.U32.AND P1, PT, R29.reuse, R15, PT ;  /* 0x0000000f1d00720c */ /* 0x040fe20003f24070 */
[--C-:B------:R-:W-:Y:S01]  /*1af30*/  @!P5 IMAD.IADD R12, R12, 0x1, -R29.reuse ;  /* 0x000000010c0cd824 */ /* 0x100fe200078e0a1d */
[----:B------:R-:W-:Y:S01]  /*1af40*/  ISETP.GT.U32.AND P3, PT, R29, R23, PT ;  /* 0x000000171d00720c */ /* 0x000fe20003f64070 */
[--C-:B------:R-:W-:Y:S01]  /*1af50*/  @!P0 IMAD.IADD R14, R14, 0x1, -R29.reuse ;  /* 0x000000010e0e8824 */ /* 0x100fe200078e0a1d */
[----:B------:R-:W-:Y:S01]  /*1af60*/  STL [R1+0x17c], R10 ;  /* 0x00017c0a01007387 */ /* 0x000fe20000100800 */
[--C-:B------:R-:W-:Y:S01]  /*1af70*/  @!P2 IMAD.IADD R21, R21, 0x1, -R29.reuse ;  /* 0x000000011515a824 */ /* 0x100fe200078e0a1d */
[----:B------:R-:W-:Y:S02]  /*1af80*/  ISETP.GT.U32.AND P2, PT, R29, R16, PT ;  /* 0x000000101d00720c */ /* 0x000fe40003f44070 */
[----:B------:R-:W-:Y:S05]  /*1af90*/  STL [R1+0x18c], R11 ;  /* 0x00018c0b01007387 */ /* 0x000fea0000100800 */
[--C-:B------:R-:W-:Y:S01]  /*1afa0*/  @!P1 IMAD.IADD R15, R15, 0x1, -R29.reuse ;  /* 0x000000010f0f9824 */ /* 0x100fe200078e0a1d */
[----:B------:R-:W-:Y:S01]  /*1afb0*/  STL [R1+0x184], R13 ;  /* 0x0001840d01007387 */ /* 0x000fe20000100800 */
[----:B------:R-:W-:-:S03]  /*1afc0*/  @!P3 IMAD.IADD R23, R23, 0x1, -R29 ;  /* 0x000000011717b824 */ /* 0x000fc600078e0a1d */
[----:B------:R0:W-:Y:S04]  /*1afd0*/  STL [R1+0x15c], R18 ;  /* 0x00015c1201007387 */ /* 0x0001e80000100800 */
[----:B------:R-:W-:Y:S04]  /*1afe0*/  STL [R1+0x160], R21 ;  /* 0x0001601501007387 */ /* 0x000fe80000100800 */
[----:B0-----:R-:W5:Y:S04]  /*1aff0*/  LDL R18, [R1+0x22d8] ;  /* 0x0022d80001127983 */ /* 0x001f680000100800 */
[----:B------:R-:W-:Y:S04]  /*1b000*/  STL [R1+0x164], R23 ;  /* 0x0001641701007387 */ /* 0x000fe80000100800 */
[----:B------:R0:W-:Y:S01]  /*1b010*/  STL [R1+0x170], R24 ;  /* 0x0001701801007387 */ /* 0x0001e20000100800 */
[----:B------:R-:W-:-:S03]  /*1b020*/  @!P2 IMAD.IADD R16, R16, 0x1, -R29 ;  /* 0x000000011010a824 */ /* 0x000fc600078e0a1d */
        /* <DEDUP_REMOVED lines=18> */
[C---:B------:R-:W-:Y:S01]  /*1b150*/  ISETP.GT.U32.AND P3, PT, R29.reuse, R17, PT ;  /* 0x000000111d00720c */ /* 0x040fe20003f64070 */
[--C-:B------:R-:W-:Y:S01]  /*1b160*/  @!P4 IMAD.IADD R12, R12, 0x1, -R29.reuse ;  /* 0x000000010c0cc824 */ /* 0x100fe200078e0a1d */
[C---:B------:R-:W-:Y:S02]  /*1b170*/  ISETP.GT.U32.AND P1, PT, R29.reuse, R22, PT ;  /* 0x000000161d00720c */ /* 0x040fe40003f24070 */
[----:B------:R0:W-:Y:S01]  /*1b180*/  STL [R1+0x16c], R25 ;  /* 0x00016c1901007387 */ /* 0x0001e20000100800 */
[--C-:B------:R-:W-:Y:S01]  /*1b190*/  @!P5 IMAD.IADD R14, R14, 0x1, -R29.reuse ;  /* 0x000000010e0ed824 */ /* 0x100fe200078e0a1d */
[----:B------:R-:W-:Y:S01]  /*1b1a0*/  ISETP.GT.U32.AND P2, PT, R29, R26, PT ;  /* 0x0000001a1d00720c */ /* 0x000fe20003f44070 */
[--C-:B------:R-:W-:Y:S01]  /*1b1b0*/  @!P0 IMAD.IADD R15, R15, 0x1, -R29.reuse ;  /* 0x000000010f0f8824 */ /* 0x100fe200078e0a1d */
[----:B0-----:R-:W2:Y:S04]  /*1b1c0*/  LDL.LU R25, [R1+0xec] ;  /* 0x0000ec0001197983 */ /* 0x001ea80000300800 */
[----:B------:R0:W-:Y:S04]  /*1b1d0*/  STL [R1+0x138], R12 ;  /* 0x0001380c01007387 */ /* 0x0001e80000100800 */
[----:B------:R-:W3:Y:S01]  /*1b1e0*/  LDL.LU R11, [R1+0xf8] ;  /* 0x0000f800010b7983 */ /* 0x000ee20000300800 */
[----:B------:R-:W-:-:S03]  /*1b1f0*/  @!P3 IMAD.IADD R17, R17, 0x1, -R29 ;  /* 0x000000011111b824 */ /* 0x000fc600078e0a1d */
[----:B------:R1:W-:Y:S01]  /*1b200*/  STL [R1+0x13c], R14 ;  /* 0x00013c0e01007387 */ /* 0x0003e20000100800 */
[----:B------:R-:W-:-:S03]  /*1b210*/  @!P1 IMAD.IADD R22, R22, 0x1, -R29 ;  /* 0x0000000116169824 */ /* 0x000fc600078e0a1d */
[----:B0-----:R-:W4:Y:S01]  /*1b220*/  LDL.LU R12, [R1+0xf4] ;  /* 0x0000f400010c7983 */ /* 0x001f220000300800 */
[----:B------:R-:W-:-:S03]  /*1b230*/  ISETP.GT.U32.AND P1, PT, R29, R16, PT ;  /* 0x000000101d00720c */ /* 0x000fc60003f24070 */
[----:B------:R0:W-:Y:S01]  /*1b240*/  STL [R1+0x14c], R15 ;  /* 0x00014c0f01007387 */ /* 0x0001e20000100800 */
[----:B------:R-:W-:-:S03]  /*1b250*/  @!P2 IMAD.IADD R26, R26, 0x1, -R29 ;  /* 0x000000011a1aa824 */ /* 0x000fc600078e0a1d */
[----:B-1----:R-:W2:Y:S01]  /*1b260*/  LDL.LU R14, [R1+0xc0] ;  /* 0x0000c000010e7983 */ /* 0x002ea20000300800 */
[----:B------:R-:W-:-:S03]  /*1b270*/  ISETP.GT.U32.AND P2, PT, R29, R17, PT ;  /* 0x000000111d00720c */ /* 0x000fc60003f44070 */
[----:B0-----:R-:W2:Y:S02]  /*1b280*/  LDL.LU R15, [R1+0xc4] ;  /* 0x0000c400010f7983 */ /* 0x001ea40000300800 */
[----:B------:R-:W-:-:S08]  /*1b290*/  @!P1 IMAD.IADD R16, R16, 0x1, -R29 ;  /* 0x0000000110109824 */ /* 0x000fd000078e0a1d */
[----:B------:R-:W-:Y:S01]  /*1b2a0*/  @!P2 IMAD.IADD R17, R17, 0x1, -R29 ;  /* 0x000000011111a824 */ /* 0x000fe200078e0a1d */
[----:B------:R0:W-:Y:S04]  /*1b2b0*/  STL [R1+0x158], R16 ;  /* 0x0001581001007387 */ /* 0x0001e80000100800 */
[----:B0-----:R-:W2:Y:S04]  /*1b2c0*/  LDL.LU R16, [R1+0xd4] ;  /* 0x0000d40001107983 */ /* 0x001ea80000300800 */
[----:B------:R0:W-:Y:S04]  /*1b2d0*/  STL [R1+0x154], R17 ;  /* 0x0001541101007387 */ /* 0x0001e80000100800 */
[----:B0-----:R-:W2:Y:S01]  /*1b2e0*/  LDL.LU R17, [R1+0xe0] ;  /* 0x0000e00001117983 */ /* 0x001ea20000300800 */
[----:B-----5:R-:W-:Y:S01]  /*1b2f0*/  ISETP.GT.U32.AND P3, PT, R29, R27, PT ;  /* 0x0000001b1d00720c */ /* 0x020fe20003f64070 */
[----:B------:R-:W-:Y:S01]  /*1b300*/  IMAD.HI.U32 R0, R28, R5, RZ ;  /* 0x000000051c007227 */ /* 0x000fe200078e00ff */
[----:B------:R-:W-:-:S03]  /*1b310*/  IABS R4, R4 ;  /* 0x0000000400047213 */ /* 0x000fc60000000000 */
[----:B------:R-:W-:Y:S01]  /*1b320*/  IMAD.MOV R0, RZ, RZ, -R0 ;  /* 0x000000ffff007224 */ /* 0x000fe200078e0a00 */
[----:B------:R-:W-:-:S03]  /*1b330*/  ISETP.GT.U32.AND P4, PT, R29, R9, PT ;  /* 0x000000091d00720c */ /* 0x000fc60003f84070 */
[----:B------:R-:W-:Y:S02]  /*1b340*/  IMAD R5, R29, R0, R5 ;  /* 0x000000001d057224 */ /* 0x000fe400078e0205 */
[----:B------:R-:W-:-:S04]  /*1b350*/  IMAD.HI.U32 R0, R28, R4, RZ ;  /* 0x000000041c007227 */ /* 0x000fc800078e00ff */
[----:B------:R-:W-:Y:S01]  /*1b360*/  @!P3 IMAD.IADD R27, R27, 0x1, -R29 ;  /* 0x000000011b1bb824 */ /* 0x000fe200078e0a1d */
[C---:B------:R-:W-:Y:S01]  /*1b370*/  ISETP.GT.U32.AND P3, PT, R29.reuse, R8, PT ;  /* 0x000000081d00720c */ /* 0x040fe20003f64070 */
[----:B------:R-:W-:Y:S01]  /*1b380*/  IMAD.MOV R0, RZ, RZ, -R0 ;  /* 0x000000ffff007224 */ /* 0x000fe200078e0a00 */
[----:B------:R-:W-:-:S03]  /*1b390*/  ISETP.GT.U32.AND P5, PT, R29, R19, PT ;  /* 0x000000131d00720c */ /* 0x000fc60003fa4070 */
[C---:B------:R-:W-:Y:S01]  /*1b3a0*/  IMAD R4, R29.reuse, R0, R4 ;  /* 0x000000001d047224 */ /* 0x040fe200078e0204 */
[----:B------:R-:W-:Y:S01]  /*1b3b0*/  ISETP.GT.U32.AND P2, PT, R29, R27, PT ;  /* 0x0000001b1d00720c */ /* 0x000fe20003f44070 */
[----:B------:R-:W-:-:S04]  /*1b3c0*/  IMAD.HI.U32 R0, R28, R3, RZ ;  /* 0x000000031c007227 */ /* 0x000fc800078e00ff */
[----:B------:R-:W-:Y:S02]  /*1b3d0*/  IMAD.MOV R0, RZ, RZ, -R0 ;  /* 0x000000ffff007224 */ /* 0x000fe400078e0a00 */
[--C-:B------:R-:W-:Y:S01]  /*1b3e0*/  @!P3 IMAD.IADD R8, R8, 0x1, -R29.reuse ;  /* 0x000000010808b824 */ /* 0x100fe200078e0a1d */
[----:B------:R-:W-:Y:S01]  /*1b3f0*/  ISETP.GT.U32.AND P3, PT, R29, R24, PT ;  /* 0x000000181d00720c */ /* 0x000fe20003f64070 */
[----:B------:R-:W-:Y:S01]  /*1b400*/  @!P4 IMAD.IADD R9, R9, 0x1, -R29 ;  /* 0x000000010909c824 */ /* 0x000fe200078e0a1d */
[C---:B------:R-:W-:Y:S01]  /*1b410*/  ISETP.GT.U32.AND P4, PT, R29.reuse, R10, PT ;  /* 0x0000000a1d00720c */ /* 0x040fe20003f84070 */
[C---:B------:R-:W-:Y:S02]  /*1b420*/  IMAD R3, R29.reuse, R0, R3 ;  /* 0x000000001d037224 */ /* 0x040fe400078e0203 */
[----:B------:R-:W-:Y:S01]  /*1b430*/  IMAD.HI.U32 R0, R28, R2, RZ ;  /* 0x000000021c007227 */ /* 0x000fe200078e00ff */
[----:B------:R-:W-:-:S03]  /*1b440*/  ISETP.GT.U32.AND P0, PT, R29, R20, PT ;  /* 0x000000141d00720c */ /* 0x000fc60003f04070 */
[----:B------:R-:W-:Y:S01]  /*1b450*/  IMAD.MOV R0, RZ, RZ, -R0 ;  /* 0x000000ffff007224 */ /* 0x000fe200078e0a00 */
[----:B------:R-:W-:Y:S01]  /*1b460*/  ISETP.GT.U32.AND P1, PT, R29, R22, PT ;  /* 0x000000161d00720c */ /* 0x000fe20003f24070 */
[--C-:B------:R-:W-:Y:S02]  /*1b470*/  @!P2 IMAD.IADD R27, R27, 0x1, -R29.reuse ;  /* 0x000000011b1ba824 */ /* 0x100fe400078e0a1d */
[--C-:B------:R-:W-:Y:S01]  /*1b480*/  @!P5 IMAD.IADD R19, R19, 0x1, -R29.reuse ;  /* 0x000000011313d824 */ /* 0x100fe200078e0a1d */
[C---:B------:R-:W-:Y:S01]  /*1b490*/  ISETP.GT.U32.AND P5, PT, R29.reuse, R13, PT ;  /* 0x0000000d1d00720c */ /* 0x040fe20003fa4070 */
[C---:B------:R-:W-:Y:S01]  /*1b4a0*/  IMAD R2, R29.reuse, R0, R2 ;  /* 0x000000001d027224 */ /* 0x040fe200078e0202 */
[----:B------:R-:W-:Y:S01]  /*1b4b0*/  IABS R0, R18 ;  /* 0x0000001200007213 */ /* 0x000fe20000000000 */
[--C-:B------:R-:W-:Y:S01]  /*1b4c0*/  @!P3 IMAD.IADD R24, R24, 0x1, -R29.reuse ;  /* 0x000000011818b824 */ /* 0x100fe200078e0a1d */
[----:B------:R-:W-:Y:S01]  /*1b4d0*/  ISETP.GT.U32.AND P6, PT, R29, R26, PT ;  /* 0x0000001a1d00720c */ /* 0x000fe20003fc4070 */
[----:B------:R-:W5:Y:S01]  /*1b4e0*/  LDL.LU R18, [R1+0xdc] ;  /* 0x0000dc0001127983 */ /* 0x000f620000300800 */
[----:B------:R-:W-:-:S02]  /*1b4f0*/  @!P4 IMAD.IADD R10, R10, 0x1, -R29 ;  /* 0x000000010a0ac824 */ /* 0x000fc400078e0a1d */
[--C-:B------:R-:W-:Y:S01]  /*1b500*/  @!P0 IMAD.IADD R20, R20, 0x1, -R29.reuse ;  /* 0x0000000114148824 */ /* 0x100fe200078e0a1d */
[C---:B------:R-:W-:Y:S01]  /*1b510*/  ISETP.GT.U32.AND P0, PT, R29.reuse, R21, PT ;  /* 0x000000151d00720c */ /* 0x040fe20003f04070 */
[--C-:B------:R-:W-:Y:S01]  /*1b520*/  @!P1 IMAD.IADD R22, R22, 0x1, -R29.reuse ;  /* 0x0000000116169824 */ /* 0x100fe200078e0a1d */
[----:B------:R-:W-:Y:S02]  /*1b530*/  ISETP.GT.U32.AND P1, PT, R29, R23, PT ;  /* 0x000000171d00720c */ /* 0x000fe40003f24070 */
[--C-:B------:R-:W-:Y:S01]  /*1b540*/  @!P5 IMAD.IADD R13, R13, 0x1, -R29.reuse ;  /* 0x000000010d0dd824 */ /* 0x100fe200078e0a1d */
[----:B------:R-:W-:Y:S03]  /*1b550*/  STL [R1+0x120], R8 ;  /* 0x0001200801007387 */ /* 0x000fe60000100800 */
[--C-:B------:R-:W-:Y:S01]  /*1b560*/  @!P6 IMAD.IADD R26, R26, 0x1, -R29.reuse ;  /* 0x000000011a1ae824 */ /* 0x100fe200078e0a1d */
[----:B------:R-:W-:Y:S04]  /*1b570*/  STL [R1+0x124], R9 ;  /* 0x0001240901007387 */ /* 0x000fe80000100800 */
[----:B------:R-:W-:Y:S04]  /*1b580*/  STL [R1+0x12c], R19 ;  /* 0x00012c1301007387 */ /* 0x000fe80000100800 */
[----:B------:R-:W-:Y:S04]  /*1b590*/  STL [R1+0x134], R20 ;  /* 0x0001341401007387 */ /* 0x000fe80000100800 */
[----:B------:R-:W-:Y:S01]  /*1b5a0*/  STL [R1+0x130], R22 ;  /* 0x0001301601007387 */ /* 0x000fe20000100800 */
[----:B------:R-:W-:-:S03]  /*1b5b0*/  @!P0 IMAD.IADD R21, R21, 0x1, -R29 ;  /* 0x0000000115158824 */ /* 0x000fc600078e0a1d */
[----:B------:R0:W-:Y:S01]  /*1b5c0*/  STL [R1+0xfc], R26 ;  /* 0x0000fc1a01007387 */ /* 0x0001e20000100800 */
[----:B------:R-:W-:-:S03]  /*1b5d0*/  @!P1 IMAD.IADD R23, R23, 0x1, -R29 ;  /* 0x0000000117179824 */ /* 0x000fc600078e0a1d */
[----:B0-----:R-:W5:Y:S04]  /*1b5e0*/  LDL.LU R26, [R1+0xac] ;  /* 0x0000ac00011a7983 */ /* 0x001f680000300800 */
[----:B------:R-:W5:Y:S04]  /*1b5f0*/  LDL.LU R19, [R1+0xb0] ;  /* 0x0000b00001137983 */ /* 0x000f680000300800 */
[----:B------:R0:W-:Y:S04]  /*1b600*/  STL [R1+0x100], R27 ;  /* 0x0001001b01007387 */ /* 0x0001e80000100800 */
[----:B0-----:R-:W5:Y:S04]  /*1b610*/  LDL.LU R27, [R1+0xb4] ;  /* 0x0000b400011b7983 */ /* 0x001f680000300800 */
[----:B------:R-:W5:Y:S04]  /*1b620*/  LDL.LU R20, [R1+0xbc] ;  /* 0x0000bc0001147983 */ /* 0x000f680000300800 */
[----:B------:R-:W5:Y:S01]  /*1b630*/  LDL.LU R22, [R1+0xb8] ;  /* 0x0000b80001167983 */ /* 0x000f620000300800 */
[----:B---3--:R-:W-:-:S02]  /*1b640*/  ISETP.GT.U32.AND P2, PT, R29, R11, PT ;  /* 0x0000000b1d00720c */ /* 0x008fc40003f44070 */
[C---:B----4-:R-:W-:Y:S02]  /*1b650*/  ISETP.GT.U32.AND P3, PT, R29.reuse, R12, PT ;  /* 0x0000000c1d00720c */ /* 0x050fe40003f64070 */
[----:B--2---:R-:W-:-:S09]  /*1b660*/  ISETP.GT.U32.AND P4, PT, R29, R14, PT ;  /* 0x0000000e1d00720c */ /* 0x004fd20003f84070 */
[--C-:B------:R-:W-:Y:S01]  /*1b670*/  @!P2 IMAD.IADD R11, R11, 0x1, -R29.reuse ;  /* 0x000000010b0ba824 */ /* 0x100fe200078e0a1d */
[C---:B------:R-:W-:Y:S01]  /*1b680*/  ISETP.GT.U32.AND P2, PT, R29.reuse, R24, PT ;  /* 0x000000181d00720c */ /* 0x040fe20003f44070 */
[--C-:B------:R-:W-:Y:S01]  /*1b690*/  @!P3 IMAD.IADD R12, R12, 0x1, -R29.reuse ;  /* 0x000000010c0cb824 */ /* 0x100fe200078e0a1d */
[C---:B------:R-:W-:Y:S02]  /*1b6a0*/  ISETP.GT.U32.AND P5, PT, R29.reuse, R15, PT ;  /* 0x0000000f1d00720c */ /* 0x040fe40003fa4070 */
[C---:B------:R-:W-:Y:S01]  /*1b6b0*/  ISETP.GT.U32.AND P3, PT, R29.reuse, R10, PT ;  /* 0x0000000a1d00720c */ /* 0x040fe20003f64070 */
[----:B------:R-:W-:Y:S01]  /*1b6c0*/  @!P4 IMAD.IADD R14, R14, 0x1, -R29 ;  /* 0x000000010e0ec824 */ /* 0x000fe200078e0a1d */
[C---:B------:R-:W-:Y:S02]  /*1b6d0*/  ISETP.GT.U32.AND P4, PT, R29.reuse, R13, PT ;  /* 0x0000000d1d00720c */ /* 0x040fe40003f84070 */
[----:B------:R-:W-:-:S05]  /*1b6e0*/  ISETP.GT.U32.AND P6, PT, R29, R25, PT ;  /* 0x000000191d00720c */ /* 0x000fca0003fc4070 */
[--C-:B------:R-:W-:Y:S02]  /*1b6f0*/  @!P2 IMAD.IADD R24, R24, 0x1, -R29.reuse ;  /* 0x000000011818a824 */ /* 0x100fe400078e0a1d */
[--C-:B------:R-:W-:Y:S01]  /*1b700*/  @!P5 IMAD.IADD R15, R15, 0x1, -R29.reuse ;  /* 0x000000010f0fd824 */ /* 0x100fe200078e0a1d */
[C---:B------:R-:W-:Y:S01]  /*1b710*/  ISETP.GT.U32.AND P5, PT, R29.reuse, R21, PT ;  /* 0x000000151d00720c */ /* 0x040fe20003fa4070 */
[--C-:B------:R-:W-:Y:S01]  /*1b720*/  @!P3 IMAD.IADD R10, R10, 0x1, -R29.reuse ;  /* 0x000000010a0ab824 */ /* 0x100fe200078e0a1d */
[----:B------:R-:W-:Y:S01]  /*1b730*/  ISETP.GT.U32.AND P0, PT, R29, R16, PT ;  /* 0x000000101d00720c */ /* 0x000fe20003f04070 */
[----:B------:R0:W-:Y:S01]  /*1b740*/  STL [R1+0x10c], R24 ;  /* 0x00010c1801007387 */ /* 0x0001e20000100800 */
[--C-:B------:R-:W-:Y:S02]  /*1b750*/  @!P4 IMAD.IADD R13, R13, 0x1, -R29.reuse ;  /* 0x000000010d0dc824 */ /* 0x100fe400078e0a1d */
[----:B------:R-:W-:Y:S01]  /*1b760*/  @!P6 IMAD.IADD R25, R25, 0x1, -R29 ;  /* 0x000000011919e824 */ /* 0x000fe200078e0a1d */
[----:B0-----:R-:W2:Y:S01]  /*1b770*/  LDL.LU R24, [R1+0x98] ;  /* 0x0000980001187983 */ /* 0x001ea20000300800 */
[----:B------:R-:W-:-:S03]  /*1b780*/  ISETP.GT.U32.AND P1, PT, R29, R17, PT ;  /* 0x000000111d00720c */ /* 0x000fc60003f24070 */
[----:B------:R-:W3:Y:S04]  /*1b790*/  LDL.LU R8, [R1+0x9c] ;  /* 0x00009c0001087983 */ /* 0x000ee80000300800 */
[----:B------:R0:W-:Y:S01]  /*1b7a0*/  STL [R1+0x11c], R10 ;  /* 0x00011c0a01007387 */ /* 0x0001e20000100800 */
[----:B------:R-:W-:-:S03]  /*1b7b0*/  @!P0 IMAD.IADD R16, R16, 0x1, -R29 ;  /* 0x0000000110108824 */ /* 0x000fc600078e0a1d */
[----:B------:R-:W4:Y:S01]  /*1b7c0*/  LDL.LU R9, [R1+0xa0] ;  /* 0x0000a00001097983 */ /* 0x000f220000300800 */
[----:B------:R-:W-:-:S03]  /*1b7d0*/  ISETP.GT.U32.AND P0, PT, R29, R23, PT ;  /* 0x000000171d00720c */ /* 0x000fc60003f04070 */
[----:B------:R1:W-:Y:S01]  /*1b7e0*/  STL [R1+0x114], R13 ;  /* 0x0001140d01007387 */ /* 0x0003e20000100800 */
[----:B------:R-:W-:-:S03]  /*1b7f0*/  @!P1 IMAD.IADD R17, R17, 0x1, -R29 ;  /* 0x0000000111119824 */ /* 0x000fc600078e0a1d */
[----:B0-----:R-:W2:Y:S01]  /*1b800*/  LDL.LU R10, [R1+0xa8] ;  /* 0x0000a800010a7983 */ /* 0x001ea20000300800 */
[----:B------:R-:W-:Y:S01]  /*1b810*/  ISETP.GT.U32.AND P1, PT, R29, R25, PT ;  /* 0x000000191d00720c */ /* 0x000fe20003f24070 */
[--C-:B------:R-:W-:Y:S02]  /*1b820*/  @!P5 IMAD.IADD R21, R21, 0x1, -R29.reuse ;  /* 0x000000011515d824 */ /* 0x100fe400078e0a1d */
[----:B-1----:R-:W2:Y:S04]  /*1b830*/  LDL.LU R13, [R1+0xa4] ;  /* 0x0000a400010d7983 */ /* 0x002ea80000300800 */
[----:B------:R0:W-:Y:S01]  /*1b840*/  STL [R1+0xe4], R21 ;  /* 0x0000e41501007387 */ /* 0x0001e20000100800 */
[----:B------:R-:W-:-:S05]  /*1b850*/  @!P0 IMAD.IADD R23, R23, 0x1, -R29 ;  /* 0x0000000117178824 */ /* 0x000fca00078e0a1d */
[----:B------:R-:W-:Y:S01]  /*1b860*/  @!P1 IMAD.IADD R25, R25, 0x1, -R29 ;  /* 0x0000000119199824 */ /* 0x000fe200078e0a1d */
[----:B0-----:R-:W2:Y:S04]  /*1b870*/  LDL.LU R21, [R1+0x84] ;  /* 0x0000840001157983 */ /* 0x001ea80000300800 */
[----:B------:R0:W-:Y:S04]  /*1b880*/  STL [R1+0xe8], R23 ;  /* 0x0000e81701007387 */ /* 0x0001e80000100800 */
[----:B0-----:R-:W2:Y:S04]  /*1b890*/  LDL.LU R23, [R1+0x88] ;  /* 0x0000880001177983 */ /* 0x001ea80000300800 */
[----:B------:R0:W-:Y:S04]  /*1b8a0*/  STL [R1+0xec], R25 ;  /* 0x0000ec1901007387 */ /* 0x0001e80000100800 */
[----:B0-----:R-:W2:Y:S01]  /*1b8b0*/  LDL.LU R25, [R1+0x8c] ;  /* 0x00008c0001197983 */ /* 0x001ea20000300800 */
[----:B-----5:R-:W-:-:S02]  /*1b8c0*/  ISETP.GT.U32.AND P6, PT, R29, R18, PT ;  /* 0x000000121d00720c */ /* 0x020fc40003fc4070 */
[C---:B------:R-:W-:Y:S02]  /*1b8d0*/  ISETP.GT.U32.AND P3, PT, R29.reuse, R12, PT ;  /* 0x0000000c1d00720c */ /* 0x040fe40003f64070 */
[C---:B------:R-:W-:Y:S02]  /*1b8e0*/  ISETP.GT.U32.AND P2, PT, R29.reuse, R11, PT ;  /* 0x0000000b1d00720c */ /* 0x040fe40003f44070 */
[C---:B------:R-:W-:Y:S02]  /*1b8f0*/  ISETP.GT.U32.AND P4, PT, R29.reuse, R14, PT ;  /* 0x0000000e1d00720c */ /* 0x040fe40003f84070 */
[----:B------:R-:W-:-:S05]  /*1b900*/  ISETP.GT.U32.AND P5, PT, R29, R15, PT ;  /* 0x0000000f1d00720c */ /* 0x000fca0003fa4070 */
[--C-:B------:R-:W-:Y:S02]  /*1b910*/  @!P6 IMAD.IADD R18, R18, 0x1, -R29.reuse ;  /* 0x000000011212e824 */ /* 0x100fe400078e0a1d */
[----:B------:R-:W-:-:S03]  /*1b920*/  @!P3 IMAD.IADD R12, R12, 0x1, -R29 ;  /* 0x000000010c0cb824 */ /* 0x000fc600078e0a1d */
        /* <DEDUP_REMOVED lines=8> */
[----:B------:R-:W-:Y:S01]  /*1b9b0*/  @!P6 IMAD.IADD R18, R18, 0x1, -R29 ;  /* 0x000000011212e824 */ /* 0x000fe200078e0a1d */
[----:B------:R-:W-:-:S03]  /*1b9c0*/  ISETP.GT.U32.AND P4, PT, R29, R27, PT ;  /* 0x0000001b1d00720c */ /* 0x000fc60003f84070 */
[--C-:B------:R-:W-:Y:S01]  /*1b9d0*/  @!P3 IMAD.IADD R19, R19, 0x1, -R29.reuse ;  /* 0x000000011313b824 */ /* 0x100fe200078e0a1d */
[C---:B------:R-:W-:Y:S01]  /*1b9e0*/  ISETP.GT.U32.AND P5, PT, R29.reuse, R20, PT ;  /* 0x000000141d00720c */ /* 0x040fe20003fa4070 */
[--C-:B------:R-:W-:Y:S02]  /*1b9f0*/  @!P2 IMAD.IADD R26, R26, 0x1, -R29.reuse ;  /* 0x000000011a1aa824 */ /* 0x100fe400078e0a1d */
[--C-:B------:R-:W-:Y:S01]  /*1ba00*/  @!P0 IMAD.IADD R16, R16, 0x1, -R29.reuse ;  /* 0x0000000110108824 */ /* 0x100fe200078e0a1d */
[----:B------:R-:W-:Y:S01]  /*1ba10*/  ISETP.GT.U32.AND P0, PT, R29, R22, PT ;  /* 0x000000161d00720c */ /* 0x000fe20003f04070 */
[----:B------:R-:W-:-:S04]  /*1ba20*/  @!P1 IMAD.IADD R17, R17, 0x1, -R29 ;  /* 0x0000000111119824 */ /* 0x000fc800078e0a1d */
[----:B------:R-:W-:-:S04]  /*1ba30*/  @!P4 IMAD.IADD R27, R27, 0x1, -R29 ;  /* 0x000000011b1bc824 */ /* 0x000fc800078e0a1d */
[--C-:B------:R-:W-:Y:S01]  /*1ba40*/  @!P5 IMAD.IADD R20, R20, 0x1, -R29.reuse ;  /* 0x000000011414d824 */ /* 0x100fe200078e0a1d */
[----:B------:R0:W-:Y:S04]  /*1ba50*/  STL [R1+0xf8], R11 ;  /* 0x0000f80b01007387 */ /* 0x0001e80000100800 */
[----:B------:R1:W-:Y:S01]  /*1ba60*/  STL [R1+0xf4], R12 ;  /* 0x0000f40c01007387 */ /* 0x0003e20000100800 */
[----:B------:R-:W-:-:S03]  /*1ba70*/  @!P0 IMAD.IADD R22, R22, 0x1, -R29 ;  /* 0x0000000116168824 */ /* 0x000fc600078e0a1d */
[----:B------:R5:W-:Y:S04]  /*1ba80*/  STL [R1+0xc0], R14 ;  /* 0x0000c00e01007387 */ /* 0x000be80000100800 */
[----:B------:R1:W-:Y:S04]  /*1ba90*/  STL [R1+0xc4], R15 ;  /* 0x0000c40f01007387 */ /* 0x0003e80000100800 */
[----:B------:R1:W-:Y:S04]  /*1baa0*/  STL [R1+0xd4], R16 ;  /* 0x0000d41001007387 */ /* 0x0003e80000100800 */
[----:B0-----:R-:W2:Y:S04]  /*1bab0*/  LDL.LU R11, [R1+0x94] ;  /* 0x00009400010b7983 */ /* 0x001ea80000300800 */
[----:B------:R-:W-:Y:S04]  /*1bac0*/  STL [R1+0xe0], R17 ;  /* 0x0000e01101007387 */ /* 0x000fe80000100800 */
[----:B-1----:R-:W2:Y:S04]  /*1bad0*/  LDL.LU R12, [R1+0x90] ;  /* 0x00009000010c7983 */ /* 0x002ea80000300800 */
[----:B------:R-:W-:Y:S04]  /*1bae0*/  STL [R1+0xdc], R18 ;  /* 0x0000dc1201007387 */ /* 0x000fe80000100800 */
[----:B-----5:R-:W5:Y:S04]  /*1baf0*/  LDL.LU R14, [R1+0x78] ;  /* 0x00007800010e7983 */ /* 0x020f680000300800 */
[----:B------:R-:W5:Y:S04]  /*1bb00*/  LDL.LU R15, [R1+0x7c] ;  /* 0x00007c00010f7983 */ /* 0x000f680000300800 */
[----:B------:R-:W5:Y:S01]  /*1bb10*/  LDL.LU R16, [R1+0x80] ;  /* 0x0000800001107983 */ /* 0x000f620000300800 */
[----:B---3--:R-:W-:-:S02]  /*1bb20*/  ISETP.GT.U32.AND P6, PT, R29, R8, PT ;  /* 0x000000081d00720c */ /* 0x008fc40003fc4070 */
[C---:B----4-:R-:W-:Y:S02]  /*1bb30*/  ISETP.GT.U32.AND P2, PT, R29.reuse, R9, PT ;  /* 0x000000091d00720c */ /* 0x050fe40003f44070 */
[C---:B--2---:R-:W-:Y:S02]  /*1bb40*/  ISETP.GT.U32.AND P3, PT, R29.reuse, R10, PT ;  /* 0x0000000a1d00720c */ /* 0x044fe40003f64070 */
[C---:B------:R-:W-:Y:S02]  /*1bb50*/  ISETP.GT.U32.AND P1, PT, R29.reuse, R24, PT ;  /* 0x000000181d00720c */ /* 0x040fe40003f24070 */
[----:B------:R-:W-:-:S05]  /*1bb60*/  ISETP.GT.U32.AND P4, PT, R29, R13, PT ;  /* 0x0000000d1d00720c */ /* 0x000fca0003f84070 */
        /* <DEDUP_REMOVED lines=8> */
[----:B------:R-:W-:Y:S01]  /*1bbf0*/  ISETP.GT.U32.AND P4, PT, R29, R20, PT ;  /* 0x000000141d00720c */ /* 0x000fe20003f84070 */
[----:B------:R-:W-:-:S04]  /*1bc00*/  @!P1 IMAD.IADD R24, R24, 0x1, -R29 ;  /* 0x0000000118189824 */ /* 0x000fc800078e0a1d */
[----:B------:R-:W-:-:S04]  /*1bc10*/  @!P6 IMAD.IADD R26, R26, 0x1, -R29 ;  /* 0x000000011a1ae824 */ /* 0x000fc800078e0a1d */
[--C-:B------:R-:W-:Y:S01]  /*1bc20*/  @!P3 IMAD.IADD R27, R27, 0x1, -R29.reuse ;  /* 0x000000011b1bb824 */ /* 0x100fe200078e0a1d */
[----:B------:R-:W-:Y:S01]  /*1bc30*/  ISETP.GT.U32.AND P0, PT, R29, R23, PT ;  /* 0x000000171d00720c */ /* 0x000fe20003f04070 */
[--C-:B------:R-:W-:Y:S01]  /*1bc40*/  @!P5 IMAD.IADD R21, R21, 0x1, -R29.reuse ;  /* 0x000000011515d824 */ /* 0x100fe200078e0a1d */
[----:B------:R-:W-:Y:S01]  /*1bc50*/  ISETP.GT.U32.AND P5, PT, R29, R22, PT ;  /* 0x000000161d00720c */ /* 0x000fe20003fa4070 */
[----:B------:R-:W-:Y:S01]  /*1bc60*/  @!P2 IMAD.IADD R19, R19, 0x1, -R29 ;  /* 0x000000011313a824 */ /* 0x000fe200078e0a1d */
[----:B------:R0:W-:Y:S01]  /*1bc70*/  STL [R1+0xac], R26 ;  /* 0x0000ac1a01007387 */ /* 0x0001e20000100800 */
[----:B------:R-:W-:-:S03]  /*1bc80*/  ISETP.GT.U32.AND P1, PT, R29, R25, PT ;  /* 0x000000191d00720c */ /* 0x000fc60003f24070 */
[----:B0-----:R-:W2:Y:S05]  /*1bc90*/  LDL.LU R26, [R1+0x1cc] ;  /* 0x0001cc00011a7983 */ /* 0x001eaa0000300800 */
[--C-:B------:R-:W-:Y:S01]  /*1bca0*/  @!P0 IMAD.IADD R23, R23, 0x1, -R29.reuse ;  /* 0x0000000117178824 */ /* 0x100fe200078e0a1d */
[----:B------:R0:W-:Y:S01]  /*1bcb0*/  STL [R1+0xb4], R27 ;  /* 0x0000b41b01007387 */ /* 0x0001e20000100800 */
[--C-:B------:R-:W-:Y:S01]  /*1bcc0*/  @!P4 IMAD.IADD R20, R20, 0x1, -R29.reuse ;  /* 0x000000011414c824 */ /* 0x100fe200078e0a1d */
[C---:B------:R-:W-:Y:S02]  /*1bcd0*/  ISETP.GT.U32.AND P0, PT, R29.reuse, R24, PT ;  /* 0x000000181d00720c */ /* 0x040fe40003f04070 */
[----:B------:R1:W-:Y:S01]  /*1bce0*/  STL [R1+0xb0], R19 ;  /* 0x0000b01301007387 */ /* 0x0003e20000100800 */
[----:B------:R-:W-:Y:S01]  /*1bcf0*/  ISETP.GT.U32.AND P2, PT, R29, R9, PT ;  /* 0x000000091d00720c */ /* 0x000fe20003f44070 */
[----:B------:R-:W-:-:S02]  /*1bd00*/  @!P5 IMAD.IADD R22, R22, 0x1, -R29 ;  /* 0x000000011616d824 */ /* 0x000fc400078e0a1d */
[----:B------:R-:W-:Y:S01]  /*1bd10*/  @!P1 IMAD.IADD R25, R25, 0x1, -R29 ;  /* 0x0000000119199824 */ /* 0x000fe200078e0a1d */
[----:B0-----:R-:W3:Y:S01]  /*1bd20*/  LDL.LU R27, [R1+0x1b4] ;  /* 0x0001b400011b7983 */ /* 0x001ee20000300800 */
[----:B------:R-:W-:-:S03]  /*1bd30*/  ISETP.GT.U32.AND P1, PT, R29, R8, PT ;  /* 0x000000081d00720c */ /* 0x000fc60003f24070 */
[----:B------:R-:W4:Y:S01]  /*1bd40*/  LDL.LU R17, [R1+0x70] ;  /* 0x0000700001117983 */ /* 0x000f220000300800 */
[----:B------:R-:W-:-:S03]  /*1bd50*/  ISETP.GT.U32.AND P3, PT, R29, R10, PT ;  /* 0x0000000a1d00720c */ /* 0x000fc60003f64070 */
[----:B------:R-:W4:Y:S01]  /*1bd60*/  LDL.LU R18, [R1+0x74] ;  /* 0x0000740001127983 */ /* 0x000f220000300800 */
[----:B------:R-:W-:-:S03]  /*1bd70*/  ISETP.GT.U32.AND P5, PT, R29, R21, PT ;  /* 0x000000151d00720c */ /* 0x000fc60003fa4070 */
[----:B-1----:R-:W4:Y:S01]  /*1bd80*/  LDL.LU R19, [R1+0x180] ;  /* 0x0001800001137983 */ /* 0x002f220000300800 */
[----:B------:R-:W-:-:S03]  /*1bd90*/  ISETP.GT.U32.AND P4, PT, R29, R13, PT ;  /* 0x0000000d1d00720c */ /* 0x000fc60003f84070 */
[----:B------:R0:W-:Y:S01]  /*1bda0*/  STL [R1+0xbc], R20 ;  /* 0x0000bc1401007387 */ /* 0x0001e20000100800 */
[----:B------:R-:W-:-:S03]  /*1bdb0*/  @!P0 IMAD.IADD R24, R24, 0x1, -R29 ;  /* 0x0000000118188824 */ /* 0x000fc600078e0a1d */
[----:B0-----:R-:W4:Y:S04]  /*1bdc0*/  LDL.LU R20, [R1+0x198] ;  /* 0x0001980001147983 */ /* 0x001f280000300800 */
[----:B------:R0:W-:Y:S01]  /*1bdd0*/  STL [R1+0xb8], R22 ;  /* 0x0000b81601007387 */ /* 0x0001e20000100800 */
[--C-:B------:R-:W-:Y:S02]  /*1bde0*/  @!P1 IMAD.IADD R8, R8, 0x1, -R29.reuse ;  /* 0x0000000108089824 */ /* 0x100fe400078e0a1d */
[--C-:B------:R-:W-:Y:S01]  /*1bdf0*/  @!P2 IMAD.IADD R9, R9, 0x1, -R29.reuse ;  /* 0x000000010909a824 */ /* 0x100fe200078e0a1d */
[----:B0-----:R-:W4:Y:S01]  /*1be00*/  LDL.LU R22, [R1+0x188] ;  /* 0x0001880001167983 */ /* 0x001f220000300800 */
[--C-:B------:R-:W-:Y:S02]  /*1be10*/  @!P3 IMAD.IADD R10, R10, 0x1, -R29.reuse ;  /* 0x000000010a0ab824 */ /* 0x100fe400078e0a1d */
[--C-:B------:R-:W-:Y:S01]  /*1be20*/  @!P5 IMAD.IADD R21, R21, 0x1, -R29.reuse ;  /* 0x000000011515d824 */ /* 0x100fe200078e0a1d */
[----:B------:R0:W-:Y:S01]  /*1be30*/  STL [R1+0x98], R24 ;  /* 0x0000981801007387 */ /* 0x0001e20000100800 */
[----:B------:R-:W-:-:S03]  /*1be40*/  @!P4 IMAD.IADD R13, R13, 0x1, -R29 ;  /* 0x000000010d0dc824 */ /* 0x000fc600078e0a1d */
[----:B0-----:R-:W4:Y:S04]  /*1be50*/  LDL.LU R24, [R1+0x140] ;  /* 0x0001400001187983 */ /* 0x001f280000300800 */
[----:B------:R-:W-:Y:S04]  /*1be60*/  STL [R1+0x9c], R8 ;  /* 0x00009c0801007387 */ /* 0x000fe80000100800 */
[----:B------:R-:W-:Y:S04]  /*1be70*/  STL [R1+0xa0], R9 ;  /* 0x0000a00901007387 */ /* 0x000fe80000100800 */
[----:B------:R-:W-:Y:S04]  /*1be80*/  STL [R1+0xa8], R10 ;  /* 0x0000a80a01007387 */ /* 0x000fe80000100800 */
[----:B------:R0:W-:Y:S04]  /*1be90*/  STL [R1+0x84], R21 ;  /* 0x0000841501007387 */ /* 0x0001e80000100800 */
[----:B------:R-:W-:Y:S04]  /*1bea0*/  STL [R1+0xa4], R13 ;  /* 0x0000a40d01007387 */ /* 0x000fe80000100800 */
[----:B0-----:R-:W4:Y:S01]  /*1beb0*/  LDL R21, [R1+0x22d4] ;  /* 0x0022d40001157983 */ /* 0x001f220000100800 */
[----:B------:R-:W-:-:S02]  /*1bec0*/  ISETP.GT.U32.AND P0, PT, R29, R25, PT ;  /* 0x000000191d00720c */ /* 0x000fc40003f04070 */
[C---:B------:R-:W-:Y:S02]  /*1bed0*/  ISETP.GT.U32.AND P1, PT, R29.reuse, R11, PT ;  /* 0x0000000b1d00720c */ /* 0x040fe40003f24070 */
[C---:B------:R-:W-:Y:S02]  /*1bee0*/  ISETP.GT.U32.AND P2, PT, R29.reuse, R12, PT ;  /* 0x0000000c1d00720c */ /* 0x040fe40003f44070 */
[C---:B-----5:R-:W-:Y:S02]  /*1bef0*/  ISETP.GT.U32.AND P3, PT, R29.reuse, R14, PT ;  /* 0x0000000e1d00720c */ /* 0x060fe40003f64070 */
[C---:B------:R-:W-:Y:S02]  /*1bf00*/  ISETP.GT.U32.AND P6, PT, R29.reuse, R23, PT ;  /* 0x000000171d00720c */ /* 0x040fe40003fc4070 */
[C---:B------:R-:W-:Y:S02]  /*1bf10*/  ISETP.GT.U32.AND P4, PT, R29.reuse, R15, PT ;  /* 0x0000000f1d00720c */ /* 0x040fe40003f84070 */
[----:B------:R-:W-:Y:S01]  /*1bf20*/  ISETP.GT.U32.AND P5, PT, R29, R16, PT ;  /* 0x000000101d00720c */ /* 0x000fe20003fa4070 */
[----:B------:R-:W-:-:S02]  /*1bf30*/  @!P0 IMAD.IADD R25, R25, 0x1, -R29 ;  /* 0x0000000119198824 */ /* 0x000fc400078e0a1d */
[--C-:B------:R-:W-:Y:S02]  /*1bf40*/  @!P1 IMAD.IADD R11, R11, 0x1, -R29.reuse ;  /* 0x000000010b0b9824 */ /* 0x100fe400078e0a1d */
[--C-:B------:R-:W-:Y:S02]  /*1bf50*/  @!P2 IMAD.IADD R12, R12, 0x1, -R29.reuse ;  /* 0x000000010c0ca824 */ /* 0x100fe400078e0a1d */
[--C-:B------:R-:W-:Y:S02]  /*1bf60*/  @!P3 IMAD.IADD R14, R14, 0x1, -R29.reuse ;  /* 0x000000010e0eb824 */ /* 0x100fe400078e0a1d */
[--C-:B------:R-:W-:Y:S02]  /*1bf70*/  @!P6 IMAD.IADD R23, R23, 0x1, -R29.reuse ;  /* 0x000000011717e824 */ /* 0x100fe400078e0a1d */
[--C-:B------:R-:W-:Y:S02]  /*1bf80*/  @!P4 IMAD.IADD R15, R15, 0x1, -R29.reuse ;  /* 0x000000010f0fc824 */ /* 0x100fe400078e0a1d */
[----:B------:R-:W-:-:S02]  /*1bf90*/  @!P5 IMAD.IADD R16, R16, 0x1, -R29 ;  /* 0x000000011010d824 */ /* 0x000fc400078e0a1d */
[----:B------:R-:W-:Y:S01]  /*1bfa0*/  IMAD.HI.U32 R6, R28, R0, RZ ;  /* 0x000000001c067227 */ /* 0x000fe200078e00ff */
[----:B------:R0:W-:Y:S03]  /*1bfb0*/  STL [R1+0x8c], R25 ;  /* 0x00008c1901007387 */ /* 0x0001e60000100800 */
[----:B------:R-:W-:Y:S01]  /*1bfc0*/  IMAD.MOV R6, RZ, RZ, -R6 ;  /* 0x000000ffff067224 */ /* 0x000fe200078e0a06 */
[----:B------:R1:W-:Y:S04]  /*1bfd0*/  STL [R1+0x88], R23 ;  /* 0x0000881701007387 */ /* 0x0003e80000100800 */
[----:B0-----:R-:W5:Y:S01]  /*1bfe0*/  LDL.LU R25, [R1+0x144] ;  /* 0x0001440001197983 */ /* 0x001f620000300800 */
[----:B------:R-:W-:-:S03]  /*1bff0*/  IMAD R0, R29, R6, R0 ;  /* 0x000000061d007224 */ /* 0x000fc600078e0200 */
[----:B-1----:R-:W5:Y:S01]  /*1c000*/  LDL.LU R23, [R1+0x148] ;  /* 0x0001480001177983 */ /* 0x002f620000300800 */
[C---:B--2---:R-:W-:Y:S02]  /*1c010*/  ISETP.GT.U32.AND P6, PT, R29.reuse, R26, PT ;  /* 0x0000001a1d00720c */ /* 0x044fe40003fc4070 */
[C---:B---3--:R-:W-:Y:S02]  /*1c020*/  ISETP.GT.U32.AND P0, PT, R29.reuse, R27, PT ;  /* 0x0000001b1d00720c */ /* 0x048fe40003f04070 */
[C---:B----4-:R-:W-:Y:S02]  /*1c030*/  ISETP.GT.U32.AND P1, PT, R29.reuse, R17, PT ;  /* 0x000000111d00720c */ /* 0x050fe40003f24070 */
        /* <DEDUP_REMOVED lines=9> */
[C---:B------:R-:W-:Y:S01]  /*1c0d0*/  ISETP.GT.U32.AND P2, PT, R29.reuse, R14, PT ;  /* 0x0000000e1d00720c */ /* 0x040fe20003f44070 */
[----:B------:R-:W-:Y:S01]  /*1c0e0*/  @!P6 IMAD.IADD R26, R26, 0x1, -R29 ;  /* 0x000000011a1ae824 */ /* 0x000fe200078e0a1d */
[C---:B------:R-:W-:Y:S02]  /*1c0f0*/  ISETP.GT.U32.AND P3, PT, R29.reuse, R15, PT ;  /* 0x0000000f1d00720c */ /* 0x040fe40003f64070 */
[----:B------:R-:W-:-:S05]  /*1c100*/  ISETP.GT.U32.AND P5, PT, R29, R22, PT ;  /* 0x000000161d00720c */ /* 0x000fca0003fa4070 */
[--C-:B------:R-:W-:Y:S01]  /*1c110*/  @!P4 IMAD.IADD R20, R20, 0x1, -R29.reuse ;  /* 0x000000011414c824 */ /* 0x100fe200078e0a1d */
[----:B------:R-:W-:Y:S01]  /*1c120*/  ISETP.GT.U32.AND P4, PT, R29, R16, PT ;  /* 0x000000101d00720c */ /* 0x000fe20003f84070 */
[--C-:B------:R-:W-:Y:S02]  /*1c130*/  @!P0 IMAD.IADD R11, R11, 0x1, -R29.reuse ;  /* 0x000000010b0b8824 */ /* 0x100fe400078e0a1d */
[--C-:B------:R-:W-:Y:S01]  /*1c140*/  @!P1 IMAD.IADD R12, R12, 0x1, -R29.reuse ;  /* 0x000000010c0c9824 */ /* 0x100fe200078e0a1d */
[C---:B------:R-:W-:Y:S01]  /*1c150*/  ISETP.GT.U32.AND P0, PT, R29.reuse, R27, PT ;  /* 0x0000001b1d00720c */ /* 0x040fe20003f04070 */
[--C-:B------:R-:W-:Y:S02]  /*1c160*/  @!P2 IMAD.IADD R14, R14, 0x1, -R29.reuse ;  /* 0x000000010e0ea824 */ /* 0x100fe400078e0a1d */
[--C-:B------:R-:W-:Y:S01]  /*1c170*/  @!P5 IMAD.IADD R22, R22, 0x1, -R29.reuse ;  /* 0x000000011616d824 */ /* 0x100fe200078e0a1d */
[----:B------:R-:W-:Y:S01]  /*1c180*/  ISETP.GT.U32.AND P5, PT, R29, R26, PT ;  /* 0x0000001a1d00720c */ /* 0x000fe20003fa4070 */
[----:B------:R-:W-:-:S04]  /*1c190*/  @!P3 IMAD.IADD R15, R15, 0x1, -R29 ;  /* 0x000000010f0fb824 */ /* 0x000fc800078e0a1d */
[----:B------:R-:W-:-:S04]  /*1c1a0*/  @!P4 IMAD.IADD R16, R16, 0x1, -R29 ;  /* 0x000000011010c824 */ /* 0x000fc800078e0a1d */
[----:B------:R-:W-:-:S04]  /*1c1b0*/  @!P0 IMAD.IADD R27, R27, 0x1, -R29 ;  /* 0x000000011b1b8824 */ /* 0x000fc800078e0a1d */
[----:B------:R-:W-:Y:S01]  /*1c1c0*/  @!P5 IMAD.IADD R26, R26, 0x1, -R29 ;  /* 0x000000011a1ad824 */ /* 0x000fe200078e0a1d */
[----:B------:R-:W-:Y:S02]  /*1c1d0*/  IABS R13, R21 ;  /* 0x00000015000d7213 */ /* 0x000fe40000000000 */
[----:B------:R-:W2:Y:S04]  /*1c1e0*/  LDL.LU R21, [R1+0x168] ;  /* 0x0001680001157983 */ /* 0x000ea80000300800 */
[----:B------:R-:W3:Y:S04]  /*1c1f0*/  LDL.LU R6, [R1+0x150] ;  /* 0x0001500001067983 */ /* 0x000ee80000300800 */
[----:B------:R-:W4:Y:S04]  /*1c200*/  LDL.LU R7, [R1+0x104] ;  /* 0x0001040001077983 */ /* 0x000f280000300800 */
[----:B------:R-:W4:Y:S04]  /*1c210*/  LDL.LU R8, [R1+0x108] ;  /* 0x0001080001087983 */ /* 0x000f280000300800 */
[----:B------:R-:W-:Y:S04]  /*1c220*/  STL [R1+0x94], R11 ;  /* 0x0000940b01007387 */ /* 0x000fe80000100800 */
[----:B------:R-:W-:Y:S04]  /*1c230*/  STL [R1+0x90], R12 ;  /* 0x0000900c01007387 */ /* 0x000fe80000100800 */
[----:B------:R0:W-:Y:S04]  /*1c240*/  STL [R1+0x78], R14 ;  /* 0x0000780e01007387 */ /* 0x0001e80000100800 */
[----:B------:R-:W4:Y:S04]  /*1c250*/  LDL.LU R9, [R1+0x110] ;  /* 0x0001100001097983 */ /* 0x000f280000300800 */
[----:B------:R-:W-:Y:S04]  /*1c260*/  STL [R1+0x7c], R15 ;  /* 0x00007c0f01007387 */ /* 0x000fe80000100800 */
[----:B------:R-:W4:Y:S04]  /*1c270*/  LDL.LU R10, [R1+0x128] ;  /* 0x00012800010a7983 */ /* 0x000f280000300800 */
[----:B------:R-:W-:Y:S01]  /*1c280*/  STL [R1+0x80], R16 ;  /* 0x0000801001007387 */ /* 0x000fe20000100800 */
[----:B0-----:R-:W-:-:S03]  /*1c290*/  IMAD.MOV.U32 R14, RZ, RZ, R13 ;  /* 0x000000ffff0e7224 */ /* 0x001fc600078e000d */
[----:B------:R-:W4:Y:S04]  /*1c2a0*/  LDL.LU R11, [R1+0x118] ;  /* 0x00011800010b7983 */ /* 0x000f280000300800 */
[----:B------:R-:W4:Y:S04]  /*1c2b0*/  LDL.LU R12, [R1+0xc8] ;  /* 0x0000c800010c7983 */ /* 0x000f280000300800 */
[----:B------:R0:W-:Y:S04]  /*1c2c0*/  STL [R1+0x1cc], R26 ;  /* 0x0001cc1a01007387 */ /* 0x0001e80000100800 */
[----:B------:R-:W4:Y:S04]  /*1c2d0*/  LDL.LU R13, [R1+0xcc] ;  /* 0x0000cc00010d7983 */ /* 0x000f280000300800 */
[----:B0-----:R-:W4:Y:S04]  /*1c2e0*/  LDL.LU R26, [R1+0xd0] ;  /* 0x0000d000011a7983 */ /* 0x001f280000300800 */
[----:B------:R0:W-:Y:S04]  /*1c2f0*/  STL [R1+0x1b4], R27 ;  /* 0x0001b41b01007387 */ /* 0x0001e80000100800 */
[----:B0-----:R-:W4:Y:S01]  /*1c300*/  LDL.LU R27, [R1+0xf0] ;  /* 0x0000f000011b7983 */ /* 0x001f220000300800 */
[----:B------:R-:W-:-:S02]  /*1c310*/  ISETP.GT.U32.AND P6, PT, R29, R24, PT ;  /* 0x000000181d00720c */ /* 0x000fc40003fc4070 */
[C---:B------:R-:W-:Y:S02]  /*1c320*/  ISETP.GT.U32.AND P1, PT, R29.reuse, R17, PT ;  /* 0x000000111d00720c */ /* 0x040fe40003f24070 */
[C---:B------:R-:W-:Y:S02]  /*1c330*/  ISETP.GT.U32.AND P2, PT, R29.reuse, R18, PT ;  /* 0x000000121d00720c */ /* 0x040fe40003f44070 */
[C---:B------:R-:W-:Y:S02]  /*1c340*/  ISETP.GT.U32.AND P3, PT, R29.reuse, R19, PT ;  /* 0x000000131d00720c */ /* 0x040fe40003f64070 */
[----:B------:R-:W-:-:S05]  /*1c350*/  ISETP.GT.U32.AND P4, PT, R29, R20, PT ;  /* 0x000000141d00720c */ /* 0x000fca0003f84070 */
[--C-:B------:R-:W-:Y:S01]  /*1c360*/  @!P6 IMAD.IADD R24, R24, 0x1, -R29.reuse ;  /* 0x000000011818e824 */ /* 0x100fe200078e0a1d */
[----:B------:R-:W-:Y:S01]  /*1c370*/  ISETP.GT.U32.AND P5, PT, R29, R22, PT ;  /* 0x000000161d00720c */ /* 0x000fe20003fa4070 */
[--C-:B------:R-:W-:Y:S01]  /*1c380*/  @!P1 IMAD.IADD R17, R17, 0x1, -R29.reuse ;  /* 0x0000000111119824 */ /* 0x100fe200078e0a1d */
[C---:B-----5:R-:W-:Y:S02]  /*1c390*/  ISETP.GT.U32.AND P0, PT, R29.reuse, R25, PT ;  /* 0x000000191d00720c */ /* 0x060fe40003f04070 */
[C---:B------:R-:W-:Y:S01]  /*1c3a0*/  ISETP.GT.U32.AND P6, PT, R29.reuse, R24, PT ;  /* 0x000000181d00720c */ /* 0x040fe20003fc4070 */
[--C-:B------:R-:W-:Y:S01]  /*1c3b0*/  @!P2 IMAD.IADD R18, R18, 0x1, -R29.reuse ;  /* 0x000000011212a824 */ /* 0x100fe200078e0a1d */
[----:B------:R-:W-:Y:S01]  /*1c3c0*/  ISETP.GT.U32.AND P1, PT, R29, R23, PT ;  /* 0x000000171d00720c */ /* 0x000fe20003f24070 */
[--C-:B------:R-:W-:Y:S02]  /*1c3d0*/  @!P3 IMAD.IADD R19, R19, 0x1, -R29.reuse ;  /* 0x000000011313b824 */ /* 0x100fe400078e0a1d */
[----:B------:R-:W-:-:S04]  /*1c3e0*/  @!P4 IMAD.IADD R20, R20, 0x1, -R29 ;  /* 0x000000011414c824 */ /* 0x000fc800078e0a1d */
[--C-:B------:R-:W-:Y:S02]  /*1c3f0*/  @!P5 IMAD.IADD R22, R22, 0x1, -R29.reuse ;  /* 0x000000011616d824 */ /* 0x100fe400078e0a1d */
[--C-:B------:R-:W-:Y:S02]  /*1c400*/  @!P0 IMAD.IADD R25, R25, 0x1, -R29.reuse ;  /* 0x0000000119198824 */ /* 0x100fe400078e0a1d */
[--C-:B------:R-:W-:Y:S02]  /*1c410*/  @!P6 IMAD.IADD R24, R24, 0x1, -R29.reuse ;  /* 0x000000011818e824 */ /* 0x100fe400078e0a1d */
[----:B------:R-:W-:Y:S01]  /*1c420*/  @!P1 IMAD.IADD R23, R23, 0x1, -R29 ;  /* 0x0000000117179824 */ /* 0x000fe200078e0a1d */
[----:B------:R0:W-:Y:S04]  /*1c430*/  STL [R1+0x70], R17 ;  /* 0x0000701101007387 */ /* 0x0001e80000100800 */
[----:B------:R1:W-:Y:S04]  /*1c440*/  STL [R1+0x74], R18 ;  /* 0x0000741201007387 */ /* 0x0003e80000100800 */
[----:B------:R5:W-:Y:S04]  /*1c450*/  STL [R1+0x180], R19 ;  /* 0x0001801301007387 */ /* 0x000be80000100800 */
[----:B------:R0:W-:Y:S04]  /*1c460*/  STL [R1+0x198], R20 ;  /* 0x0001981401007387 */ /* 0x0001e80000100800 */
[----:B------:R-:W4:Y:S04]  /*1c470*/  LDL.LU R15, [R1+0xd8] ;  /* 0x0000d800010f7983 */ /* 0x000f280000300800 */
[----:B------:R-:W-:Y:S04]  /*1c480*/  STL [R1+0x188], R22 ;  /* 0x0001881601007387 */ /* 0x000fe80000100800 */
[----:B------:R-:W4:Y:S04]  /*1c490*/  LDL.LU R16, [R1+0x24] ;  /* 0x0000240001107983 */ /* 0x000f280000300800 */
[----:B0-----:R-:W4:Y:S04]  /*1c4a0*/  LDL.LU R17, [R1+0x20] ;  /* 0x0000200001117983 */ /* 0x001f280000300800 */
[----:B------:R-:W-:Y:S04]  /*1c4b0*/  STL [R1+0x140], R24 ;  /* 0x0001401801007387 */ /* 0x000fe80000100800 */
[----:B-1----:R-:W4:Y:S04]  /*1c4c0*/  LDL.LU R18, [R1+0x1c] ;  /* 0x00001c0001127983 */ /* 0x002f280000300800 */
[----:B-----5:R-:W5:Y:S04]  /*1c4d0*/  LDL.LU R19, [R1+0x18] ;  /* 0x0000180001137983 */ /* 0x020f680000300800 */
[----:B------:R-:W5:Y:S01]  /*1c4e0*/  LDL.LU R20, [R1+0x14] ;  /* 0x0000140001147983 */ /* 0x000f620000300800 */
[----:B--2---:R-:W-:-:S02]  /*1c4f0*/  ISETP.GT.U32.AND P2, PT, R29, R21, PT ;  /* 0x000000151d00720c */ /* 0x004fc40003f44070 */
[C---:B---3--:R-:W-:Y:S02]  /*1c500*/  ISETP.GT.U32.AND P3, PT, R29.reuse, R6, PT ;  /* 0x000000061d00720c */ /* 0x048fe40003f64070 */
[C---:B----4-:R-:W-:Y:S02]  /*1c510*/  ISETP.GT.U32.AND P4, PT, R29.reuse, R7, PT ;  /* 0x000000071d00720c */ /* 0x050fe40003f84070 */
[----:B------:R-:W-:-:S07]  /*1c520*/  ISETP.GT.U32.AND P5, PT, R29, R8, PT ;  /* 0x000000081d00720c */ /* 0x000fce0003fa4070 */
[--C-:B------:R-:W-:Y:S02]  /*1c530*/  @!P2 IMAD.IADD R21, R21, 0x1, -R29.reuse ;  /* 0x000000011515a824 */ /* 0x100fe400078e0a1d */
[--C-:B------:R-:W-:Y:S01]  /*1c540*/  @!P3 IMAD.IADD R6, R6, 0x1, -R29.reuse ;  /* 0x000000010606b824 */ /* 0x100fe200078e0a1d */
[C---:B------:R-:W-:Y:S02]  /*1c550*/  ISETP.GT.U32.AND P6, PT, R29.reuse, R9, PT ;  /* 0x000000091d00720c */ /* 0x040fe40003fc4070 */
[----:B------:R-:W-:Y:S01]  /*1c560*/  ISETP.GT.U32.AND P0, PT, R29, R10, PT ;  /* 0x0000000a1d00720c */ /* 0x000fe20003f04070 */
[--C-:B------:R-:W-:Y:S01]  /*1c570*/  @!P4 IMAD.IADD R7, R7, 0x1, -R29.reuse ;  /* 0x000000010707c824 */ /* 0x100fe200078e0a1d */
[C---:B------:R-:W-:Y:S02]  /*1c580*/  ISETP.GT.U32.AND P1, PT, R29.reuse, R11, PT ;  /* 0x0000000b1d00720c */ /* 0x040fe40003f24070 */
[----:B------:R-:W-:Y:S01]  /*1c590*/  ISETP.GT.U32.AND P2, PT, R29, R12, PT ;  /* 0x0000000c1d00720c */ /* 0x000fe20003f44070 */
[----:B------:R-:W-:-:S06]  /*1c5a0*/  @!P5 IMAD.IADD R8, R8, 0x1, -R29 ;  /* 0x000000010808d824 */ /* 0x000fcc00078e0a1d */
        /* <DEDUP_REMOVED lines=8> */
[C---:B------:R-:W-:Y:S02]  /*1c630*/  ISETP.GT.U32.AND P1, PT, R29.reuse, R21, PT ;  /* 0x000000151d00720c */ /* 0x040fe40003f24070 */
[----:B------:R-:W-:-:S03]  /*1c640*/  ISETP.GT.U32.AND P2, PT, R29, R6, PT ;  /* 0x000000061d00720c */ /* 0x000fc60003f44070 */
[--C-:B------:R-:W-:Y:S01]  /*1c650*/  @!P3 IMAD.IADD R13, R13, 0x1, -R29.reuse ;  /* 0x000000010d0db824 */ /* 0x100fe200078e0a1d */
[C---:B------:R-:W-:Y:S02]  /*1c660*/  ISETP.GT.U32.AND P5, PT, R29.reuse, R27, PT ;  /* 0x0000001b1d00720c */ /* 0x040fe40003fa4070 */
[C---:B------:R-:W-:Y:S01]  /*1c670*/  ISETP.GT.U32.AND P3, PT, R29.reuse, R7, PT ;  /* 0x000000071d00720c */ /* 0x040fe20003f64070 */
[--C-:B------:R-:W-:Y:S01]  /*1c680*/  @!P4 IMAD.IADD R26, R26, 0x1, -R29.reuse ;  /* 0x000000011a1ac824 */ /* 0x100fe200078e0a1d */
[----:B------:R-:W-:Y:S01]  /*1c690*/  ISETP.GT.U32.AND P4, PT, R29, R8, PT ;  /* 0x000000081d00720c */ /* 0x000fe20003f84070 */
[--C-:B------:R-:W-:Y:S02]  /*1c6a0*/  @!P6 IMAD.IADD R25, R25, 0x1, -R29.reuse ;  /* 0x000000011919e824 */ /* 0x100fe400078e0a1d */
[--C-:B------:R-:W-:Y:S01]  /*1c6b0*/  @!P0 IMAD.IADD R23, R23, 0x1, -R29.reuse ;  /* 0x0000000117178824 */ /* 0x100fe200078e0a1d */
[----:B------:R-:W-:Y:S01]  /*1c6c0*/  ISETP.GT.U32.AND P0, PT, R29, R10, PT ;  /* 0x0000000a1d00720c */ /* 0x000fe20003f04070 */
[----:B------:R-:W-:-:S04]  /*1c6d0*/  @!P1 IMAD.IADD R21, R21, 0x1, -R29 ;  /* 0x0000000115159824 */ /* 0x000fc800078e0a1d */
[--C-:B------:R-:W-:Y:S01]  /*1c6e0*/  @!P5 IMAD.IADD R27, R27, 0x1, -R29.reuse ;  /* 0x000000011b1bd824 */ /* 0x100fe200078e0a1d */
[C---:B------:R-:W-:Y:S01]  /*1c6f0*/  ISETP.GT.U32.AND P5, PT, R29.reuse, R9, PT ;  /* 0x000000091d00720c */ /* 0x040fe20003fa4070 */
[----:B------:R0:W-:Y:S01]  /*1c700*/  STL [R1+0x144], R25 ;  /* 0x0001441901007387 */ /* 0x0001e20000100800 */
[C---:B------:R-:W-:Y:S01]  /*1c710*/  ISETP.GT.U32.AND P1, PT, R29.reuse, R11, PT ;  /* 0x0000000b1d00720c */ /* 0x040fe20003f24070 */
[--C-:B------:R-:W-:Y:S01]  /*1c720*/  @!P2 IMAD.IADD R6, R6, 0x1, -R29.reuse ;  /* 0x000000010606a824 */ /* 0x100fe200078e0a1d */
[----:B------:R-:W-:Y:S01]  /*1c730*/  ISETP.GT.U32.AND P2, PT, R29, R12, PT ;  /* 0x0000000c1d00720c */ /* 0x000fe20003f44070 */
[----:B------:R-:W-:Y:S01]  /*1c740*/  @!P3 IMAD.IADD R7, R7, 0x1, -R29 ;  /* 0x000000010707b824 */ /* 0x000fe200078e0a1d */
[C---:B------:R-:W-:Y:S01]  /*1c750*/  ISETP.GT.U32.AND P3, PT, R29.reuse, R13, PT ;  /* 0x0000000d1d00720c */ /* 0x040fe20003f64070 */
[----:B0-----:R-:W2:Y:S04]  /*1c760*/  LDL.LU R25, [R1+0x10] ;  /* 0x0000100001197983 */ /* 0x001ea80000300800 */
[----:B------:R-:W3:Y:S01]  /*1c770*/  LDL.LU R24, [R1+0xc] ;  /* 0x00000c0001187983 */ /* 0x000ee20000300800 */
[----:B------:R-:W-:-:S03]  /*1c780*/  ISETP.GT.U32.AND P6, PT, R29, R26, PT ;  /* 0x0000001a1d00720c */ /* 0x000fc60003fc4070 */
[----:B------:R0:W-:Y:S01]  /*1c790*/  STL [R1+0x148], R23 ;  /* 0x0001481701007387 */ /* 0x0001e20000100800 */
[--C-:B------:R-:W-:Y:S01]  /*1c7a0*/  @!P4 IMAD.IADD R8, R8, 0x1, -R29.reuse ;  /* 0x000000010808c824 */ /* 0x100fe200078e0a1d */
[----:B------:R-:W-:Y:S01]  /*1c7b0*/  ISETP.GT.U32.AND P4, PT, R29, R27, PT ;  /* 0x0000001b1d00720c */ /* 0x000fe20003f84070 */
[--C-:B------:R-:W-:Y:S01]  /*1c7c0*/  @!P5 IMAD.IADD R9, R9, 0x1, -R29.reuse ;  /* 0x000000010909d824 */ /* 0x100fe200078e0a1d */
[----:B0-----:R-:W4:Y:S04]  /*1c7d0*/  LDL.LU R23, [R1+0x8] ;  /* 0x0000080001177983 */ /* 0x001f280000300800 */
[----:B------:R-:W4:Y:S04]  /*1c7e0*/  LDL.LU R22, [R1+0x4] ;  /* 0x0000040001167983 */ /* 0x000f280000300800 */
[----:B------:R0:W-:Y:S01]  /*1c7f0*/  STL [R1+0x168], R21 ;  /* 0x0001681501007387 */ /* 0x0001e20000100800 */
[----:B------:R-:W-:-:S02]  /*1c800*/  @!P0 IMAD.IADD R10, R10, 0x1, -R29 ;  /* 0x000000010a0a8824 */ /* 0x000fc400078e0a1d */
[--C-:B------:R-:W-:Y:S01]  /*1c810*/  @!P1 IMAD.IADD R11, R11, 0x1, -R29.reuse ;  /* 0x000000010b0b9824 */ /* 0x100fe200078e0a1d */
[----:B0-----:R-:W4:Y:S04]  /*1c820*/  LDL.LU R21, [R1] ;  /* 0x0000000001157983 */ /* 0x001f280000300800 */
[----:B------:R0:W-:Y:S01]  /*1c830*/  STL [R1+0x150], R6 ;  /* 0x0001500601007387 */ /* 0x0001e20000100800 */
[----:B------:R-:W-:-:S03]  /*1c840*/  @!P2 IMAD.IADD R12, R12, 0x1, -R29 ;  /* 0x000000010c0ca824 */ /* 0x000fc600078e0a1d */
[----:B0-----:R-:W4:Y:S04]  /*1c850*/  LDL.LU R6, [R1+0x2cf4] ;  /* 0x002cf40001067983 */ /* 0x001f280000300800 */
        /* <DEDUP_REMOVED lines=9> */
[----:B------:R0:W-:Y:S04]  /*1c8f0*/  STL [R1+0x128], R10 ;  /* 0x0001280a01007387 */ /* 0x0001e80000100800 */
        /* <DEDUP_REMOVED lines=10> */
[----:B0-----:R-:W4:Y:S01]  /*1c9a0*/  LDL.LU R27, [R1+0x2cd0] ;  /* 0x002cd000011b7983 */ /* 0x001f220000300800 */
[----:B------:R-:W-:-:S02]  /*1c9b0*/  ISETP.GT.U32.AND P5, PT, R29, R15, PT ;  /* 0x0000000f1d00720c */ /* 0x000fc40003fa4070 */
[C---:B------:R-:W-:Y:S02]  /*1c9c0*/  ISETP.GT.U32.AND P0, PT, R29.reuse, R16, PT ;  /* 0x000000101d00720c */ /* 0x040fe40003f04070 */
[C---:B------:R-:W-:Y:S02]  /*1c9d0*/  ISETP.GT.U32.AND P1, PT, R29.reuse, R17, PT ;  /* 0x000000111d00720c */ /* 0x040fe40003f24070 */
[C---:B------:R-:W-:Y:S02]  /*1c9e0*/  ISETP.GT.U32.AND P2, PT, R29.reuse, R18, PT ;  /* 0x000000121d00720c */ /* 0x040fe40003f44070 */
[----:B-----5:R-:W-:-:S05]  /*1c9f0*/  ISETP.GT.U32.AND P3, PT, R29, R19, PT ;  /* 0x000000131d00720c */ /* 0x020fca0003f64070 */
[--C-:B------:R-:W-:Y:S02]  /*1ca00*/  @!P5 IMAD.IADD R15, R15, 0x1, -R29.reuse ;  /* 0x000000010f0fd824 */ /* 0x100fe400078e0a1d */
[--C-:B------:R-:W-:Y:S01]  /*1ca10*/  @!P0 IMAD.IADD R16, R16, 0x1, -R29.reuse ;  /* 0x0000000110108824 */ /* 0x100fe200078e0a1d */
[----:B------:R-:W-:Y:S01]  /*1ca20*/  ISETP.GT.U32.AND P6, PT, R29, R20, PT ;  /* 0x000000141d00720c */ /* 0x000fe20003fc4070 */
[--C-:B------:R-:W-:Y:S02]  /*1ca30*/  @!P1 IMAD.IADD R17, R17, 0x1, -R29.reuse ;  /* 0x0000000111119824 */ /* 0x100fe400078e0a1d */
[--C-:B------:R-:W-:Y:S02]  /*1ca40*/  @!P2 IMAD.IADD R18, R18, 0x1, -R29.reuse ;  /* 0x000000011212a824 */ /* 0x100fe400078e0a1d */
[----:B------:R-:W-:Y:S02]  /*1ca50*/  @!P3 IMAD.IADD R19, R19, 0x1, -R29 ;  /* 0x000000011313b824 */ /* 0x000fe400078e0a1d */
[----:B------:R-:W-:-:S06]  /*1ca60*/  IMAD.HI.U32 R28, R28, R14, RZ ;  /* 0x0000000e1c1c7227 */ /* 0x000fcc00078e00ff */
[----:B------:R-:W-:Y:S02]  /*1ca70*/  @!P6 IMAD.IADD R20, R20, 0x1, -R29 ;  /* 0x000000011414e824 */ /* 0x000fe400078e0a1d */
[----:B------:R-:W-:-:S04]  /*1ca80*/  IMAD.MOV R28, RZ, RZ, -R28 ;  /* 0x000000ffff1c7224 */ /* 0x000fc800078e0a1c */
[C---:B------:R-:W-:Y:S02]  /*1ca90*/  IMAD R28, R29.reuse, R28, R14 ;  /* 0x0000001c1d1c7224 */ /* 0x040fe400078e020e */
[----:B------:R-:W5:Y:S01]  /*1caa0*/  LDL.LU R14, [R1+0x2ccc] ;  /* 0x002ccc00010e7983 */ /* 0x000f620000300800 */
[C---:B--2---:R-:W-:Y:S02]  /*1cab0*/  ISETP.GT.U32.AND P4, PT, R29.reuse, R25, PT ;  /* 0x000000191d00720c */ /* 0x044fe40003f84070 */
[C---:B---3--:R-:W-:Y:S02]  /*1cac0*/  ISETP.GT.U32.AND P5, PT, R29.reuse, R24, PT ;  /* 0x000000181d00720c */ /* 0x048fe40003fa4070 */
[C---:B----4-:R-:W-:Y:S02]  /*1cad0*/  ISETP.GT.U32.AND P0, PT, R29.reuse, R23, PT ;  /* 0x000000171d00720c */ /* 0x050fe40003f04070 */
        /* <DEDUP_REMOVED lines=10> */
[--C-:B------:R-:W-:Y:S01]  /*1cb80*/  @!P4 IMAD.IADD R15, R15, 0x1, -R29.reuse ;  /* 0x000000010f0fc824 */ /* 0x100fe200078e0a1d */
[----:B------:R-:W-:Y:S01]  /*1cb90*/  ISETP.GT.U32.AND P4, PT, R29, R25, PT ;  /* 0x000000191d00720c */ /* 0x000fe20003f84070 */
[--C-:B------:R-:W-:Y:S02]  /*1cba0*/  @!P5 IMAD.IADD R16, R16, 0x1, -R29.reuse ;  /* 0x000000011010d824 */ /* 0x100fe400078e0a1d */
[--C-:B------:R-:W-:Y:S01]  /*1cbb0*/  @!P2 IMAD.IADD R21, R21, 0x1, -R29.reuse ;  /* 0x000000011515a824 */ /* 0x100fe200078e0a1d */
[C---:B------:R-:W-:Y:S02]  /*1cbc0*/  ISETP.GT.U32.AND P2, PT, R29.reuse, R19, PT ;  /* 0x000000131d00720c */ /* 0x040fe40003f44070 */
[----:B------:R-:W-:Y:S01]  /*1cbd0*/  ISETP.GT.U32.AND P5, PT, R29, R24, PT ;  /* 0x000000181d00720c */ /* 0x000fe20003fa4070 */
[--C-:B------:R-:W-:Y:S01]  /*1cbe0*/  @!P0 IMAD.IADD R17, R17, 0x1, -R29.reuse ;  /* 0x0000000111118824 */ /* 0x100fe200078e0a1d */
[----:B------:R0:W-:Y:S01]  /*1cbf0*/  STL [R1+0xd8], R15 ;  /* 0x0000d80f01007387 */ /* 0x0001e20000100800 */
[----:B------:R-:W-:Y:S01]  /*1cc00*/  @!P1 IMAD.IADD R18, R18, 0x1, -R29 ;  /* 0x0000000112129824 */ /* 0x000fe200078e0a1d */
[----:B------:R-:W-:-:S03]  /*1cc10*/  ISETP.GT.U32.AND P0, PT, R29, R23, PT ;  /* 0x000000171d00720c */ /* 0x000fc60003f04070 */
[--C-:B------:R-:W-:Y:S01]  /*1cc20*/  @!P4 IMAD.IADD R25, R25, 0x1, -R29.reuse ;  /* 0x000000011919c824 */ /* 0x100fe200078e0a1d */
[----:B0-----:R-:W2:Y:S03]  /*1cc30*/  LDL.LU R15, [R1+0x2cc8] ;  /* 0x002cc800010f7983 */ /* 0x001ea60000300800 */
[--C-:B------:R-:W-:Y:S01]  /*1cc40*/  @!P2 IMAD.IADD R19, R19, 0x1, -R29.reuse ;  /* 0x000000011313a824 */ /* 0x100fe200078e0a1d */
[----:B------:R0:W-:Y:S01]  /*1cc50*/  STL [R1+0x24], R16 ;  /* 0x0000241001007387 */ /* 0x0001e20000100800 */
[----:B------:R-:W-:-:S03]  /*1cc60*/  @!P5 IMAD.IADD R24, R24, 0x1, -R29 ;  /* 0x000000011818d824 */ /* 0x000fc600078e0a1d */
[----:B0-----:R-:W3:Y:S04]  /*1cc70*/  LDL.LU R16, [R1+0x2cc4] ;  /* 0x002cc40001107983 */ /* 0x001ee80000300800 */
[----:B------:R0:W-:Y:S04]  /*1cc80*/  STL [R1+0x20], R17 ;  /* 0x0000201101007387 */ /* 0x0001e80000100800 */
[----:B0-----:R-:W4:Y:S04]  /*1cc90*/  LDL.LU R17, [R1+0x2cc0] ;  /* 0x002cc00001117983 */ /* 0x001f280000300800 */
[----:B------:R0:W-:Y:S04]  /*1cca0*/  STL [R1+0x1c], R18 ;  /* 0x00001c1201007387 */ /* 0x0001e80000100800 */
[----:B0-----:R-:W2:Y:S04]  /*1ccb0*/  LDL.LU R18, [R1+0x2cbc] ;  /* 0x002cbc0001127983 */ /* 0x001ea80000300800 */
[----:B------:R0:W-:Y:S04]  /*1ccc0*/  STL [R1+0x18], R19 ;  /* 0x0000181301007387 */ /* 0x0001e80000100800 */
[----:B0-----:R-:W2:Y:S01]  /*1ccd0*/  LDL.LU R19, [R1+0x2cb8] ;  /* 0x002cb80001137983 */ /* 0x001ea20000300800 */
[----:B------:R-:W-:Y:S01]  /*1cce0*/  @!P0 IMAD.IADD R23, R23, 0x1, -R29 ;  /* 0x0000000117178824 */ /* 0x000fe200078e0a1d */
[----:B------:R-:W-:-:S13]  /*1ccf0*/  ISETP.GT.U32.AND P3, PT, R29, R27, PT ;  /* 0x0000001b1d00720c */ /* 0x000fda0003f64070 */
[----:B------:R-:W-:Y:S01]  /*1cd00*/  @!P3 IMAD.IADD R27, R27, 0x1, -R29 ;  /* 0x000000011b1bb824 */ /* 0x000fe200078e0a1d */
[----:B------:R-:W-:-:S13]  /*1cd10*/  ISETP.GT.U32.AND P3, PT, R29, R20, PT ;  /* 0x000000141d00720c */ /* 0x000fda0003f64070 */
[----:B------:R-:W-:-:S05]  /*1cd20*/  @!P3 IMAD.IADD R20, R20, 0x1, -R29 ;  /* 0x000000011414b824 */ /* 0x000fca00078e0a1d */
[----:B------:R0:W-:Y:S04]  /*1cd30*/  STL [R1+0x14], R20 ;  /* 0x0000141401007387 */ /* 0x0001e80000100800 */
[----:B0-----:R-:W3:Y:S04]  /*1cd40*/  LDL.LU R20, [R1+0x2cb4] ;  /* 0x002cb40001147983 */ /* 0x001ee80000300800 */
[----:B------:R0:W-:Y:S04]  /*1cd50*/  STL [R1+0x10], R25 ;  /* 0x0000101901007387 */ /* 0x0001e80000100800 */
[----:B0-----:R-:W3:Y:S04]  /*1cd60*/  LDL.LU R25, [R1+0x2cb0] ;  /* 0x002cb00001197983 */ /* 0x001ee80000300800 */
[----:B------:R0:W-:Y:S04]  /*1cd70*/  STL [R1+0xc], R24 ;  /* 0x00000c1801007387 */ /* 0x0001e80000100800 */
[----:B0-----:R-:W4:Y:S04]  /*1cd80*/  LDL.LU R24, [R1+0x2cac] ;  /* 0x002cac0001187983 */ /* 0x001f280000300800 */
[----:B------:R0:W-:Y:S04]  /*1cd90*/  STL [R1+0x8], R23 ;  /* 0x0000081701007387 */ /* 0x0001e80000100800 */
[----:B0-----:R-:W5:Y:S01]  /*1cda0*/  LDL.LU R23, [R1+0x2ca8] ;  /* 0x002ca80001177983 */ /* 0x001f620000300800 */
[----:B------:R-:W-:-:S13]  /*1cdb0*/  ISETP.GT.U32.AND P6, PT, R29, R26, PT ;  /* 0x0000001a1d00720c */ /* 0x000fda0003fc4070 */
[----:B------:R-:W-:-:S05]  /*1cdc0*/  @!P6 IMAD.IADD R26, R26, 0x1, -R29 ;  /* 0x000000011a1ae824 */ /* 0x000fca00078e0a1d */
[C---:B------:R-:W-:Y:S02]  /*1cdd0*/  ISETP.GT.U32.AND P6, PT, R29.reuse, R26, PT ;  /* 0x0000001a1d00720c */ /* 0x040fe40003fc4070 */
[----:B------:R-:W-:-:S11]  /*1cde0*/  ISETP.GT.U32.AND P1, PT, R29, R22, PT ;  /* 0x000000161d00720c */ /* 0x000fd60003f24070 */
[--C-:B------:R-:W-:Y:S01]  /*1cdf0*/  @!P6 IMAD.IADD R26, R26, 0x1, -R29.reuse ;  /* 0x000000011a1ae824 */ /* 0x100fe200078e0a1d */
[C---:B------:R-:W-:Y:S02]  /*1ce00*/  ISETP.GT.U32.AND P2, PT, R29.reuse, R21, PT ;  /* 0x000000151d00720c */ /* 0x040fe40003f44070 */
[----:B------:R-:W-:Y:S01]  /*1ce10*/  ISETP.GT.U32.AND P3, PT, R29, R27, PT ;  /* 0x0000001b1d00720c */ /* 0x000fe20003f64070 */
[----:B------:R-:W-:-:S05]  /*1ce20*/  @!P1 IMAD.IADD R22, R22, 0x1, -R29 ;  /* 0x0000000116169824 */ /* 0x000fca00078e0a1d */
[----:B------:R0:W-:Y:S05]  /*1ce30*/  STL [R1+0x4], R22 ;  /* 0x0000041601007387 */ /* 0x0001ea0000100800 */
[--C-:B------:R-:W-:Y:S02]  /*1ce40*/  @!P2 IMAD.IADD R21, R21, 0x1, -R29.reuse ;  /* 0x000000011515a824 */ /* 0x100fe400078e0a1d */
[----:B------:R-:W-:Y:S01]  /*1ce50*/  @!P3 IMAD.IADD R27, R27, 0x1, -R29 ;  /* 0x000000011b1bb824 */ /* 0x000fe200078e0a1d */
[----:B0-----:R-:W5:Y:S04]  /*1ce60*/  LDL.LU R22, [R1+0x2ca4] ;  /* 0x002ca40001167983 */ /* 0x001f680000300800 */
[----:B------:R0:W-:Y:S04]  /*1ce70*/  STL [R1], R21 ;  /* 0x0000001501007387 */ /* 0x0001e80000100800 */
[----:B0-----:R-:W5:Y:S04]  /*1ce80*/  LDL.LU R21, [R1+0x2ca0] ;  /* 0x002ca00001157983 */ /* 0x001f680000300800 */
[----:B------:R-:W-:Y:S04]  /*1ce90*/  STL [R1+0x2c74], R27 ;  /* 0x002c741b01007387 */ /* 0x000fe80000100800 */
[----:B------:R-:W-:Y:S01]  /*1cea0*/  STL [R1+0x2c70], R26 ;  /* 0x002c701a01007387 */ /* 0x000fe20000100800 */
[----:B--2---:R-:W-:-:S13]  /*1ceb0*/  ISETP.GT.U32.AND P6, PT, R29, R19, PT ;  /* 0x000000131d00720c */ /* 0x004fda0003fc4070 */
[----:B------:R-:W-:Y:S01]  /*1cec0*/  @!P6 IMAD.IADD R19, R19, 0x1, -R29 ;  /* 0x000000011313e824 */ /* 0x000fe200078e0a1d */
[C---:B---3--:R-:W-:Y:S02]  /*1ced0*/  ISETP.GT.U32.AND P4, PT, R29.reuse, R25, PT ;  /* 0x000000191d00720c */ /* 0x048fe40003f84070 */
[----:B----4-:R-:W-:-:S11]  /*1cee0*/  ISETP.GT.U32.AND P5, PT, R29, R24, PT ;  /* 0x000000181d00720c */ /* 0x010fd60003fa4070 */
[--C-:B------:R-:W-:Y:S01]  /*1cef0*/  @!P4 IMAD.IADD R25, R25, 0x1, -R29.reuse ;  /* 0x000000011919c824 */ /* 0x100fe200078e0a1d */
[C---:B------:R-:W-:Y:S02]  /*1cf00*/  ISETP.GT.U32.AND P4, PT, R29.reuse, R18, PT ;  /* 0x000000121d00720c */ /* 0x040fe40003f84070 */
[C---:B-----5:R-:W-:Y:S01]  /*1cf10*/  ISETP.GT.U32.AND P0, PT, R29.reuse, R23, PT ;  /* 0x000000171d00720c */ /* 0x060fe20003f04070 */
[----:B------:R-:W-:Y:S01]  /*1cf20*/  @!P5 IMAD.IADD R24, R24, 0x1, -R29 ;  /* 0x000000011818d824 */ /* 0x000fe200078e0a1d */
[----:B------:R-:W-:-:S09]  /*1cf30*/  ISETP.GT.U32.AND P5, PT, R29, R17, PT ;  /* 0x000000111d00720c */ /* 0x000fd20003fa4070 */
[--C-:B------:R-:W-:Y:S01]  /*1cf40*/  @!P4 IMAD.IADD R18, R18, 0x1, -R29.reuse ;  /* 0x000000011212c824 */ /* 0x100fe200078e0a1d */
[C---:B------:R-:W-:Y:S02]  /*1cf50*/  ISETP.GT.U32.AND P6, PT, R29.reuse, R25, PT ;  /* 0x000000191d00720c */ /* 0x040fe40003fc4070 */
[----:B------:R-:W-:Y:S01]  /*1cf60*/  ISETP.GT.U32.AND P4, PT, R29, R24, PT ;  /* 0x000000181d00720c */ /* 0x000fe20003f84070 */
[--C-:B------:R-:W-:Y:S02]  /*1cf70*/  @!P0 IMAD.IADD R23, R23, 0x1, -R29.reuse ;  /* 0x0000000117178824 */ /* 0x100fe400078e0a1d */
[----:B------:R-:W-:-:S03]  /*1cf80*/  @!P5 IMAD.IADD R17, R17, 0x1, -R29 ;  /* 0x000000011111d824 */ /* 0x000fc600078e0a1d */
[----:B------:R-:W-:-:S05]  /*1cf90*/  ISETP.GT.U32.AND P5, PT, R29, R23, PT ;  /* 0x000000171d00720c */ /* 0x000fca0003fa4070 */
[--C-:B------:R-:W-:Y:S02]  /*1cfa0*/  @!P6 IMAD.IADD R25, R25, 0x1, -R29.reuse ;  /* 0x000000011919e824 */ /* 0x100fe400078e0a1d */
[----:B------:R-:W-:-:S03]  /*1cfb0*/  @!P4 IMAD.IADD R24, R24, 0x1, -R29 ;  /* 0x000000011818c824 */ /* 0x000fc600078e0a1d */
[----:B------:R-:W-:Y:S03]  /*1cfc0*/  STL [R1+0x2c6c], R25 ;  /* 0x002c6c1901007387 */ /* 0x000fe60000100800 */
[----:B------:R-:W-:Y:S01]  /*1cfd0*/  @!P5 IMAD.IADD R23, R23, 0x1, -R29 ;  /* 0x000000011717d824 */ /* 0x000fe200078e0a1d */
[----:B------:R-:W-:Y:S04]  /*1cfe0*/  STL [R1+0x2c78], R24 ;  /* 0x002c781801007387 */ /* 0x000fe80000100800 */
[----:B------:R0:W-:Y:S04]  /*1cff0*/  STL [R1+0x2c68], R23 ;  /* 0x002c681701007387 */ /* 0x0001e80000100800 */
[----:B0-----:R-:W2:Y:S01]  /*1d000*/  LDL R23, [R1+0x2a98] ;  /* 0x002a980001177983 */ /* 0x001ea20000100800 */
[----:B------:R-:W-:-:S02]  /*1d010*/  ISETP.GT.U32.AND P0, PT, R29, R16, PT ;  /* 0x000000101d00720c */ /* 0x000fc40003f04070 */
[----:B------:R-:W-:-:S11]  /*1d020*/  ISETP.GT.U32.AND P1, PT, R29, R22, PT ;  /* 0x000000161d00720c */ /* 0x000fd60003f24070 */
[--C-:B------:R-:W-:Y:S02]  /*1d030*/  @!P0 IMAD.IADD R16, R16, 0x1, -R29.reuse ;  /* 0x0000000110108824 */ /* 0x100fe400078e0a1d */
[----:B------:R-:W-:Y:S01]  /*1d040*/  @!P1 IMAD.IADD R22, R22, 0x1, -R29 ;  /* 0x0000000116169824 */ /* 0x000fe200078e0a1d */
[----:B--2---:R0:W-:Y:S04]  /*1d050*/  STL [R1+0x2c94], R23 ;  /* 0x002c941701007387 */ /* 0x0041e80000100800 */
[----:B0-----:R-:W2:Y:S01]  /*1d060*/  LDL.LU R23, [R1+0x794] ;  /* 0x0007940001177983 */ /* 0x001ea20000300800 */
[----:B------:R-:W-:-:S13]  /*1d070*/  ISETP.GT.U32.AND P0, PT, R29, R22, PT ;  /* 0x000000161d00720c */ /* 0x000fda0003f04070 */
[----:B------:R-:W-:Y:S01]  /*1d080*/  @!P0 IMAD.IADD R22, R22, 0x1, -R29 ;  /* 0x0000000116168824 */ /* 0x000fe200078e0a1d */
[C---:B------:R-:W-:Y:S02]  /*1d090*/  ISETP.GT.U32.AND P2, PT, R29.reuse, R21, PT ;  /* 0x000000151d00720c */ /* 0x040fe40003f44070 */
[C---:B------:R-:W-:Y:S02]  /*1d0a0*/  ISETP.GT.U32.AND P3, PT, R29.reuse, R20, PT ;  /* 0x000000141d00720c */ /* 0x040fe40003f64070 */
[----:B------:R-:W-:-:S09]  /*1d0b0*/  ISETP.GT.U32.AND P1, PT, R29, R15, PT ;  /* 0x0000000f1d00720c */ /* 0x000fd20003f24070 */
[--C-:B------:R-:W-:Y:S01]  /*1d0c0*/  @!P2 IMAD.IADD R21, R21, 0x1, -R29.reuse ;  /* 0x000000011515a824 */ /* 0x100fe200078e0a1d */
[C---:B------:R-:W-:Y:S01]  /*1d0d0*/  ISETP.GT.U32.AND P2, PT, R29.reuse, R14, PT ;  /* 0x0000000e1d00720c */ /* 0x040fe20003f44070 */
[--C-:B------:R-:W-:Y:S01]  /*1d0e0*/  @!P3 IMAD.IADD R20, R20, 0x1, -R29.reuse ;  /* 0x000000011414b824 */ /* 0x100fe200078e0a1d */
[----:B------:R-:W-:Y:S01]  /*1d0f0*/  ISETP.GT.U32.AND P3, PT, R29, R13, PT ;  /* 0x0000000d1d00720c */ /* 0x000fe20003f64070 */
[--C-:B------:R-:W-:Y:S01]  /*1d100*/  @!P1 IMAD.IADD R15, R15, 0x1, -R29.reuse ;  /* 0x000000010f0f9824 */ /* 0x100fe200078e0a1d */
[C---:B------:R-:W-:Y:S02]  /*1d110*/  ISETP.GT.U32.AND P1, PT, R29.reuse, R21, PT ;  /* 0x000000151d00720c */ /* 0x040fe40003f24070 */
[C---:B------:R-:W-:Y:S02]  /*1d120*/  ISETP.GT.U32.AND P4, PT, R29.reuse, R18, PT ;  /* 0x000000121d00720c */ /* 0x040fe40003f84070 */
[C---:B------:R-:W-:Y:S01]  /*1d130*/  ISETP.GT.U32.AND P5, PT, R29.reuse, R17, PT ;  /* 0x000000111d00720c */ /* 0x040fe20003fa4070 */
[----:B--2---:R-:W-:Y:S04]  /*1d140*/  STL [R1+0x2c98], R23 ;  /* 0x002c981701007387 */ /* 0x004fe80000100800 */
[----:B------:R0:W-:Y:S04]  /*1d150*/  STL [R1+0x2c7c], R22 ;  /* 0x002c7c1601007387 */ /* 0x0001e80000100800 */
[----:B0-----:R-:W2:Y:S01]  /*1d160*/  LDL R22, [R1+0x2a8c] ;  /* 0x002a8c0001167983 */ /* 0x001ea20000100800 */
[--C-:B------:R-:W-:Y:S01]  /*1d170*/  @!P2 IMAD.IADD R14, R14, 0x1, -R29.reuse ;  /* 0x000000010e0ea824 */ /* 0x100fe200078e0a1d */
[----:B------:R-:W-:Y:S01]  /*1d180*/  ISETP.GT.U32.AND P2, PT, R29, R20, PT ;  /* 0x000000141d00720c */ /* 0x000fe20003f44070 */
[--C-:B------:R-:W-:Y:S01]  /*1d190*/  @!P3 IMAD.IADD R13, R13, 0x1, -R29.reuse ;  /* 0x000000010d0db824 */ /* 0x100fe200078e0a1d */
[----:B------:R-:W-:Y:S01]  /*1d1a0*/  ISETP.GT.U32.AND P3, PT, R29, R19, PT ;  /* 0x000000131d00720c */ /* 0x000fe20003f64070 */
[----:B------:R-:W-:Y:S01]  /*1d1b0*/  @!P1 IMAD.IADD R21, R21, 0x1, -R29 ;  /* 0x0000000115159824 */ /* 0x000fe200078e0a1d */
[----:B------:R-:W-:-:S02]  /*1d1c0*/  ISETP.GT.U32.AND P0, PT, R29, R16, PT ;  /* 0x000000101d00720c */ /* 0x000fc40003f04070 */
[C---:B------:R-:W-:Y:S02]  /*1d1d0*/  ISETP.GT.U32.AND P1, PT, R29.reuse, R15, PT ;  /* 0x0000000f1d00720c */ /* 0x040fe40003f24070 */
[C---:B------:R-:W-:Y:S01]  /*1d1e0*/  ISETP.GT.U32.AND P6, PT, R29.reuse, R14, PT ;  /* 0x0000000e1d00720c */ /* 0x040fe20003fc4070 */
        /* <DEDUP_REMOVED lines=12> */
[----:B------:R-:W0:Y:S01]  /*1d2b0*/  S2R R27, SR_TID.X ;  /* 0x00000000001b7919 */ /* 0x000e220000002100 */
        /* <DEDUP_REMOVED lines=25> */
[C---:B------:R-:W-:Y:S01]  /*1d450*/  ISETP.GT.U32.AND P0, PT, R29.reuse, R8, PT ;  /* 0x000000081d00720c */ /* 0x040fe20003f04070 */
[----:B------:R-:W-:Y:S01]  /*1d460*/  @!P1 IMAD.IADD R0, R0, 0x1, -R29 ;  /* 0x0000000100009824 */ /* 0x000fe200078e0a1d */
[----:B------:R-:W-:Y:S01]  /*1d470*/  ISETP.GT.U32.AND P1, PT, R29, R7, PT ;  /* 0x000000071d00720c */ /* 0x000fe20003f24070 */
[----:B0-----:R-:W-:-:S02]  /*1d480*/  IMAD.SHL.U32 R27, R27, 0x40, RZ ;  /* 0x000000401b1b7824 */ /* 0x001fc400078e00ff */
[--C-:B------:R-:W-:Y:S01]  /*1d490*/  @!P6 IMAD.IADD R28, R28, 0x1, -R29.reuse ;  /* 0x000000011c1ce824 */ /* 0x100fe200078e0a1d */
[C---:B------:R-:W-:Y:S01]  /*1d4a0*/  ISETP.GT.U32.AND P6, PT, R29.reuse, R0, PT ;  /* 0x000000001d00720c */ /* 0x040fe20003fc4070 */
[--C-:B------:R-:W-:Y:S01]  /*1d4b0*/  @!P4 IMAD.IADD R10, R10, 0x1, -R29.reuse ;  /* 0x000000010a0ac824 */ /* 0x100fe200078e0a1d */
[C---:B------:R-:W-:Y:S01]  /*1d4c0*/  ISETP.GT.U32.AND P4, PT, R29.reuse, R4, PT ;  /* 0x000000041d00720c */ /* 0x040fe20003f84070 */
[--C-:B------:R-:W-:Y:S01]  /*1d4d0*/  @!P2 IMAD.IADD R12, R12, 0x1, -R29.reuse ;  /* 0x000000010c0ca824 */ /* 0x100fe200078e0a1d */
[----:B------:R-:W-:Y:S01]  /*1d4e0*/  ISETP.GT.U32.AND P2, PT, R29, R6, PT ;  /* 0x000000061d00720c */ /* 0x000fe20003f44070 */
[--C-:B------:R-:W-:Y:S01]  /*1d4f0*/  @!P3 IMAD.IADD R11, R11, 0x1, -R29.reuse ;  /* 0x000000010b0bb824 */ /* 0x100fe200078e0a1d */
[----:B------:R-:W-:Y:S01]  /*1d500*/  ISETP.GT.U32.AND P3, PT, R29, R5, PT ;  /* 0x000000051d00720c */ /* 0x000fe20003f64070 */
[--C-:B------:R-:W-:Y:S01]  /*1d510*/  @!P5 IMAD.IADD R9, R9, 0x1, -R29.reuse ;  /* 0x000000010909d824 */ /* 0x100fe200078e0a1d */
[C---:B------:R-:W-:Y:S01]  /*1d520*/  ISETP.GT.U32.AND P5, PT, R29.reuse, R3, PT ;  /* 0x000000031d00720c */ /* 0x040fe20003fa4070 */
[--C-:B------:R-:W-:Y:S01]  /*1d530*/  @!P0 IMAD.IADD R8, R8, 0x1, -R29.reuse ;  /* 0x0000000108088824 */ /* 0x100fe200078e0a1d */
[----:B------:R-:W-:Y:S01]  /*1d540*/  ISETP.GT.U32.AND P0, PT, R29, R2, PT ;  /* 0x000000021d00720c */ /* 0x000fe20003f04070 */
[----:B------:R-:W-:Y:S01]  /*1d550*/  @!P1 IMAD.IADD R7, R7, 0x1, -R29 ;  /* 0x0000000107079824 */ /* 0x000fe200078e0a1d */
[----:B------:R-:W-:Y:S01]  /*1d560*/  ISETP.GT.U32.AND P1, PT, R29, R28, PT ;  /* 0x0000001c1d00720c */ /* 0x000fe20003f24070 */
[----:B--2---:R0:W-:Y:S04]  /*1d570*/  STL [R1+0x2c9c], R22 ;  /* 0x002c9c1601007387 */ /* 0x0041e80000100800 */
[----:B------:R-:W-:Y:S01]  /*1d580*/  STL [R1+0x2c80], R21 ;  /* 0x002c801501007387 */ /* 0x000fe20000100800 */
[----:B0-----:R-:W-:-:S03]  /*1d590*/  IMAD.MOV.U32 R22, RZ, RZ, 0x7f ;  /* 0x0000007fff167424 */ /* 0x001fc600078e00ff */
[----:B------:R-:W-:Y:S02]  /*1d5a0*/  STL [R1+0x2c84], R20 ;  /* 0x002c841401007387 */ /* 0x000fe40000100800 */
[----:B------:R-:W-:Y:S02]  /*1d5b0*/  IADD3 R22, R22, c[0x0][0x180], RZ ;  /* 0x0000600016167a10 */ /* 0x000fe40007ffe0ff */
[----:B------:R-:W-:Y:S02]  /*1d5c0*/  STL [R1+0x2c88], R19 ;  /* 0x002c881301007387 */ /* 0x000fe40000100800 */
[----:B------:R-:W-:Y:S02]  /*1d5d0*/  SHF.R.S32.HI R23, RZ, 0x1f, R22 ;  /* 0x0000001fff177819 */ /* 0x000fe40000011416 */
[----:B------:R0:W-:Y:S02]  /*1d5e0*/  STL [R1+0x2c8c], R18 ;  /* 0x002c8c1201007387 */ /* 0x0001e40000100800 */
[----:B------:R-:W-:-:S02]  /*1d5f0*/  LEA.HI R23, R23, R22, RZ, 0x7 ;  /* 0x0000001617177211 */ /* 0x000fc400078f38ff */
[----:B0-----:R-:W2:Y:S04]  /*1d600*/  LDL.LU R18, [R1+0x798] ;  /* 0x0007980001127983 */ /* 0x001ea80000300800 */
[----:B------:R0:W-:Y:S04]  /*1d610*/  STL [R1+0x2c90], R17 ;  /* 0x002c901101007387 */ /* 0x0001e80000100800 */
[----:B------:R-:W3:Y:S04]  /*1d620*/  LDL R26, [R1+0x2aa4] ;  /* 0x002aa400011a7983 */ /* 0x000ee80000100800 */
[----:B------:R-:W4:Y:S01]  /*1d630*/  LDL R24, [R1+0x2ab0] ;  /* 0x002ab00001187983 */ /* 0x000f220000100800 */
[----:B0-----:R-:W-:-:S05]  /*1d640*/  LOP3.LUT R17, R27, 0x1800, RZ, 0xc0, !PT ;  /* 0x000018001b117812 */ /* 0x001fca00078ec0ff */
[----:B------:R0:W-:Y:S04]  /*1d650*/  STL [R1+0x22c8], R17 ;  /* 0x0022c81101007387 */ /* 0x0001e80000100800 */
[----:B------:R-:W5:Y:S04]  /*1d660*/  LDL R19, [R1+0x2abc] ;  /* 0x002abc0001137983 */ /* 0x000f680000100800 */
[----:B------:R-:W2:Y:S04]  /*1d670*/  LDL R27, [R1+0x2ac4] ;  /* 0x002ac400011b7983 */ /* 0x000ea80000100800 */
[----:B------:R-:W2:Y:S04]  /*1d680*/  LDL R25, [R1+0x2ac0] ;  /* 0x002ac00001197983 */ /* 0x000ea80000100800 */
[----:B------:R-:W2:Y:S04]  /*1d690*/  LDL R20, [R1+0x2ab8] ;  /* 0x002ab80001147983 */ /* 0x000ea80000100800 */
[----:B------:R-:W2:Y:S04]  /*1d6a0*/  LDL R29, [R1+0x22c8] ;  /* 0x0022c800011d7983 */ /* 0x000ea80000100800 */
[----:B------:R-:W2:Y:S04]  /*1d6b0*/  LDL.LU R22, [R1+0x2c9c] ;  /* 0x002c9c0001167983 */ /* 0x000ea80000300800 */
[----:B------:R-:W2:Y:S04]  /*1d6c0*/  LDL.LU R23, [R1+0x2c98] ;  /* 0x002c980001177983 */ /* 0x000ea80000300800 */
[----:B0-----:R-:W0:Y:S02]  /*1d6d0*/  S2R R17, SR_TID.X ;  /* 0x0000000000117919 */ /* 0x001e240000002100 */
[----:B0-----:R-:W-:-:S05]  /*1d6e0*/  LOP3.LUT R21, R17, 0x7, RZ, 0xc0, !PT ;  /* 0x0000000711157812 */ /* 0x001fca00078ec0ff */
[----:B------:R-:W-:-:S05]  /*1d6f0*/  IMAD.SHL.U32 R21, R21, 0x100, RZ ;  /* 0x0000010015157824 */ /* 0x000fca00078e00ff */
[----:B--2---:R-:W-:Y:S02]  /*1d700*/  LOP3.LUT R21, R21, R29, R23, 0xfe, !PT ;  /* 0x0000001d15157212 */ /* 0x004fe400078efe17 */
[----:B------:R-:W2:Y:S01]  /*1d710*/  LDL.LU R23, [R1+0x2c94] ;  /* 0x002c940001177983 */ /* 0x000ea20000300800 */
[----:B------:R-:W-:Y:S01]  /*1d720*/  IMAD.SHL.U32 R17, R17, 0x80, RZ ;  /* 0x0000008011117824 */ /* 0x000fe200078e00ff */
[----:B------:R-:W-:-:S04]  /*1d730*/  IABS R29, c[0x0][0x17c] ;  /* 0x00005f00001d7a13 */ /* 0x000fc80000000000 */
[----:B------:R-:W-:Y:S01]  /*1d740*/  LOP3.LUT R17, R18, 0x800, R17, 0xf8, !PT ;  /* 0x0000080012117812 */ /* 0x000fe200078ef811 */
[----:B------:R0:W-:Y:S01]  /*1d750*/  STL [R1+0xbd8], R21 ;  /* 0x000bd81501007387 */ /* 0x0001e20000100800 */
[--C-:B------:R-:W-:Y:S01]  /*1d760*/  @!P2 IMAD.IADD R6, R6, 0x1, -R29.reuse ;  /* 0x000000010606a824 */ /* 0x100fe200078e0a1d */
[----:B------:R-:W-:Y:S01]  /*1d770*/  ISETP.GE.AND P2, PT, R22, RZ, PT ;  /* 0x000000ff1600720c */ /* 0x000fe20003f46270 */
[--C-:B------:R-:W-:Y:S02]  /*1d780*/  @!P3 IMAD.IADD R5, R5, 0x1, -R29.reuse ;  /* 0x000000010505b824 */ /* 0x100fe400078e0a1d */
[--C-:B------:R-:W-:Y:S01]  /*1d790*/  @!P4 IMAD.IADD R4, R4, 0x1, -R29.reuse ;  /* 0x000000010404c824 */ /* 0x100fe200078e0a1d */
[----:B---3--:R-:W-:Y:S01]  /*1d7a0*/  ISETP.GE.AND P4, PT, R26, RZ, PT ;  /* 0x000000ff1a00720c */ /* 0x008fe20003f86270 */
[----:B------:R-:W-:Y:S01]  /*1d7b0*/  @!P0 IMAD.IADD R2, R2, 0x1, -R29 ;  /* 0x0000000102028824 */ /* 0x000fe200078e0a1d */
[----:B----4-:R-:W-:Y:S01]  /*1d7c0*/  ISETP.GE.AND P0, PT, R24, RZ, PT ;  /* 0x000000ff1800720c */ /* 0x010fe20003f06270 */
[----:B0-----:R-:W3:Y:S04]  /*1d7d0*/  LDL R21, [R1+0x2ab4] ;  /* 0x002ab40001157983 */ /* 0x001ee80000100800 */
[----:B------:R0:W-:Y:S04]  /*1d7e0*/  STL [R1+0xbd0], R17 ;  /* 0x000bd01101007387 */ /* 0x0001e80000100800 */
[----:B------:R-:W4:Y:S04]  /*1d7f0*/  LDL R22, [R1+0x2aac] ;  /* 0x002aac0001167983 */ /* 0x000f280000100800 */
[----:B------:R-:W3:Y:S04]  /*1d800*/  LDL R26, [R1+0x2aa0] ;  /* 0x002aa000011a7983 */ /* 0x000ee80000100800 */
[----:B------:R-:W3:Y:S01]  /*1d810*/  LDL R24, [R1+0x2a9c] ;  /* 0x002a9c0001187983 */ /* 0x000ee20000100800 */
[----:B--2---:R-:W-:-:S03]  /*1d820*/  ISETP.GE.AND P3, PT, R23, RZ, PT ;  /* 0x000000ff1700720c */ /* 0x004fc60003f66270 */
[----:B------:R-:W2:Y:S04]  /*1d830*/  LDL R23, [R1+0x2aa8] ;  /* 0x002aa80001177983 */ /* 0x000ea80000100800 */
[----:B0-----:R-:W2:Y:S01]  /*1d840*/  LDL.LU R17, [R1+0x68] ;  /* 0x0000680001117983 */ /* 0x001ea20000300800 */
[----:B------:R-:W-:Y:S01]  /*1d850*/  @!P1 IMAD.IADD R28, R28, 0x1, -R29 ;  /* 0x000000011c1c9824 */ /* 0x000fe200078e0a1d */
[----:B------:R-:W-:Y:S02]  /*1d860*/  ISETP.GE.AND P1, PT, R27, RZ, PT ;  /* 0x000000ff1b00720c */ /* 0x000fe40003f26270 */
[----:B------:R-:W3:Y:S04]  /*1d870*/  LDL R27, [R1+0x2a94] ;  /* 0x002a9400011b7983 */ /* 0x000ee80000100800 */
[----:B------:R-:W3:Y:S01]  /*1d880*/  LDL.LU R18, [R1+0x64] ;  /* 0x0000640001127983 */ /* 0x000ee20000300800 */
[----:B--2---:R-:W-:Y:S01]  /*1d890*/  @!P2 IMAD.MOV R17, RZ, RZ, -R17 ;  /* 0x000000ffff11a224 */ /* 0x004fe200078e0a11 */
[----:B------:R-:W-:-:S02]  /*1d8a0*/  ISETP.GE.AND P2, PT, R25, RZ, PT ;  /* 0x000000ff1900720c */ /* 0x000fc40003f46270 */
[----:B------:R-:W2:Y:S04]  /*1d8b0*/  LDL R25, [R1+0x2a90] ;  /* 0x002a900001197983 */ /* 0x000ea80000100800 */
[----:B------:R0:W-:Y:S04]  /*1d8c0*/  STL [R1+0x7e0], R17 ;  /* 0x0007e01101007387 */ /* 0x0001e80000100800 */
[----:B0-----:R-:W2:Y:S01]  /*1d8d0*/  LDL.LU R17, [R1+0x60] ;  /* 0x0000600001117983 */ /* 0x001ea20000300800 */
[----:B---3--:R-:W-:Y:S01]  /*1d8e0*/  @!P3 IMAD.MOV R18, RZ, RZ, -R18 ;  /* 0x000000ffff12b224 */ /* 0x008fe200078e0a12 */
[----:B------:R-:W-:-:S02]  /*1d8f0*/  ISETP.GE.AND P3, PT, R20, RZ, PT ;  /* 0x000000ff1400720c */ /* 0x000fc40003f66270 */
[----:B------:R-:W3:Y:S04]  /*1d900*/  LDL R20, [R1+0x2a88] ;  /* 0x002a880001147983 */ /* 0x000ee80000100800 */
[----:B------:R0:W-:Y:S04]  /*1d910*/  STL [R1+0x7dc], R18 ;  /* 0x0007dc1201007387 */ /* 0x0001e80000100800 */
[----:B0-----:R-:W3:Y:S01]  /*1d920*/  LDL.LU R18, [R1+0x5c] ;  /* 0x00005c0001127983 */ /* 0x001ee20000300800 */
[----:B--2---:R-:W-:Y:S01]  /*1d930*/  @!P4 IMAD.MOV R17, RZ, RZ, -R17 ;  /* 0x000000ffff11c224 */ /* 0x004fe200078e0a11 */
[----:B------:R-:W-:-:S02]  /*1d940*/  ISETP.GE.AND P4, PT, R21, RZ, PT ;  /* 0x000000ff1500720c */ /* 0x000fc40003f86270 */
[----:B------:R-:W2:Y:S04]  /*1d950*/  LDL R21, [R1+0x2a84] ;  /* 0x002a840001157983 */ /* 0x000ea80000100800 */
[----:B------:R0:W-:Y:S04]  /*1d960*/  STL [R1+0x7d8], R17 ;  /* 0x0007d81101007387 */ /* 0x0001e80000100800 */
[----:B0-----:R-:W2:Y:S01]  /*1d970*/  LDL.LU R17, [R1+0x58] ;  /* 0x0000580001117983 */ /* 0x001ea20000300800 */
[----:B------:R-:W-:Y:S01]  /*1d980*/  @!P5 IMAD.IADD R3, R3, 0x1, -R29 ;  /* 0x000000010303d824 */ /* 0x000fe200078e0a1d */
[----:B-----5:R-:W-:Y:S01]  /*1d990*/  ISETP.GE.AND P5, PT, R19, RZ, PT ;  /* 0x000000ff1300720c */ /* 0x020fe20003fa6270 */
[----:B---3--:R-:W-:Y:S01]  /*1d9a0*/  @!P0 IMAD.MOV R18, RZ, RZ, -R18 ;  /* 0x000000ffff128224 */ /* 0x008fe200078e0a12 */
[----:B----4-:R-:W-:-:S02]  /*1d9b0*/  ISETP.GE.AND P0, PT, R22, RZ, PT ;  /* 0x000000ff1600720c */ /* 0x010fc40003f06270 */
[----:B------:R-:W3:Y:S04]  /*1d9c0*/  LDL R22, [R1+0x2a80] ;  /* 0x002a800001167983 */ /* 0x000ee80000100800 */
[----:B------:R0:W-:Y:S04]  /*1d9d0*/  STL [R1+0x7d4], R18 ;  /* 0x0007d41201007387 */ /* 0x0001e80000100800 */
[----:B0-----:R-:W4:Y:S01]  /*1d9e0*/  LDL.LU R18, [R1+0x54] ;  /* 0x0000540001127983 */ /* 0x001f220000300800 */
[----:B--2---:R-:W-:Y:S01]  /*1d9f0*/  @!P5 IMAD.MOV R17, RZ, RZ, -R17 ;  /* 0x000000ffff11d224 */ /* 0x004fe200078e0a11 */
[----:B------:R-:W-:-:S02]  /*1da00*/  ISETP.GE.AND P5, PT, R23, RZ, PT ;  /* 0x000000ff1700720c */ /* 0x000fc40003fa6270 */
[----:B------:R-:W2:Y:S04]  /*1da10*/  LDL R23, [R1+0x2a7c] ;  /* 0x002a7c0001177983 */ /* 0x000ea80000100800 */
[----:B------:R0:W-:Y:S04]  /*1da20*/  STL [R1+0x7d0], R17 ;  /* 0x0007d01101007387 */ /* 0x0001e80000100800 */
[----:B0-----:R-:W5:Y:S01]  /*1da30*/  LDL.LU R17, [R1+0x50] ;  /* 0x0000500001117983 */ /* 0x001f620000300800 */
[----:B----4-:R-:W-:Y:S01]  /*1da40*/  @!P1 IMAD.MOV R18, RZ, RZ, -R18 ;  /* 0x000000ffff129224 */ /* 0x010fe200078e0a12 */
[----:B------:R-:W-:-:S02]  /*1da50*/  ISETP.GE.AND P1, PT, R26, RZ, PT ;  /* 0x000000ff1a00720c */ /* 0x000fc40003f26270 */
[----:B------:R-:W4:Y:S04]  /*1da60*/  LDL R26, [R1+0x2a78] ;  /* 0x002a7800011a7983 */ /* 0x000f280000100800 */
[----:B------:R0:W-:Y:S04]  /*1da70*/  STL [R1+0x7cc], R18 ;  /* 0x0007cc1201007387 */ /* 0x0001e80000100800 */
[----:B0-----:R-:W2:Y:S01]  /*1da80*/  LDL.LU R18, [R1+0x4c] ;  /* 0x00004c0001127983 */ /* 0x001ea20000300800 */
[----:B-----5:R-:W-:Y:S01]  /*1da90*/  @!P2 IMAD.MOV R17, RZ, RZ, -R17 ;  /* 0x000000ffff11a224 */ /* 0x020fe200078e0a11 */
[----:B------:R-:W-:-:S02]  /*1daa0*/  ISETP.GE.AND P2, PT, R24, RZ, PT ;  /* 0x000000ff1800720c */ /* 0x000fc40003f46270 */
[----:B------:R-:W5:Y:S04]  /*1dab0*/  LDL R24, [R1+0x2a74] ;  /* 0x002a740001187983 */ /* 0x000f680000100800 */
[----:B------:R0:W-:Y:S04]  /*1dac0*/  STL [R1+0x7c8], R17 ;  /* 0x0007c81101007387 */ /* 0x0001e80000100800 */
[----:B0-----:R-:W3:Y:S01]  /*1dad0*/  LDL.LU R17, [R1+0x48] ;  /* 0x0000480001117983 */ /* 0x001ee20000300800 */
        /* <DEDUP_REMOVED lines=31> */
[----:B----4-:R-:W-:-:S02]  /*1dcd0*/  ISETP.GE.AND P3, PT, R26, RZ, PT ;  /* 0x000000ff1a00720c */ /* 0x010fc40003f66270 */
[----:B------:R-:W2:Y:S04]  /*1dce0*/  LDL R26, [R1+0x2a58] ;  /* 0x002a5800011a7983 */ /* 0x000ea80000100800 */
[----:B------:R0:W-:Y:S04]  /*1dcf0*/  STL [R1+0x7ac], R18 ;  /* 0x0007ac1201007387 */ /* 0x0001e80000100800 */
[----:B0-----:R-:W4:Y:S01]  /*1dd00*/  LDL.LU R18, [R1+0x2c] ;  /* 0x00002c0001127983 */ /* 0x001f220000300800 */
[----:B---3--:R-:W-:Y:S01]  /*1dd10*/  @!P4 IMAD.MOV R17, RZ, RZ, -R17 ;  /* 0x000000ffff11c224 */ /* 0x008fe200078e0a11 */
[----:B-----5:R-:W-:-:S02]  /*1dd20*/  ISETP.GE.AND P4, PT, R24, RZ, PT ;  /* 0x000000ff1800720c */ /* 0x020fc40003f86270 */
[----:B------:R-:W3:Y:S04]  /*1dd30*/  LDL R24, [R1+0x2a54] ;  /* 0x002a540001187983 */ /* 0x000ee80000100800 */
        /* <DEDUP_REMOVED lines=1333> */
[----:B------:R-:W-:-:S04]  /*23090*/  ISETP.GE.AND P1, PT, R20, RZ, PT ;  /* 0x000000ff1400720c */ /* 0x000fc80003f26270 */
[----:B------:R0:W-:Y:S04]  /*230a0*/  STL [R1+0x37c], R18 ;  /* 0x00037c1201007387 */ /* 0x0001e80000100800 */
[----:B------:R-:W2:Y:S04]  /*230b0*/  LDL R20, [R1+0x2628] ;  /* 0x0026280001147983 */ /* 0x000ea80000100800 */
        /* <DEDUP_REMOVED lines=468> */
[----:B------:R-:W4:Y:S02]  /*24e00*/  LDL R27, [R1+0x24b0] ;  /* 0x0024b000011b7983 */ /* 0x000f240000100800 */
[----:B------:R0:W-:Y:S02]  /*24e10*/  STL [R1+0x204], R18 ;  /* 0x0002041201007387 */ /* 0x0001e40000100800 */
[----:B0-----:R-:W2:Y:S01]  /*24e20*/  LDL.LU R18, [R1+0x1fc] ;  /* 0x0001fc0001127983 */ /* 0x001ea20000300800 */
[----:B-----5:R-:W-:Y:S01]  /*24e30*/  @!P5 IMAD.MOV R17, RZ, RZ, -R17 ;  /* 0x000000ffff11d224 */ /* 0x020fe200078e0a11 */
[----:B------:R-:W-:Y:S02]  /*24e40*/  ISETP.GE.AND P5, PT, R25, RZ, PT ;  /* 0x000000ff1900720c */ /* 0x000fe40003fa6270 */
[----:B------:R-:W5:Y:S02]  /*24e50*/  LDL R25, [R1+0x24ac] ;  /* 0x0024ac0001197983 */ /* 0x000f640000100800 */
[----:B------:R0:W-:Y:S02]  /*24e60*/  STL [R1+0x200], R17 ;  /* 0x0002001101007387 */ /* 0x0001e40000100800 */
[----:B0-----:R-:W3:Y:S01]  /*24e70*/  LDL.LU R17, [R1+0x1f8] ;  /* 0x0001f80001117983 */ /* 0x001ee20000300800 */
[----:B--2---:R-:W-:Y:S01]  /*24e80*/  @!P1 IMAD.MOV R18, RZ, RZ, -R18 ;  /* 0x000000ffff129224 */ /* 0x004fe200078e0a12 */
[----:B------:R-:W-:-:S02]  /*24e90*/  ISETP.GE.AND P1, PT, R20, RZ, PT ;  /* 0x000000ff1400720c */ /* 0x000fc40003f26270 */
[----:B------:R-:W2:Y:S02]  /*24ea0*/  LDL R20, [R1+0x24a8] ;  /* 0x0024a80001147983 */ /* 0x000ea40000100800 */
[----:B------:R0:W-:Y:S02]  /*24eb0*/  STL [R1+0x1fc], R18 ;  /* 0x0001fc1201007387 */ /* 0x0001e40000100800 */
[----:B0-----:R-:W2:Y:S01]  /*24ec0*/  LDL.LU R18, [R1+0x1d8] ;  /* 0x0001d80001127983 */ /* 0x001ea20000300800 */
[----:B---3--:R-:W-:Y:S01]  /*24ed0*/  @!P2 IMAD.MOV R17, RZ, RZ, -R17 ;  /* 0x000000ffff11a224 */ /* 0x008fe200078e0a11 */
[----:B------:R-:W-:Y:S02]  /*24ee0*/  ISETP.GE.AND P2, PT, R21, RZ, PT ;  /* 0x000000ff1500720c */ /* 0x000fe40003f46270 */
[----:B------:R-:W3:Y:S02]  /*24ef0*/  LDL R21, [R1+0x24a4] ;  /* 0x0024a40001157983 */ /* 0x000ee40000100800 */
        /* <DEDUP_REMOVED lines=23> */
[----:B----4-:R-:W-:-:S02]  /*25070*/  ISETP.GE.AND P1, PT, R27, RZ, PT ;  /* 0x000000ff1b00720c */ /* 0x010fc40003f26270 */
[----:B------:R-:W2:Y:S02]  /*25080*/  LDL R27, [R1+0x2490] ;  /* 0x00249000011b7983 */ /* 0x000ea40000100800 */
[----:B------:R0:W-:Y:S02]  /*25090*/  STL [R1+0x1e4], R18 ;  /* 0x0001e41201007387 */ /* 0x0001e40000100800 */
[----:B0-----:R-:W4:Y:S01]  /*250a0*/  LDL.LU R18, [R1+0x1c4] ;  /* 0x0001c40001127983 */ /* 0x001f220000300800 */
[----:B---3--:R-:W-:Y:S01]  /*250b0*/  @!P2 IMAD.MOV R17, RZ, RZ, -R17 ;  /* 0x000000ffff11a224 */ /* 0x008fe200078e0a11 */
[----:B-----5:R-:W-:Y:S02]  /*250c0*/  ISETP.GE.AND P2, PT, R25, RZ, PT ;  /* 0x000000ff1900720c */ /* 0x020fe40003f46270 */
[----:B------:R-:W3:Y:S02]  /*250d0*/  LDL R25, [R1+0x248c] ;  /* 0x00248c0001197983 */ /* 0x000ee40000100800 */
[----:B------:R0:W-:Y:S02]  /*250e0*/  STL [R1+0x1e0], R17 ;  /* 0x0001e01101007387 */ /* 0x0001e40000100800 */
        /* <DEDUP_REMOVED lines=382> */
[----:B------:R-:W-:-:S04]  /*268d0*/  ISETP.GE.AND P1, PT, R26, RZ, PT ;  /* 0x000000ff1a00720c */ /* 0x000fc80003f26270 */
[----:B------:R0:W-:Y:S04]  /*268e0*/  STL [R1+0x5c], R18 ;  /* 0x00005c1201007387 */ /* 0x0001e80000100800 */
[----:B0-----:R-:W2:Y:S01]  /*268f0*/  LDL.LU R18, [R1+0x150] ;  /* 0x0001500001127983 */ /* 0x001ea20000300800 */
[----:B------:R-:W4:Y:S02]  /*26900*/  LDL R26, [R1+0x2360] ;  /* 0x00236000011a7983 */ /* 0x000f240000100800 */
[----:B---3--:R-:W-:-:S05]  /*26910*/  @!P2 IMAD.MOV R17, RZ, RZ, -R17 ;  /* 0x000000ffff11a224 */ /* 0x008fca00078e0a11 */
[----:B------:R0:W-:Y:S04]  /*26920*/  STL [R1+0x58], R17 ;  /* 0x0000581101007387 */ /* 0x0001e80000100800 */
[----:B0-----:R-:W3:Y:S01]  /*26930*/  LDL.LU R17, [R1+0x104] ;  /* 0x0001040001117983 */ /* 0x001ee20000300800 */
[----:B--2---:R-:W-:Y:S01]  /*26940*/  @!P3 IMAD.MOV R18, RZ, RZ, -R18 ;  /* 0x000000ffff12b224 */ /* 0x004fe200078e0a12 */
[----:B------:R-:W-:Y:S02]  /*26950*/  ISETP.GE.AND P2, PT, R24, RZ, PT ;  /* 0x000000ff1800720c */ /* 0x000fe40003f46270 */
[----:B------:R-:W2:Y:S02]  /*26960*/  LDL R24, [R1+0x235c] ;  /* 0x00235c0001187983 */ /* 0x000ea40000100800 */
[----:B------:R0:W-:Y:S01]  /*26970*/  STL [R1+0x54], R18 ;  /* 0x0000541201007387 */ /* 0x0001e20000100800 */
[----:B----4-:R-:W-:Y:S01]  /*26980*/  ISETP.GE.AND P3, PT, R27, RZ, PT ;  /* 0x000000ff1b00720c */ /* 0x010fe20003f66270 */
[----:B0-----:R-:W4:Y:S01]  /*26990*/  LDL.LU R18, [R1+0x108] ;  /* 0x0001080001127983 */ /* 0x001f220000300800 */
[----:B------:R-:W2:Y:S02]  /*269a0*/  LDL R27, [R1+0x2358] ;  /* 0x00235800011b7983 */ /* 0x000ea40000100800 */
[----:B---3--:R-:W-:-:S05]  /*269b0*/  @!P4 IMAD.MOV R17, RZ, RZ, -R17 ;  /* 0x000000ffff11c224 */ /* 0x008fca00078e0a11 */
[----:B------:R0:W-:Y:S04]  /*269c0*/  STL [R1+0x50], R17 ;  /* 0x0000501101007387 */ /* 0x0001e80000100800 */
[----:B0-----:R-:W3:Y:S01]  /*269d0*/  LDL.LU R17, [R1+0x110] ;  /* 0x0001100001117983 */ /* 0x001ee20000300800 */
[----:B----4-:R-:W-:Y:S01]  /*269e0*/  @!P0 IMAD.MOV R18, RZ, RZ, -R18 ;  /* 0x000000ffff128224 */ /* 0x010fe200078e0a12 */
[----:B-----5:R-:W-:Y:S02]  /*269f0*/  ISETP.GE.AND P4, PT, R25, RZ, PT ;  /* 0x000000ff1900720c */ /* 0x020fe40003f86270 */
[----:B------:R-:W4:Y:S01]  /*26a00*/  LDL R25, [R1+0x2354] ;  /* 0x0023540001197983 */ /* 0x000f220000100800 */
[----:B------:R-:W5:Y:S02]  /*26a10*/  LDL.LU R19, [R1+0x128] ;  /* 0x0001280001137983 */ /* 0x000f640000300800 */
[----:B------:R0:W-:Y:S02]  /*26a20*/  STL [R1+0x4c], R18 ;  /* 0x00004c1201007387 */ /* 0x0001e40000100800 */
[----:B0-----:R-:W2:Y:S01]  /*26a30*/  LDL R18, [R1+0x2350] ;  /* 0x0023500001127983 */ /* 0x001ea20000100800 */
[----:B---3--:R-:W-:-:S05]  /*26a40*/  @!P5 IMAD.MOV R17, RZ, RZ, -R17 ;  /* 0x000000ffff11d224 */ /* 0x008fca00078e0a11 */
[----:B------:R0:W-:Y:S04]  /*26a50*/  STL [R1+0x48], R17 ;  /* 0x0000481101007387 */ /* 0x0001e80000100800 */
[----:B0-----:R-:W3:Y:S01]  /*26a60*/  LDL.LU R17, [R1+0x118] ;  /* 0x0001180001117983 */ /* 0x001ee20000300800 */
[----:B-----5:R-:W-:Y:S01]  /*26a70*/  @!P1 IMAD.MOV R19, RZ, RZ, -R19 ;  /* 0x000000ffff139224 */ /* 0x020fe200078e0a13 */
[----:B------:R-:W-:Y:S02]  /*26a80*/  ISETP.GE.AND P5, PT, R21, RZ, PT ;  /* 0x000000ff1500720c */ /* 0x000fe40003fa6270 */
[----:B------:R-:W-:Y:S02]  /*26a90*/  ISETP.GE.AND P0, PT, R20, RZ, PT ;  /* 0x000000ff1400720c */ /* 0x000fe40003f06270 */
[----:B------:R0:W-:Y:S04]  /*26aa0*/  STL [R1+0x44], R19 ;  /* 0x0000441301007387 */ /* 0x0001e80000100800 */
[----:B0-----:R-:W5:Y:S01]  /*26ab0*/  LDL R19, [R1+0x234c] ;  /* 0x00234c0001137983 */ /* 0x001f620000100800 */
[----:B------:R-:W2:Y:S02]  /*26ac0*/  LDL.LU R21, [R1+0xc8] ;  /* 0x0000c80001157983 */ /* 0x000ea40000300800 */
[----:B------:R-:W4:Y:S02]  /*26ad0*/  LDL R20, [R1+0x2348] ;  /* 0x0023480001147983 */ /* 0x000f240000100800 */
[----:B---3--:R-:W-:Y:S01]  /*26ae0*/  @!P2 IMAD.MOV R17, RZ, RZ, -R17 ;  /* 0x000000ffff11a224 */ /* 0x008fe200078e0a11 */
[----:B------:R-:W-:-:S02]  /*26af0*/  ISETP.GE.AND P2, PT, R23, RZ, PT ;  /* 0x000000ff1700720c */ /* 0x000fc40003f46270 */
[----:B------:R-:W3:Y:S02]  /*26b00*/  LDL R23, [R1+0x2344] ;  /* 0x0023440001177983 */ /* 0x000ee40000100800 */
[----:B------:R0:W-:Y:S02]  /*26b10*/  STL [R1+0x40], R17 ;  /* 0x0000401101007387 */ /* 0x0001e40000100800 */
[----:B0-----:R-:W3:Y:S01]  /*26b20*/  LDL.LU R17, [R1+0xcc] ;  /* 0x0000cc0001117983 */ /* 0x001ee20000300800 */
[----:B--2---:R-:W-:Y:S01]  /*26b30*/  @!P3 IMAD.MOV R21, RZ, RZ, -R21 ;  /* 0x000000ffff15b224 */ /* 0x004fe200078e0a15 */
[----:B------:R-:W-:Y:S02]  /*26b40*/  ISETP.GE.AND P3, PT, R26, RZ, PT ;  /* 0x000000ff1a00720c */ /* 0x000fe40003f66270 */
[----:B------:R-:W-:Y:S02]  /*26b50*/  ISETP.GE.AND P1, PT, R22, RZ, PT ;  /* 0x000000ff1600720c */ /* 0x000fe40003f26270 */
[----:B------:R0:W-:Y:S04]  /*26b60*/  STL [R1+0x3c], R21 ;  /* 0x00003c1501007387 */ /* 0x0001e80000100800 */
[----:B0-----:R-:W2:Y:S01]  /*26b70*/  LDL R21, [R1+0x2340] ;  /* 0x0023400001157983 */ /* 0x001ea20000100800 */
[----:B------:R-:W2:Y:S02]  /*26b80*/  LDL.LU R26, [R1+0xd0] ;  /* 0x0000d000011a7983 */ /* 0x000ea40000300800 */
[----:B------:R-:W4:Y:S02]  /*26b90*/  LDL R22, [R1+0x233c] ;  /* 0x00233c0001167983 */ /* 0x000f240000100800 */
[----:B---3--:R-:W-:-:S05]  /*26ba0*/  @!P4 IMAD.MOV R17, RZ, RZ, -R17 ;  /* 0x000000ffff11c224 */ /* 0x008fca00078e0a11 */
[----:B------:R0:W-:Y:S04]  /*26bb0*/  STL [R1+0x38], R17 ;  /* 0x0000381101007387 */ /* 0x0001e80000100800 */
[----:B0-----:R-:W3:Y:S01]  /*26bc0*/  LDL.LU R17, [R1+0xf0] ;  /* 0x0000f00001117983 */ /* 0x001ee20000300800 */
[----:B------:R-:W-:Y:S01]  /*26bd0*/  ISETP.GE.AND P4, PT, R24, RZ, PT ;  /* 0x000000ff1800720c */ /* 0x000fe20003f86270 */
[----:B------:R-:W-:Y:S02]  /*26be0*/  @!P6 IMAD.IADD R0, R0, 0x1, -R29 ;  /* 0x000000010000e824 */ /* 0x000fe400078e0a1d */
[----:B------:R-:W4:Y:S02]  /*26bf0*/  LDL R24, [R1+0x2338] ;  /* 0x0023380001187983 */ /* 0x000f240000100800 */
[----:B--2---:R-:W-:Y:S01]  /*26c00*/  @!P0 IMAD.MOV R26, RZ, RZ, -R26 ;  /* 0x000000ffff1a8224 */ /* 0x004fe200078e0a1a */
[----:B------:R-:W-:-:S02]  /*26c10*/  ISETP.GE.AND P0, PT, R27, RZ, PT ;  /* 0x000000ff1b00720c */ /* 0x000fc40003f06270 */
[----:B------:R-:W2:Y:S01]  /*26c20*/  LDL R27, [R1+0x2334] ;  /* 0x00233400011b7983 */ /* 0x000ea20000100800 */
[----:B------:R-:W2:Y:S02]  /*26c30*/  LDL.LU R29, [R1+0xd8] ;  /* 0x0000d800011d7983 */ /* 0x000ea40000300800 */
[----:B------:R0:W-:Y:S02]  /*26c40*/  STL [R1+0x34], R26 ;  /* 0x0000341a01007387 */ /* 0x0001e40000100800 */
[----:B0-----:R-:W5:Y:S01]  /*26c50*/  LDL R26, [R1+0x2330] ;  /* 0x00233000011a7983 */ /* 0x001f620000100800 */
[----:B---3--:R-:W-:-:S05]  /*26c60*/  @!P5 IMAD.MOV R17, RZ, RZ, -R17 ;  /* 0x000000ffff11d224 */ /* 0x008fca00078e0a11 */
[----:B------:R0:W-:Y:S04]  /*26c70*/  STL [R1+0x30], R17 ;  /* 0x0000301101007387 */ /* 0x0001e80000100800 */
[----:B0-----:R-:W3:Y:S01]  /*26c80*/  LDL.LU R17, [R1+0x24] ;  /* 0x0000240001117983 */ /* 0x001ee20000300800 */
[----:B--2---:R-:W-:Y:S01]  /*26c90*/  @!P1 IMAD.MOV R29, RZ, RZ, -R29 ;  /* 0x000000ffff1d9224 */ /* 0x004fe200078e0a1d */
[----:B----4-:R-:W-:Y:S02]  /*26ca0*/  ISETP.GE.AND P5, PT, R25, RZ, PT ;  /* 0x000000ff1900720c */ /* 0x010fe40003fa6270 */
[----:B------:R-:W-:Y:S01]  /*26cb0*/  ISETP.GE.AND P1, PT, R18, RZ, PT ;  /* 0x000000ff1200720c */ /* 0x000fe20003f26270 */
[----:B------:R-:W2:Y:S01]  /*26cc0*/  LDL R25, [R1+0x232c] ;  /* 0x00232c0001197983 */ /* 0x000ea20000100800 */
[----:B------:R-:W4:Y:S02]  /*26cd0*/  LDL.LU R18, [R1+0x20] ;  /* 0x0000200001127983 */ /* 0x000f240000300800 */
[----:B------:R0:W-:Y:S02]  /*26ce0*/  STL [R1+0x2c], R29 ;  /* 0x00002c1d01007387 */ /* 0x0001e40000100800 */
[----:B0-----:R-:W2:Y:S01]  /*26cf0*/  LDL R29, [R1+0x2328] ;  /* 0x00232800011d7983 */ /* 0x001ea20000100800 */
[----:B---3--:R-:W-:Y:S01]  /*26d00*/  @!P2 IMAD.MOV R17, RZ, RZ, -R17 ;  /* 0x000000ffff11a224 */ /* 0x008fe200078e0a11 */
[----:B-----5:R-:W-:-:S04]  /*26d10*/  ISETP.GE.AND P2, PT, R19, RZ, PT ;  /* 0x000000ff1300720c */ /* 0x020fc80003f46270 */
[----:B------:R0:W-:Y:S04]  /*26d20*/  STL [R1+0x28], R17 ;  /* 0x0000281101007387 */ /* 0x0001e80000100800 */
[----:B0-----:R-:W3:Y:S01]  /*26d30*/  LDL.LU R17, [R1+0x2c90] ;  /* 0x002c900001117983 */ /* 0x001ee20000300800 */
[----:B------:R-:W5:Y:S02]  /*26d40*/  LDL.LU R19, [R1+0x1c] ;  /* 0x00001c0001137983 */ /* 0x000f640000300800 */
[----:B----4-:R-:W-:Y:S01]  /*26d50*/  @!P3 IMAD.MOV R18, RZ, RZ, -R18 ;  /* 0x000000ffff12b224 */ /* 0x010fe200078e0a12 */
[----:B------:R-:W-:-:S04]  /*26d60*/  ISETP.GE.AND P3, PT, R20, RZ, PT ;  /* 0x000000ff1400720c */ /* 0x000fc80003f66270 */
[----:B------:R0:W-:Y:S04]  /*26d70*/  STL [R1+0x24], R18 ;  /* 0x0000241201007387 */ /* 0x0001e80000100800 */
[----:B0-----:R-:W4:Y:S01]  /*26d80*/  LDL.LU R18, [R1+0x2c8c] ;  /* 0x002c8c0001127983 */ /* 0x001f220000300800 */
[----:B------:R-:W2:Y:S02]  /*26d90*/  LDL.LU R20, [R1+0x18] ;  /* 0x0000180001147983 */ /* 0x000ea40000300800 */
[----:B-----5:R-:W-:Y:S01]  /*26da0*/  @!P4 IMAD.MOV R19, RZ, RZ, -R19 ;  /* 0x000000ffff13c224 */ /* 0x020fe200078e0a13 */
[----:B------:R-:W-:-:S04]  /*26db0*/  ISETP.GE.AND P4, PT, R23, RZ, PT ;  /* 0x000000ff1700720c */ /* 0x000fc80003f86270 */
[----:B------:R0:W-:Y:S04]  /*26dc0*/  STL [R1+0x20], R19 ;  /* 0x0000201301007387 */ /* 0x0001e80000100800 */
[----:B0-----:R-:W5:Y:S01]  /*26dd0*/  LDL.LU R19, [R1+0x2c88] ;  /* 0x002c880001137983 */ /* 0x001f620000300800 */
[----:B------:R-:W3:Y:S02]  /*26de0*/  LDL.LU R23, [R1+0x14] ;  /* 0x0000140001177983 */ /* 0x000ee40000300800 */
[----:B--2---:R-:W-:Y:S01]  /*26df0*/  @!P0 IMAD.MOV R20, RZ, RZ, -R20 ;  /* 0x000000ffff148224 */ /* 0x004fe200078e0a14 */
[----:B------:R-:W-:-:S04]  /*26e00*/  ISETP.GE.AND P0, PT, R21, RZ, PT ;  /* 0x000000ff1500720c */ /* 0x000fc80003f06270 */
[----:B------:R0:W-:Y:S04]  /*26e10*/  STL [R1+0x1c], R20 ;  /* 0x00001c1401007387 */ /* 0x0001e80000100800 */
[----:B0-----:R-:W2:Y:S01]  /*26e20*/  LDL.LU R20, [R1+0x2c84] ;  /* 0x002c840001147983 */ /* 0x001ea20000300800 */
[----:B------:R-:W2:Y:S02]  /*26e30*/  LDL.LU R21, [R1+0x10] ;  /* 0x0000100001157983 */ /* 0x000ea40000300800 */
[----:B---3--:R-:W-:Y:S01]  /*26e40*/  @!P5 IMAD.MOV R23, RZ, RZ, -R23 ;  /* 0x000000ffff17d224 */ /* 0x008fe200078e0a17 */
[----:B------:R-:W-:-:S04]  /*26e50*/  ISETP.GE.AND P5, PT, R22, RZ, PT ;  /* 0x000000ff1600720c */ /* 0x000fc80003fa6270 */
[----:B------:R0:W-:Y:S04]  /*26e60*/  STL [R1+0x18], R23 ;  /* 0x0000181701007387 */ /* 0x0001e80000100800 */
[----:B0-----:R-:W3:Y:S01]  /*26e70*/  LDL R23, [R1+0x231c] ;  /* 0x00231c0001177983 */ /* 0x001ee20000100800 */
        /* <DEDUP_REMOVED lines=9> */
[----:B0-----:R-:W3:Y:S01]  /*26f10*/  LDL.LU R22, [R1+0x2c7c] ;  /* 0x002c7c0001167983 */ /* 0x001ee20000300800 */
[----:B------:R-:W3:Y:S02]  /*26f20*/  LDL.LU R27, [R1+0x4] ;  /* 0x00000400011b7983 */ /* 0x000ee40000300800 */
[----:B--2---:R-:W-:Y:S01]  /*26f30*/  @!P3 IMAD.MOV R24, RZ, RZ, -R24 ;  /* 0x000000ffff18b224 */ /* 0x004fe200078e0a18 */
[----:B------:R-:W-:-:S04]  /*26f40*/  ISETP.GE.AND P3, PT, R26, RZ, PT ;  /* 0x000000ff1a00720c */ /* 0x000fc80003f66270 */
[----:B------:R0:W-:Y:S04]  /*26f50*/  STL [R1+0xc], R24 ;  /* 0x00000c1801007387 */ /* 0x0001e80000100800 */
[----:B0-----:R-:W2:Y:S01]  /*26f60*/  LDL.LU R24, [R1+0x2c78] ;  /* 0x002c780001187983 */ /* 0x001ea20000300800 */
[----:B------:R-:W2:Y:S02]  /*26f70*/  LDL.LU R26, [R1] ;  /* 0x00000000011a7983 */ /* 0x000ea40000300800 */
[----:B---3--:R-:W-:-:S05]  /*26f80*/  @!P4 IMAD.MOV R27, RZ, RZ, -R27 ;  /* 0x000000ffff1bc224 */ /* 0x008fca00078e0a1b */
[----:B------:R0:W-:Y:S04]  /*26f90*/  STL [R1+0x8], R27 ;  /* 0x0000081b01007387 */ /* 0x0001e80000100800 */
[----:B0-----:R-:W3:Y:S01]  /*26fa0*/  LDL.LU R27, [R1+0x2c74] ;  /* 0x002c7400011b7983 */ /* 0x001ee20000300800 */
[----:B--2---:R-:W-:Y:S01]  /*26fb0*/  @!P0 IMAD.MOV R26, RZ, RZ, -R26 ;  /* 0x000000ffff1a8224 */ /* 0x004fe200078e0a1a */
[----:B------:R-:W-:Y:S01]  /*26fc0*/  ISETP.GE.AND P4, PT, R25, RZ, PT ;  /* 0x000000ff1900720c */ /* 0x000fe20003f86270 */
[----:B---3--:R-:W-:Y:S02]  /*26fd0*/  IMAD.MOV.U32 R25, RZ, RZ, R27 ;  /* 0x000000ffff197224 */ /* 0x008fe400078e001b */
[----:B------:R-:W2:Y:S01]  /*26fe0*/  LDL R27, [R1+0x2324] ;  /* 0x00232400011b7983 */ /* 0x000ea20000100800 */
[----:B------:R0:W-:Y:S03]  /*26ff0*/  STL [R1+0x4], R26 ;  /* 0x0000041a01007387 */ /* 0x0001e60000100800 */
[----:B0-----:R-:W3:Y:S01]  /*27000*/  LDL.LU R26, [R1+0x2c70] ;  /* 0x002c7000011a7983 */ /* 0x001ee20000300800 */
[----:B------:R-:W-:Y:S01]  /*27010*/  @!P5 IMAD.MOV R25, RZ, RZ, -R25 ;  /* 0x000000ffff19d224 */ /* 0x000fe200078e0a19 */
[----:B------:R-:W-:Y:S01]  /*27020*/  ISETP.GE.AND P0, PT, R29, RZ, PT ;  /* 0x000000ff1d00720c */ /* 0x000fe20003f06270 */
[----:B---3--:R-:W-:-:S02]  /*27030*/  IMAD.MOV.U32 R29, RZ, RZ, R26 ;  /* 0x000000ffff1d7224 */ /* 0x008fc400078e001a */
[----:B------:R-:W3:Y:S01]  /*27040*/  LDL R26, [R1+0x2320] ;  /* 0x00232000011a7983 */ /* 0x000ee20000100800 */
[----:B------:R0:W-:Y:S03]  /*27050*/  STL [R1], R25 ;  /* 0x0000001901007387 */ /* 0x0001e60000100800 */
[----:B0-----:R-:W4:Y:S01]  /*27060*/  LDL.LU R25, [R1+0x2c6c] ;  /* 0x002c6c0001197983 */ /* 0x001f220000300800 */
[----:B--2---:R-:W-:Y:S01]  /*27070*/  ISETP.GE.AND P5, PT, R27, RZ, PT ;  /* 0x000000ff1b00720c */ /* 0x004fe20003fa6270 */
[----:B------:R-:W-:Y:S01]  /*27080*/  @!P1 IMAD.MOV R29, RZ, RZ, -R29 ;  /* 0x000000ffff1d9224 */ /* 0x000fe200078e0a1d */
[----:B---3--:R-:W-:Y:S01]  /*27090*/  ISETP.GE.AND P1, PT, R26, RZ, PT ;  /* 0x000000ff1a00720c */ /* 0x008fe20003f26270 */
[----:B------:R-:W-:Y:S02]  /*270a0*/  IMAD.MOV.U32 R26, RZ, RZ, R24 ;  /* 0x000000ffff1a7224 */ /* 0x000fe400078e0018 */
[----:B----4-:R-:W-:-:S02]  /*270b0*/  IMAD.MOV.U32 R27, RZ, RZ, R25 ;  /* 0x000000ffff1b7224 */ /* 0x010fc400078e0019 */
[----:B------:R-:W2:Y:S02]  /*270c0*/  LDL R25, [R1+0x2308] ;  /* 0x0023080001197983 */ /* 0x000ea40000100800 */
[----:B------:R-:W-:Y:S02]  /*270d0*/  @!P2 IMAD.MOV R27, RZ, RZ, -R27 ;  /* 0x000000ffff1ba224 */ /* 0x000fe400078e0a1b */
[----:B------:R0:W-:Y:S01]  /*270e0*/  STL [R1+0x2b48], R29 ;  /* 0x002b481d01007387 */ /* 0x0001e20000100800 */
[----:B------:R-:W3:Y:S01]  /*270f0*/  LDL R24, [R1+0x2310] ;  /* 0x0023100001187983 */ /* 0x000ee20000100800 */
[----:B------:R-:W-:-:S03]  /*27100*/  ISETP.GE.AND P2, PT, R23, RZ, PT ;  /* 0x000000ff1700720c */ /* 0x000fc60003f46270 */
[----:B0-----:R-:W4:Y:S01]  /*27110*/  LDL R29, [R1+0x2314] ;  /* 0x00231400011d7983 */ /* 0x001f220000100800 */
[----:B------:R0:W-:Y:S03]  /*27120*/  STL [R1+0x2b4c], R27 ;  /* 0x002b4c1b01007387 */ /* 0x0001e60000100800 */
[----:B0-----:R-:W2:Y:S01]  /*27130*/  LDL R27, [R1+0x2318] ;  /* 0x00231800011b7983 */ /* 0x001ea20000100800 */
[----:B------:R-:W2:Y:S02]  /*27140*/  LDL.LU R23, [R1+0x2c68] ;  /* 0x002c680001177983 */ /* 0x000ea40000300800 */
[----:B------:R-:W-:Y:S02]  /*27150*/  @!P3 IMAD.MOV R26, RZ, RZ, -R26 ;  /* 0x000000ffff1ab224 */ /* 0x000fe400078e0a1a */
[----:B------:R-:W-:-:S03]  /*27160*/  @!P0 IMAD.MOV R22, RZ, RZ, -R22 ;  /* 0x000000ffff168224 */ /* 0x000fc600078e0a16 */
[----:B------:R0:W-:Y:S04]  /*27170*/  STL [R1+0x2b50], R26 ;  /* 0x002b501a01007387 */ /* 0x0001e80000100800 */
[----:B0-----:R-:W3:Y:S01]  /*27180*/  LDL R26, [R1+0x2300] ;  /* 0x00230000011a7983 */ /* 0x001ee20000100800 */
[----:B--2---:R-:W-:Y:S01]  /*27190*/  @!P4 IMAD.MOV R23, RZ, RZ, -R23 ;  /* 0x000000ffff17c224 */ /* 0x004fe200078e0a17 */
[----:B------:R-:W-:Y:S02]  /*271a0*/  ISETP.GE.AND P3, PT, R27, RZ, PT ;  /* 0x000000ff1b00720c */ /* 0x000fe40003f66270 */
[----:B----4-:R-:W-:Y:S01]  /*271b0*/  ISETP.GE.AND P4, PT, R29, RZ, PT ;  /* 0x000000ff1d00720c */ /* 0x010fe20003f86270 */
[----:B------:R-:W2:Y:S01]  /*271c0*/  LDL R27, [R1+0x22fc] ;  /* 0x0022fc00011b7983 */ /* 0x000ea20000100800 */
[----:B------:R0:W-:Y:S02]  /*271d0*/  STL [R1+0x2b54], R23 ;  /* 0x002b541701007387 */ /* 0x0001e40000100800 */
[----:B------:R-:W4:Y:S01]  /*271e0*/  LDL R29, [R1+0x22f8] ;  /* 0x0022f800011d7983 */ /* 0x000f220000100800 */
[----:B0-----:R-:W2:Y:S01]  /*271f0*/  LDL R23, [R1+0x2304] ;  /* 0x0023040001177983 */ /* 0x001ea20000100800 */
[----:B------:R0:W-:Y:S03]  /*27200*/  STL [R1+0x2b58], R22 ;  /* 0x002b581601007387 */ /* 0x0001e60000100800 */
[----:B0-----:R-:W2:Y:S01]  /*27210*/  LDL R22, [R1+0x230c] ;  /* 0x00230c0001167983 */ /* 0x001ea20000100800 */
[----:B---3--:R-:W-:-:S02]  /*27220*/  ISETP.GE.AND P0, PT, R24, RZ, PT ;  /* 0x000000ff1800720c */ /* 0x008fc40003f06270 */
[----:B------:R-:W3:Y:S02]  /*27230*/  LDL R24, [R1+0x22f4] ;  /* 0x0022f40001187983 */ /* 0x000ee40000100800 */
[----:B------:R-:W-:Y:S02]  /*27240*/  @!P5 IMAD.MOV R21, RZ, RZ, -R21 ;  /* 0x000000ffff15d224 */ /* 0x000fe400078e0a15 */
[----:B------:R-:W-:Y:S02]  /*27250*/  @!P1 IMAD.MOV R20, RZ, RZ, -R20 ;  /* 0x000000ffff149224 */ /* 0x000fe400078e0a14 */
[----:B-----5:R-:W-:Y:S02]  /*27260*/  @!P2 IMAD.MOV R19, RZ, RZ, -R19 ;  /* 0x000000ffff13a224 */ /* 0x020fe400078e0a13 */
[----:B------:R-:W-:Y:S01]  /*27270*/  @!P3 IMAD.MOV R18, RZ, RZ, -R18 ;  /* 0x000000ffff12b224 */ /* 0x000fe200078e0a12 */
[----:B------:R-:W-:Y:S01]  /*27280*/  ISETP.GE.AND P1, PT, R25, RZ, PT ;  /* 0x000000ff1900720c */ /* 0x000fe20003f26270 */
[----:B------:R0:W-:Y:S01]  /*27290*/  STL [R1+0x2b5c], R21 ;  /* 0x002b5c1501007387 */ /* 0x0001e20000100800 */
[----:B------:R-:W-:Y:S02]  /*272a0*/  STL [R1+0x2b60], R20 ;  /* 0x002b601401007387 */ /* 0x000fe40000100800 */
[----:B------:R-:W5:Y:S02]  /*272b0*/  LDL R25, [R1+0x22f0] ;  /* 0x0022f00001197983 */ /* 0x000f640000100800 */
[----:B------:R-:W-:Y:S01]  /*272c0*/  @!P4 IMAD.MOV R17, RZ, RZ, -R17 ;  /* 0x000000ffff11c224 */ /* 0x000fe200078e0a11 */
[----:B------:R-:W-:Y:S01]  /*272d0*/  STL [R1+0x2b64], R19 ;  /* 0x002b641301007387 */ /* 0x000fe20000100800 */
[----:B------:R-:W-:Y:S01]  /*272e0*/  @!P0 IMAD.MOV R16, RZ, RZ, -R16 ;  /* 0x000000ffff108224 */ /* 0x000fe200078e0a10 */
[----:B------:R-:W-:-:S02]  /*272f0*/  ISETP.GE.AND P3, PT, R26, RZ, PT ;  /* 0x000000ff1a00720c */ /* 0x000fc40003f66270 */
[----:B0-----:R-:W5:Y:S01]  /*27300*/  LDL R21, [R1+0x22ec] ;  /* 0x0022ec0001157983 */ /* 0x001f620000100800 */
[----:B----4-:R-:W-:Y:S02]  /*27310*/  ISETP.GE.AND P0, PT, R29, RZ, PT ;  /* 0x000000ff1d00720c */ /* 0x010fe40003f06270 */
[----:B--2---:R-:W-:Y:S02]  /*27320*/  ISETP.GE.AND P2, PT, R23, RZ, PT ;  /* 0x000000ff1700720c */ /* 0x004fe40003f46270 */
[----:B------:R-:W-:Y:S02]  /*27330*/  ISETP.GE.AND P5, PT, R22, RZ, PT ;  /* 0x000000ff1600720c */ /* 0x000fe40003fa6270 */
[----:B------:R-:W2:Y:S01]  /*27340*/  LDL R22, [R1+0x22e8] ;  /* 0x0022e80001167983 */ /* 0x000ea20000100800 */
[----:B------:R-:W-:Y:S02]  /*27350*/  STL [R1+0x2b68], R18 ;  /* 0x002b681201007387 */ /* 0x000fe40000100800 */
[----:B------:R-:W4:Y:S02]  /*27360*/  LDL R23, [R1+0x22e4] ;  /* 0x0022e40001177983 */ /* 0x000f240000100800 */
[----:B------:R-:W-:Y:S01]  /*27370*/  STL [R1+0x2b6c], R17 ;  /* 0x002b6c1101007387 */ /* 0x000fe20000100800 */
[----:B------:R-:W2:Y:S01]  /*27380*/  LDL R26, [R1+0x22e0] ;  /* 0x0022e000011a7983 */ /* 0x000ea20000100800 */
[----:B------:R-:W-:Y:S02]  /*27390*/  STL [R1+0x2b70], R16 ;  /* 0x002b701001007387 */ /* 0x000fe40000100800 */
[----:B------:R-:W2:Y:S02]  /*273a0*/  LDL R29, [R1+0x22dc] ;  /* 0x0022dc00011d7983 */ /* 0x000ea40000100800 */
[----:B------:R-:W-:Y:S01]  /*273b0*/  @!P5 IMAD.MOV R15, RZ, RZ, -R15 ;  /* 0x000000ffff0fd224 */ /* 0x000fe200078e0a0f */
[----:B---3--:R-:W-:-:S04]  /*273c0*/  ISETP.GE.AND P5, PT, R24, RZ, PT ;  /* 0x000000ff1800720c */ /* 0x008fc80003fa6270 */
[----:B------:R-:W-:Y:S01]  /*273d0*/  STL [R1+0x2b74], R15 ;  /* 0x002b740f01007387 */ /* 0x000fe20000100800 */
[----:B------:R-:W3:Y:S01]  /*273e0*/  LDL R24, [R1+0x22d8] ;  /* 0x0022d80001187983 */ /* 0x000ee20000100800 */
[----:B------:R-:W-:Y:S01]  /*273f0*/  ISETP.GE.AND P4, PT, R27, RZ, PT ;  /* 0x000000ff1b00720c */ /* 0x000fe20003f86270 */
[----:B------:R-:W-:-:S06]  /*27400*/  @!P1 IMAD.MOV R14, RZ, RZ, -R14 ;  /* 0x000000ffff0e9224 */ /* 0x000fcc00078e0a0e */
[----:B------:R-:W-:Y:S01]  /*27410*/  @!P5 IMAD.MOV R9, RZ, RZ, -R9 ;  /* 0x000000ffff09d224 */ /* 0x000fe200078e0a09 */
[----:B-----5:R-:W-:Y:S01]  /*27420*/  ISETP.GE.AND P1, PT, R25, RZ, PT ;  /* 0x000000ff1900720c */ /* 0x020fe20003f26270 */
[----:B------:R-:W-:Y:S01]  /*27430*/  @!P2 IMAD.MOV R13, RZ, RZ, -R13 ;  /* 0x000000ffff0da224 */ /* 0x000fe200078e0a0d */
[----:B------:R-:W-:Y:S01]  /*27440*/  ISETP.GE.AND P2, PT, R21, RZ, PT ;  /* 0x000000ff1500720c */ /* 0x000fe20003f46270 */
[----:B------:R-:W-:Y:S01]  /*27450*/  @!P3 IMAD.MOV R12, RZ, RZ, -R12 ;  /* 0x000000ffff0cb224 */ /* 0x000fe200078e0a0c */
[----:B------:R-:W5:Y:S01]  /*27460*/  LDL R27, [R1+0xbdc] ;  /* 0x000bdc00011b7983 */ /* 0x000f620000100800 */
[----:B------:R-:W-:Y:S02]  /*27470*/  @!P4 IMAD.MOV R11, RZ, RZ, -R11 ;  /* 0x000000ffff0bc224 */ /* 0x000fe400078e0a0b */
[----:B------:R-:W-:Y:S02]  /*27480*/  STL [R1+0x2b78], R14 ;  /* 0x002b780e01007387 */ /* 0x000fe40000100800 */
[----:B------:R-:W-:Y:S01]  /*27490*/  @!P0 IMAD.MOV R10, RZ, RZ, -R10 ;  /* 0x000000ffff0a8224 */ /* 0x000fe200078e0a0a */
[----:B------:R-:W5:Y:S01]  /*274a0*/  LDL R25, [R1+0x22d4] ;  /* 0x0022d40001197983 */ /* 0x000f620000100800 */
[----:B------:R-:W-:Y:S02]  /*274b0*/  STL [R1+0x2b7c], R13 ;  /* 0x002b7c0d01007387 */ /* 0x000fe40000100800 */
[----:B------:R-:W-:Y:S02]  /*274c0*/  STL [R1+0x2b80], R12 ;  /* 0x002b800c01007387 */ /* 0x000fe40000100800 */
[----:B------:R-:W-:Y:S02]  /*274d0*/  STL [R1+0x2b84], R11 ;  /* 0x002b840b01007387 */ /* 0x000fe40000100800 */
[----:B------:R-:W-:-:S02]  /*274e0*/  @!P1 IMAD.MOV R8, RZ, RZ, -R8 ;  /* 0x000000ffff089224 */ /* 0x000fc400078e0a08 */
[----:B------:R-:W-:Y:S01]  /*274f0*/  @!P2 IMAD.MOV R7, RZ, RZ, -R7 ;  /* 0x000000ffff07a224 */ /* 0x000fe200078e0a07 */
[----:B------:R-:W-:Y:S01]  /*27500*/  STL [R1+0x2b88], R10 ;  /* 0x002b880a01007387 */ /* 0x000fe20000100800 */
[----:B------:R-:W-:Y:S02]  /*27510*/  STL [R1+0x2b8c], R9 ;  /* 0x002b8c0901007387 */ /* 0x000fe40000100800 */
[----:B------:R-:W-:Y:S01]  /*27520*/  STL [R1+0x2b90], R8 ;  /* 0x002b900801007387 */ /* 0x000fe20000100800 */
[----:B------:R0:W-:Y:S01]  /*27530*/  STL [R1+0x2b94], R7 ;  /* 0x002b940701007387 */ /* 0x0001e20000100800 */
[----:B--2---:R-:W-:-:S03]  /*27540*/  ISETP.GE.AND P5, PT, R29, RZ, PT ;  /* 0x000000ff1d00720c */ /* 0x004fc60003fa6270 */
[----:B------:R-:W1:Y:S01]  /*27550*/  S2R R29, SR_TID.X ;  /* 0x00000000001d7919 */ /* 0x000e620000002100 */
[----:B------:R-:W-:Y:S02]  /*27560*/  ISETP.GE.AND P3, PT, R22, RZ, PT ;  /* 0x000000ff1600720c */ /* 0x000fe40003f66270 */
[----:B----4-:R-:W-:Y:S02]  /*27570*/  ISETP.GE.AND P4, PT, R23, RZ, PT ;  /* 0x000000ff1700720c */ /* 0x010fe40003f86270 */
[----:B---3--:R-:W-:-:S09]  /*27580*/  ISETP.GE.AND P2, PT, R24, RZ, PT ;  /* 0x000000ff1800720c */ /* 0x008fd20003f46270 */
[----:B------:R-:W-:Y:S02]  /*27590*/  @!P3 IMAD.MOV R6, RZ, RZ, -R6 ;  /* 0x000000ffff06b224 */ /* 0x000fe400078e0a06 */
[----:B------:R-:W-:Y:S01]  /*275a0*/  @!P4 IMAD.MOV R5, RZ, RZ, -R5 ;  /* 0x000000ffff05c224 */ /* 0x000fe200078e0a05 */
[----:B-1----:R-:W-:Y:S02]  /*275b0*/  LOP3.LUT R29, R29, 0x7f, RZ, 0xc0, !PT ;  /* 0x0000007f1d1d7812 */ /* 0x002fe400078ec0ff */
[----:B------:R-:W-:Y:S03]  /*275c0*/  STL [R1+0x2b98], R6 ;  /* 0x002b980601007387 */ /* 0x000fe60000100800 */
[----:B0-----:R-:W-:Y:S01]  /*275d0*/  IMAD R7, R29, c[0x0][0x18c], RZ ;  /* 0x000063001d077a24 */ /* 0x001fe200078e02ff */
[----:B------:R-:W-:Y:S04]  /*275e0*/  STL [R1+0x2b9c], R5 ;  /* 0x002b9c0501007387 */ /* 0x000fe80000100800 */
[----:B------:R-:W-:-:S02]  /*275f0*/  LEA R24, P6, R7, c[0x0][0x168], 0x1 ;  /* 0x00005a0007187a11 */ /* 0x000fc400078c08ff */
[----:B------:R-:W2:Y:S01]  /*27600*/  LDL.LU R7, [R1+0x7e0] ;  /* 0x0007e00001077983 */ /* 0x000ea20000300800 */
[----:B------:R-:W3:Y:S02]  /*27610*/  LDL.LU R8, [R1+0x7dc] ;  /* 0x0007dc0001087983 */ /* 0x000ee40000300800 */
[----:B------:R-:W4:Y:S02]  /*27620*/  LDL.LU R9, [R1+0x7d8] ;  /* 0x0007d80001097983 */ /* 0x000f240000300800 */
[----:B------:R-:W4:Y:S01]  /*27630*/  LDL.LU R10, [R1+0x7d4] ;  /* 0x0007d400010a7983 */ /* 0x000f220000300800 */
[----:B------:R-:W4:Y:S01]  /*27640*/  LDL.LU R11, [R1+0x7d0] ;  /* 0x0007d000010b7983 */ /* 0x000f220000300800 */
[----:B------:R-:W4:Y:S02]  /*27650*/  LDL.LU R12, [R1+0x7cc] ;  /* 0x0007cc00010c7983 */ /* 0x000f240000300800 */
        /* <DEDUP_REMOVED lines=10> */
[----:B------:R-:W-:Y:S01]  /*27700*/  ISETP.GE.AND P0, PT, R26, RZ, PT ;  /* 0x000000ff1a00720c */ /* 0x000fe20003f06270 */
[----:B------:R-:W4:Y:S01]  /*27710*/  LDL.LU R23, [R1+0x7a0] ;  /* 0x0007a00001177983 */ /* 0x000f220000300800 */
[----:B------:R-:W4:Y:S01]  /*27720*/  LDL.LU R26, [R1+0x79c] ;  /* 0x00079c00011a7983 */ /* 0x000f220000300800 */
[----:B-----5:R-:W-:-:S02]  /*27730*/  ISETP.GE.AND P1, PT, R27, RZ, PT ;  /* 0x000000ff1b00720c */ /* 0x020fc40003f26270 */
[----:B------:R-:W-:Y:S01]  /*27740*/  ISETP.GE.AND P3, PT, R25, RZ, PT ;  /* 0x000000ff1900720c */ /* 0x000fe20003f66270 */
[----:B------:R-:W-:Y:S01]  /*27750*/  @!P5 IMAD.MOV R3, RZ, RZ, -R3 ;  /* 0x000000ffff03d224 */ /* 0x000fe200078e0a03 */
[----:B------:R-:W5:Y:S01]  /*27760*/  LDL.LU R27, [R1+0x798] ;  /* 0x00079800011b7983 */ /* 0x000f620000300800 */
[----:B------:R-:W5:Y:S02]  /*27770*/  LDL.LU R29, [R1+0x794] ;  /* 0x00079400011d7983 */ /* 0x000f640000300800 */
[----:B------:R-:W-:Y:S01]  /*27780*/  @!P2 IMAD.MOV R0, RZ, RZ, -R0 ;  /* 0x000000ffff00a224 */ /* 0x000fe200078e0a00 */
[----:B------:R-:W-:Y:S02]  /*27790*/  ISETP.NE.AND P4, PT, RZ, c[0x0][0x17c], PT ;  /* 0x00005f00ff007a0c */ /* 0x000fe40003f85270 */
[----:B------:R-:W-:Y:S01]  /*277a0*/  @!P0 IMAD.MOV R4, RZ, RZ, -R4 ;  /* 0x000000ffff048224 */ /* 0x000fe200078e0a04 */
[----:B------:R-:W-:Y:S02]  /*277b0*/  LOP3.LUT R25, RZ, c[0x0][0x17c], RZ, 0x33, !PT ;  /* 0x00005f00ff197a12 */ /* 0x000fe400078e33ff */
[----:B------:R-:W-:Y:S01]  /*277c0*/  @!P1 IMAD.MOV R2, RZ, RZ, -R2 ;  /* 0x000000ffff029224 */ /* 0x000fe200078e0a02 */
[----:B------:R-:W-:Y:S01]  /*277d0*/  STL [R1+0x2b00], R24 ;  /* 0x002b001801007387 */ /* 0x000fe20000100800 */
[----:B------:R-:W-:Y:S02]  /*277e0*/  STL [R1+0x2ba0], R4 ;  /* 0x002ba00401007387 */ /* 0x000fe40000100800 */
[----:B------:R-:W-:Y:S02]  /*277f0*/  STL [R1+0x2ba4], R3 ;  /* 0x002ba40301007387 */ /* 0x000fe40000100800 */
[----:B------:R-:W-:Y:S01]  /*27800*/  @!P3 IMAD.MOV R28, RZ, RZ, -R28 ;  /* 0x000000ffff1cb224 */ /* 0x000fe200078e0a1c */
[----:B------:R2:W-:Y:S01]  /*27810*/  STL [R1+0x2ba8], R2 ;  /* 0x002ba80201007387 */ /* 0x0005e20000100800 */
[----:B------:R3:W-:Y:S03]  /*27820*/  STL [R1+0x2bac], R0 ;  /* 0x002bac0001007387 */ /* 0x0007e60000100800 */
[----:B------:R-:W-:Y:S01]  /*27830*/  STL [R1+0x2bb0], R28 ;  /* 0x002bb01c01007387 */ /* 0x000fe20000100800 */
[----:B--2---:R-:W-:-:S02]  /*27840*/  SEL R2, R25, R7, !P4 ;  /* 0x0000000719027207 */ /* 0x004fc40006000000 */
[C---:B---3--:R-:W-:Y:S02]  /*27850*/  SEL R0, R25.reuse, R8, !P4 ;  /* 0x0000000819007207 */ /* 0x048fe40006000000 */
[C---:B----4-:R-:W-:Y:S01]  /*27860*/  SEL R3, R25.reuse, R9, !P4 ;  /* 0x0000000919037207 */ /* 0x050fe20006000000 */
[----:B------:R0:W-:Y:S02]  /*27870*/  STL [R1+0x8e0], R2 ;  /* 0x0008e00201007387 */ /* 0x0001e40000100800 */
[----:B------:R1:W-:Y:S02]  /*27880*/  STL [R1+0x8dc], R0 ;  /* 0x0008dc0001007387 */ /* 0x0003e40000100800 */
[----:B------:R2:W-:Y:S01]  /*27890*/  STL [R1+0x8d8], R3 ;  /* 0x0008d80301007387 */ /* 0x0005e20000100800 */
[C---:B0-----:R-:W-:Y:S02]  /*278a0*/  SEL R2, R25.reuse, R10, !P4 ;  /* 0x0000000a19027207 */ /* 0x041fe40006000000 */
[----:B-1----:R-:W-:-:S02]  /*278b0*/  SEL R0, R25, R11, !P4 ;  /* 0x0000000b19007207 */ /* 0x002fc40006000000 */
[C---:B--2---:R-:W-:Y:S01]  /*278c0*/  SEL R3, R25.reuse, R12, !P4 ;  /* 0x0000000c19037207 */ /* 0x044fe20006000000 */
[----:B------:R0:W-:Y:S02]  /*278d0*/  STL [R1+0x8d4], R2 ;  /* 0x0008d40201007387 */ /* 0x0001e40000100800 */
[----:B------:R1:W-:Y:S02]  /*278e0*/  STL [R1+0x8d0], R0 ;  /* 0x0008d00001007387 */ /* 0x0003e40000100800 */
[----:B------:R2:W-:Y:S01]  /*278f0*/  STL [R1+0x8cc], R3 ;  /* 0x0008cc0301007387 */ /* 0x0005e20000100800 */
[C---:B0-----:R-:W-:Y:S02]  /*27900*/  SEL R2, R25.reuse, R13, !P4 ;  /* 0x0000000d19027207 */ /* 0x041fe40006000000 */
[C---:B-1----:R-:W-:Y:S02]  /*27910*/  SEL R0, R25.reuse, R14, !P4 ;  /* 0x0000000e19007207 */ /* 0x042fe40006000000 */
[C---:B--2---:R-:W-:Y:S01]  /*27920*/  SEL R3, R25.reuse, R15, !P4 ;  /* 0x0000000f19037207 */ /* 0x044fe20006000000 */
[----:B------:R0:W-:Y:S02]  /*27930*/  STL [R1+0x8c8], R2 ;  /* 0x0008c80201007387 */ /* 0x0001e40000100800 */
[----:B------:R1:W-:Y:S02]  /*27940*/  STL [R1+0x8c4], R0 ;  /* 0x0008c40001007387 */ /* 0x0003e40000100800 */
[----:B------:R2:W-:Y:S01]  /*27950*/  STL [R1+0x8c0], R3 ;  /* 0x0008c00301007387 */ /* 0x0005e20000100800 */
[----:B0-----:R-:W-:-:S02]  /*27960*/  SEL R2, R25, R16, !P4 ;  /* 0x0000001019027207 */ /* 0x001fc40006000000 */
[C---:B-1----:R-:W-:Y:S02]  /*27970*/  SEL R0, R25.reuse, R17, !P4 ;  /* 0x0000001119007207 */ /* 0x042fe40006000000 */
[C---:B--2---:R-:W-:Y:S01]  /*27980*/  SEL R3, R25.reuse, R18, !P4 ;  /* 0x0000001219037207 */ /* 0x044fe20006000000 */
        /* <DEDUP_REMOVED lines=14> */
[----:B------:R-:W-:Y:S01]  /*27a70*/  STL [R1+0x89c], R3 ;  /* 0x00089c0301007387 */ /* 0x000fe20000100800 */
[----:B------:R-:W2:Y:S01]  /*27a80*/  LDL.LU R28, [R1+0x784] ;  /* 0x00078400011c7983 */ /* 0x000ea20000300800 */
[----:B-----5:R-:W-:-:S02]  /*27a90*/  SEL R2, R25, R27, !P4 ;  /* 0x0000001b19027207 */ /* 0x020fc40006000000 */
[----:B0-----:R-:W-:-:S03]  /*27aa0*/  SEL R0, R25, R29, !P4 ;  /* 0x0000001d19007207 */ /* 0x001fc60006000000 */
[----:B------:R-:W-:Y:S04]  /*27ab0*/  STL [R1+0x898], R2 ;  /* 0x0008980201007387 */ /* 0x000fe80000100800 */
[----:B--2---:R0:W-:Y:S01]  /*27ac0*/  STL [R1+0x2c5c], R28 ;  /* 0x002c5c1c01007387 */ /* 0x0041e20000100800 */
[----:B------:R-:W-:Y:S03]  /*27ad0*/  STL [R1+0x894], R0 ;  /* 0x0008940001007387 */ /* 0x000fe60000100800 */
[----:B0-----:R-:W2:Y:S04]  /*27ae0*/  LDL.LU R28, [R1+0x788] ;  /* 0x00078800011c7983 */ /* 0x001ea80000300800 */
[----:B--2---:R0:W-:Y:S04]  /*27af0*/  STL [R1+0x2c60], R28 ;  /* 0x002c601c01007387 */ /* 0x0041e80000100800 */
[----:B0-----:R-:W2:Y:S04]  /*27b00*/  LDL.LU R28, [R1+0x78c] ;  /* 0x00078c00011c7983 */ /* 0x001ea80000300800 */
[----:B--2---:R0:W-:Y:S04]  /*27b10*/  STL [R1+0x2c64], R28 ;  /* 0x002c641c01007387 */ /* 0x0041e80000100800 */
[----:B0-----:R-:W2:Y:S01]  /*27b20*/  LDL.LU R28, [R1+0x790] ;  /* 0x00079000011c7983 */ /* 0x001ea20000300800 */
[----:B------:R-:W3:Y:S02]  /*27b30*/  LDL.LU R0, [R1+0x780] ;  /* 0x0007800001007983 */ /* 0x000ee40000300800 */
[----:B------:R-:W4:Y:S02]  /*27b40*/  LDL.LU R2, [R1+0x77c] ;  /* 0x00077c0001027983 */ /* 0x000f240000300800 */
[----:B------:R-:W5:Y:S01]  /*27b50*/  LDL.LU R3, [R1+0x778] ;  /* 0x0007780001037983 */ /* 0x000f620000300800 */
[----:B------:R-:W3:Y:S01]  /*27b60*/  LDL.LU R4, [R1+0x774] ;  /* 0x0007740001047983 */ /* 0x000ee20000300800 */
[----:B------:R-:W3:Y:S02]  /*27b70*/  LDL.LU R24, [R1+0x770] ;  /* 0x0007700001187983 */ /* 0x000ee40000300800 */
[----:B------:R-:W3:Y:S02]  /*27b80*/  LDL.LU R5, [R1+0x76c] ;  /* 0x00076c0001057983 */ /* 0x000ee40000300800 */
[----:B------:R-:W3:Y:S01]  /*27b90*/  LDL.LU R6, [R1+0x768] ;  /* 0x0007680001067983 */ /* 0x000ee20000300800 */
        /* <DEDUP_REMOVED lines=20> */
[----:B--2---:R-:W-:-:S05]  /*27ce0*/  SEL R28, R25, R28, !P4 ;  /* 0x0000001c191c7207 */ /* 0x004fca0006000000 */
[----:B------:R0:W-:Y:S04]  /*27cf0*/  STL [R1+0x890], R28 ;  /* 0x0008901c01007387 */ /* 0x0001e80000100800 */
[----:B0-----:R-:W2:Y:S02]  /*27d00*/  LDL.LU R28, [R1+0x2c64] ;  /* 0x002c6400011c7983 */ /* 0x001ea40000300800 */
[----:B--2---:R-:W-:-:S05]  /*27d10*/  SEL R28, R25, R28, !P4 ;  /* 0x0000001c191c7207 */ /* 0x004fca0006000000 */
[----:B------:R0:W-:Y:S04]  /*27d20*/  STL [R1+0x88c], R28 ;  /* 0x00088c1c01007387 */ /* 0x0001e80000100800 */
[----:B0-----:R-:W2:Y:S02]  /*27d30*/  LDL.LU R28, [R1+0x2c60] ;  /* 0x002c6000011c7983 */ /* 0x001ea40000300800 */
[----:B--2---:R-:W-:-:S05]  /*27d40*/  SEL R28, R25, R28, !P4 ;  /* 0x0000001c191c7207 */ /* 0x004fca0006000000 */
[----:B------:R0:W-:Y:S04]  /*27d50*/  STL [R1+0x888], R28 ;  /* 0x0008881c01007387 */ /* 0x0001e80000100800 */
[----:B0-----:R-:W2:Y:S01]  /*27d60*/  LDL.LU R28, [R1+0x2c5c] ;  /* 0x002c5c00011c7983 */ /* 0x001ea20000300800 */
[C---:B----4-:R-:W-:Y:S02]  /*27d70*/  SEL R2, R25.reuse, R2, !P4 ;  /* 0x0000000219027207 */ /* 0x050fe40006000000 */
[----:B--2---:R-:W-:-:S05]  /*27d80*/  SEL R28, R25, R28, !P4 ;  /* 0x0000001c191c7207 */ /* 0x004fca0006000000 */
[----:B------:R3:W-:Y:S02]  /*27d90*/  STL [R1+0x884], R28 ;  /* 0x0008841c01007387 */ /* 0x0007e40000100800 */
[C---:B---3--:R-:W-:Y:S01]  /*27da0*/  SEL R28, R25.reuse, R0, !P4 ;  /* 0x00000000191c7207 */ /* 0x048fe20006000000 */
[C---:B-----5:R-:W-:Y:S01]  /*27db0*/  SEL R0, R25.reuse, R3, !P4 ;  /* 0x0000000319007207 */ /* 0x060fe20006000000 */
[----:B------:R-:W-:-:S03]  /*27dc0*/  SEL R3, R25, R4, !P4 ;  /* 0x0000000419037207 */ /* 0x000fc60006000000 */
[----:B------:R-:W-:Y:S01]  /*27dd0*/  STL [R1+0x880], R28 ;  /* 0x0008801c01007387 */ /* 0x000fe20000100800 */
        /* <DEDUP_REMOVED lines=44> */
[----:B------:R-:W-:Y:S02]  /*280a0*/  STL [R1+0x820], R3 ;  /* 0x0008200301007387 */ /* 0x000fe40000100800 */
[----:B------:R-:W2:Y:S01]  /*280b0*/  LDL.LU R28, [R1+0x708] ;  /* 0x00070800011c7983 */ /* 0x000ea20000300800 */
[----:B0-----:R-:W-:-:S02]  /*280c0*/  SEL R2, R25, R27, !P4 ;  /* 0x0000001b19027207 */ /* 0x001fc40006000000 */
[----:B-1----:R-:W-:-:S03]  /*280d0*/  SEL R0, R25, R29, !P4 ;  /* 0x0000001d19007207 */ /* 0x002fc60006000000 */
        /* <DEDUP_REMOVED lines=1321> */
[----:B------:R-:W3:Y:S01]  /*2d370*/  LDL.LU R24, [R1] ;  /* 0x0000000001187983 */ /* 0x000ee20000300800 */
        /* <DEDUP_REMOVED lines=9> */
[C---:B---3--:R-:W-:Y:S02]  /*2d410*/  SEL R0, R25.reuse, R0, !P4 ;  /* 0x0000000019007207 */ /* 0x048fe40006000000 */
[C---:B----4-:R-:W-:Y:S02]  /*2d420*/  SEL R2, R25.reuse, R2, !P4 ;  /* 0x0000000219027207 */ /* 0x050fe40006000000 */
[C---:B-----5:R-:W-:Y:S02]  /*2d430*/  SEL R3, R25.reuse, R3, !P4 ;  /* 0x0000000319037207 */ /* 0x060fe40006000000 */
[----:B------:R-:W-:-:S02]  /*2d440*/  SEL R4, R25, R4, !P4 ;  /* 0x0000000419047207 */ /* 0x000fc40006000000 */
[C---:B------:R-:W-:Y:S02]  /*2d450*/  SEL R5, R25.reuse, R5, !P4 ;  /* 0x0000000519057207 */ /* 0x040fe40006000000 */
[C---:B------:R-:W-:Y:S02]  /*2d460*/  SEL R6, R25.reuse, R6, !P4 ;  /* 0x0000000619067207 */ /* 0x040fe40006000000 */
[C---:B------:R-:W-:Y:S02]  /*2d470*/  SEL R7, R25.reuse, R7, !P4 ;  /* 0x0000000719077207 */ /* 0x040fe40006000000 */
[C---:B------:R-:W-:Y:S02]  /*2d480*/  SEL R8, R25.reuse, R8, !P4 ;  /* 0x0000000819087207 */ /* 0x040fe40006000000 */
[C---:B------:R-:W-:Y:S02]  /*2d490*/  SEL R9, R25.reuse, R9, !P4 ;  /* 0x0000000919097207 */ /* 0x040fe40006000000 */
        /* <DEDUP_REMOVED lines=17> */
[----:B--2---:R-:W-:-:S05]  /*2d5b0*/  SEL R28, R25, R28, !P4 ;  /* 0x0000001c191c7207 */ /* 0x004fca0006000000 */
[----:B------:R0:W-:Y:S04]  /*2d5c0*/  STL [R1+0xe8], R28 ;  /* 0x0000e81c01007387 */ /* 0x0001e80000100800 */
[----:B0-----:R-:W2:Y:S01]  /*2d5d0*/  LDL.LU R28, [R1+0x2bb0] ;  /* 0x002bb000011c7983 */ /* 0x001ea20000300800 */
[----:B------:R0:W-:Y:S03]  /*2d5e0*/  STL [R1+0xe4], R0 ;  /* 0x0000e40001007387 */ /* 0x0001e60000100800 */
[----:B0-----:R-:W3:Y:S01]  /*2d5f0*/  LDL.LU R0, [R1+0x2bac] ;  /* 0x002bac0001007983 */ /* 0x001ee20000300800 */
[----:B------:R0:W-:Y:S03]  /*2d600*/  STL [R1+0xe0], R2 ;  /* 0x0000e00201007387 */ /* 0x0001e60000100800 */
[----:B0-----:R-:W4:Y:S01]  /*2d610*/  LDL.LU R2, [R1+0x2ba8] ;  /* 0x002ba80001027983 */ /* 0x001f220000300800 */
[----:B------:R0:W-:Y:S03]  /*2d620*/  STL [R1+0xdc], R3 ;  /* 0x0000dc0301007387 */ /* 0x0001e60000100800 */
[----:B0-----:R-:W5:Y:S01]  /*2d630*/  LDL.LU R3, [R1+0x2ba4] ;  /* 0x002ba40001037983 */ /* 0x001f620000300800 */
[----:B------:R0:W-:Y:S03]  /*2d640*/  STL [R1+0xd8], R4 ;  /* 0x0000d80401007387 */ /* 0x0001e60000100800 */
[----:B0-----:R-:W2:Y:S01]  /*2d650*/  LDL.LU R4, [R1+0x2ba0] ;  /* 0x002ba00001047983 */ /* 0x001ea20000300800 */
        /* <DEDUP_REMOVED lines=41> */
[----:B0-----:R-:W3:Y:S01]  /*2d8f0*/  LDL.LU R27, [R1+0x2b4c] ;  /* 0x002b4c00011b7983 */ /* 0x001ee20000300800 */
[----:B------:R0:W-:Y:S03]  /*2d900*/  STL [R1+0x80], R29 ;  /* 0x0000801d01007387 */ /* 0x0001e60000100800 */
[----:B0-----:R-:W4:Y:S01]  /*2d910*/  LDL.LU R29, [R1+0x2b48] ;  /* 0x002b4800011d7983 */ /* 0x001f220000300800 */
[----:B------:R-:W-:-:S05]  /*2d920*/  SEL R24, R25, R24, !P4 ;  /* 0x0000001819187207 */ /* 0x000fca0006000000 */
[----:B------:R4:W-:Y:S01]  /*2d930*/  STL [R1+0x7c], R24 ;  /* 0x00007c1801007387 */ /* 0x0009e20000100800 */
[C---:B--2---:R-:W-:Y:S02]  /*2d940*/  SEL R26, R25.reuse, R26, !P4 ;  /* 0x0000001a191a7207 */ /* 0x044fe40006000000 */
[C---:B---3--:R-:W-:Y:S02]  /*2d950*/  SEL R27, R25.reuse, R27, !P4 ;  /* 0x0000001b191b7207 */ /* 0x048fe40006000000 */
[----:B----4-:R-:W-:-:S05]  /*2d960*/  SEL R24, R25, R29, !P4 ;  /* 0x0000001d19187207 */ /* 0x010fca0006000000 */
[----:B------:R0:W-:Y:S01]  /*2d970*/  STL [R1+0x78], R24 ;  /* 0x0000781801007387 */ /* 0x0001e20000100800 */
[----:B------:R-:W-:Y:S02]  /*2d980*/  STL [R1+0x74], R27 ;  /* 0x0000741b01007387 */ /* 0x000fe40000100800 */
[----:B------:R1:W-:Y:S01]  /*2d990*/  STL [R1+0x70], R26 ;  /* 0x0000701a01007387 */ /* 0x0003e20000100800 */
[C---:B0-----:R-:W-:Y:S01]  /*2d9a0*/  SEL R24, R25.reuse, R23, !P4 ;  /* 0x0000001719187207 */ /* 0x041fe20006000000 */
[C---:B------:R-:W-:Y:S01]  /*2d9b0*/  SEL R23, R25.reuse, R22, !P4 ;  /* 0x0000001619177207 */ /* 0x040fe20006000000 */
[C---:B------:R-:W-:Y:S01]  /*2d9c0*/  SEL R22, R25.reuse, R21, !P4 ;  /* 0x0000001519167207 */ /* 0x040fe20006000000 */
[C---:B------:R-:W-:Y:S01]  /*2d9d0*/  SEL R21, R25.reuse, R20, !P4 ;  /* 0x0000001419157207 */ /* 0x040fe20006000000 */
[C---:B------:R-:W-:Y:S01]  /*2d9e0*/  SEL R20, R25.reuse, R19, !P4 ;  /* 0x0000001319147207 */ /* 0x040fe20006000000 */
[----:B------:R-:W-:Y:S01]  /*2d9f0*/  STL [R1+0x6c], R24 ;  /* 0x00006c1801007387 */ /* 0x000fe20000100800 */
        /* <DEDUP_REMOVED lines=13> */
[----:B------:R-:W-:Y:S02]  /*2dad0*/  STL [R1+0x50], R17 ;  /* 0x0000501101007387 */ /* 0x000fe40000100800 */
[----:B------:R-:W-:Y:S01]  /*2dae0*/  STL [R1+0x4c], R16 ;  /* 0x00004c1001007387 */ /* 0x000fe20000100800 */
[C---:B------:R-:W-:Y:S01]  /*2daf0*/  SEL R12, R25.reuse, R11, !P4 ;  /* 0x0000000b190c7207 */ /* 0x040fe20006000000 */
[----:B------:R-:W-:Y:S01]  /*2db00*/  STL [R1+0x40], R15 ;  /* 0x0000400f01007387 */ /* 0x000fe20000100800 */
[----:B------:R-:W-:Y:S01]  /*2db10*/  STL [R1+0x30], R14 ;  /* 0x0000300e01007387 */ /* 0x000fe20000100800 */
[C---:B------:R-:W-:Y:S01]  /*2db20*/  SEL R11, R25.reuse, R10, !P4 ;  /* 0x0000000a190b7207 */ /* 0x040fe20006000000 */
[----:B------:R-:W-:Y:S01]  /*2db30*/  STL [R1+0x28], R13 ;  /* 0x0000280d01007387 */ /* 0x000fe20000100800 */
[----:B------:R-:W2:Y:S01]  /*2db40*/  LDL.LU R10, [R1+0x8e0] ;  /* 0x0008e000010a7983 */ /* 0x000ea20000300800 */
[----:B------:R-:W-:Y:S02]  /*2db50*/  STL [R1+0x18], R12 ;  /* 0x0000180c01007387 */ /* 0x000fe40000100800 */
[----:B-1----:R-:W3:Y:S02]  /*2db60*/  LDL.LU R26, [R1+0x8dc] ;  /* 0x0008dc00011a7983 */ /* 0x002ee40000300800 */
[----:B------:R0:W-:Y:S02]  /*2db70*/  STL [R1+0x10], R11 ;  /* 0x0000100b01007387 */ /* 0x0001e40000100800 */
[----:B0-----:R-:W4:Y:S01]  /*2db80*/  LDL.LU R11, [R1+0x8d8] ;  /* 0x0008d800010b7983 */ /* 0x001f220000300800 */
[----:B------:R-:W4:Y:S02]  /*2db90*/  LDL.LU R12, [R1+0x8d4] ;  /* 0x0008d400010c7983 */ /* 0x000f240000300800 */
[----:B------:R-:W4:Y:S02]  /*2dba0*/  LDL.LU R13, [R1+0x8d0] ;  /* 0x0008d000010d7983 */ /* 0x000f240000300800 */
[----:B------:R-:W4:Y:S01]  /*2dbb0*/  LDL.LU R14, [R1+0x8cc] ;  /* 0x0008cc00010e7983 */ /* 0x000f220000300800 */
[----:B------:R-:W4:Y:S01]  /*2dbc0*/  LDL.LU R15, [R1+0x8c8] ;  /* 0x0008c800010f7983 */ /* 0x000f220000300800 */
[----:B------:R-:W4:Y:S03]  /*2dbd0*/  LDL.LU R16, [R1+0x8c4] ;  /* 0x0008c40001107983 */ /* 0x000f260000300800 */
[----:B------:R-:W0:Y:S01]  /*2dbe0*/  S2R R23, SR_TID.X ;  /* 0x0000000000177919 */ /* 0x000e220000002100 */
[----:B------:R-:W4:Y:S02]  /*2dbf0*/  LDL.LU R17, [R1+0x8c0] ;  /* 0x0008c00001117983 */ /* 0x000f240000300800 */
[----:B------:R-:W4:Y:S02]  /*2dc00*/  LDL.LU R18, [R1+0x8bc] ;  /* 0x0008bc0001127983 */ /* 0x000f240000300800 */
[----:B------:R-:W4:Y:S01]  /*2dc10*/  LDL.LU R19, [R1+0x8b8] ;  /* 0x0008b80001137983 */ /* 0x000f220000300800 */
[----:B------:R-:W4:Y:S01]  /*2dc20*/  LDL.LU R20, [R1+0x8b4] ;  /* 0x0008b40001147983 */ /* 0x000f220000300800 */
[C---:B------:R-:W-:Y:S01]  /*2dc30*/  SEL R24, R25.reuse, R9, !P4 ;  /* 0x0000000919187207 */ /* 0x040fe20006000000 */
        /* <DEDUP_REMOVED lines=8> */
[----:B------:R-:W-:Y:S01]  /*2dcc0*/  STL [R1+0x2b04], R24 ;  /* 0x002b041801007387 */ /* 0x000fe20000100800 */
[C---:B------:R-:W-:Y:S01]  /*2dcd0*/  SEL R4, R25.reuse, R4, !P4 ;  /* 0x0000000419047207 */ /* 0x040fe20006000000 */
[----:B------:R-:W-:Y:S01]  /*2dce0*/  STL [R1+0x2b08], R8 ;  /* 0x002b080801007387 */ /* 0x000fe20000100800 */
[C---:B-----5:R-:W-:Y:S01]  /*2dcf0*/  SEL R3, R25.reuse, R3, !P4 ;  /* 0x0000000319037207 */ /* 0x060fe20006000000 */
[----:B------:R-:W-:Y:S01]  /*2dd00*/  STL [R1+0x2b0c], R7 ;  /* 0x002b0c0701007387 */ /* 0x000fe20000100800 */
[----:B------:R-:W-:Y:S01]  /*2dd10*/  SEL R2, R25, R2, !P4 ;  /* 0x0000000219027207 */ /* 0x000fe20006000000 */
[----:B------:R-:W-:Y:S01]  /*2dd20*/  STL [R1+0x2b10], R6 ;  /* 0x002b100601007387 */ /* 0x000fe20000100800 */
[----:B0-----:R-:W-:-:S02]  /*2dd30*/  LOP3.LUT R23, R23, 0x7f, RZ, 0xc0, !PT ;  /* 0x0000007f17177812 */ /* 0x001fc400078ec0ff */
[C---:B------:R-:W-:Y:S01]  /*2dd40*/  SEL R0, R25.reuse, R0, !P4 ;  /* 0x0000000019007207 */ /* 0x040fe20006000000 */
[----:B------:R-:W-:Y:S01]  /*2dd50*/  STL [R1+0x2b14], R5 ;  /* 0x002b140501007387 */ /* 0x000fe20000100800 */
[----:B------:R-:W-:Y:S01]  /*2dd60*/  SEL R25, R25, R28, !P4 ;  /* 0x0000001c19197207 */ /* 0x000fe20006000000 */
[----:B------:R-:W-:Y:S02]  /*2dd70*/  STL [R1+0x2b18], R4 ;  /* 0x002b180401007387 */ /* 0x000fe40000100800 */
[----:B------:R-:W-:Y:S01]  /*2dd80*/  IMAD R23, R23, c[0x0][0x18c], RZ ;  /* 0x0000630017177a24 */ /* 0x000fe200078e02ff */
[----:B------:R-:W-:Y:S01]  /*2dd90*/  STL [R1+0x2b1c], R3 ;  /* 0x002b1c0301007387 */ /* 0x000fe20000100800 */
[----:B------:R-:W-:Y:S02]  /*2dda0*/  STL [R1+0x2b20], R2 ;  /* 0x002b200201007387 */ /* 0x000fe40000100800 */
[----:B------:R3:W-:Y:S02]  /*2ddb0*/  STL [R1+0x2b24], R0 ;  /* 0x002b240001007387 */ /* 0x0007e40000100800 */
[----:B------:R-:W-:Y:S01]  /*2ddc0*/  STL [R1+0x2b28], R25 ;  /* 0x002b281901007387 */ /* 0x000fe20000100800 */
[----:B------:R-:W-:-:S02]  /*2ddd0*/  LEA.HI.X.SX32 R9, R23, c[0x0][0x16c], 0x1, P6 ;  /* 0x00005b0017097a11 */ /* 0x000fc400030f0eff */
[----:B------:R-:W5:Y:S03]  /*2dde0*/  LDL.LU R23, [R1+0x8a0] ;  /* 0x0008a00001177983 */ /* 0x000f660000300800 */
[----:B------:R-:W-:Y:S02]  /*2ddf0*/  STL [R1+0x2afc], R9 ;  /* 0x002afc0901007387 */ /* 0x000fe40000100800 */
[----:B---3--:R-:W-:Y:S02]  /*2de00*/  IMAD R0, R26, c[0x0][0x190], RZ ;  /* 0x000064001a007a24 */ /* 0x008fe400078e02ff */
[----:B------:R-:W3:Y:S01]  /*2de10*/  LDL.LU R26, [R1+0x89c] ;  /* 0x00089c00011a7983 */ /* 0x000ee20000300800 */
[----:B--2---:R-:W-:-:S05]  /*2de20*/  IMAD R2, R10, c[0x0][0x190], RZ ;  /* 0x000064000a027a24 */ /* 0x004fca00078e02ff */
[----:B------:R0:W-:Y:S01]  /*2de30*/  STL [R1+0x48], R2 ;  /* 0x0000480201007387 */ /* 0x0001e20000100800 */
[----:B------:R1:W-:Y:S02]  /*2de40*/  STL [R1+0x44], R0 ;  /* 0x0000440001007387 */ /* 0x0003e40000100800 */
[----:B----4-:R-:W-:Y:S02]  /*2de50*/  IMAD R3, R13, c[0x0][0x190], RZ ;  /* 0x000064000d037a24 */ /* 0x010fe400078e02ff */
[----:B0-----:R-:W-:Y:S02]  /*2de60*/  IMAD R2, R11, c[0x0][0x190], RZ ;  /* 0x000064000b027a24 */ /* 0x001fe400078e02ff */
[----:B-1----:R-:W-:-:S03]  /*2de70*/  IMAD R0, R12, c[0x0][0x190], RZ ;  /* 0x000064000c007a24 */ /* 0x002fc600078e02ff */
[----:B------:R0:W-:Y:S02]  /*2de80*/  STL [R1+0x3c], R2 ;  /* 0x00003c0201007387 */ /* 0x0001e40000100800 */
[----:B------:R1:W-:Y:S02]  /*2de90*/  STL [R1+0x38], R0 ;  /* 0x0000380001007387 */ /* 0x0003e40000100800 */
[----:B------:R-:W-:Y:S02]  /*2dea0*/  STL [R1+0x34], R3 ;  /* 0x0000340301007387 */ /* 0x000fe40000100800 */
[----:B------:R-:W2:Y:S02]  /*2deb0*/  LDL.LU R12, [R1+0x898] ;  /* 0x00089800010c7983 */ /* 0x000ea40000300800 */
[----:B0-----:R-:W-:Y:S02]  /*2dec0*/  IMAD R2, R14, c[0x0][0x190], RZ ;  /* 0x000064000e027a24 */ /* 0x001fe400078e02ff */
[----:B-1----:R-:W-:-:S03]  /*2ded0*/  IMAD R0, R15, c[0x0][0x190], RZ ;  /* 0x000064000f007a24 */ /* 0x002fc600078e02ff */
[----:B------:R0:W-:Y:S02]  /*2dee0*/  STL [R1+0x2c], R2 ;  /* 0x00002c0201007387 */ /* 0x0001e40000100800 */
[----:B------:R1:W-:Y:S02]  /*2def0*/  STL [R1+0x24], R0 ;  /* 0x0000240001007387 */ /* 0x0003e40000100800 */
[----:B------:R-:W4:Y:S02]  /*2df00*/  LDL.LU R13, [R1+0x894] ;  /* 0x00089400010d7983 */ /* 0x000f240000300800 */
[----:B0-----:R-:W-:-:S05]  /*2df10*/  IMAD R2, R16, c[0x0][0x190], RZ ;  /* 0x0000640010027a24 */ /* 0x001fca00078e02ff */
[----:B------:R0:W-:Y:S01]  /*2df20*/  STL [R1+0x20], R2 ;  /* 0x0000200201007387 */ /* 0x0001e20000100800 */
[----:B------:R-:W4:Y:S02]  /*2df30*/  LDL.LU R14, [R1+0x890] ;  /* 0x00089000010e7983 */ /* 0x000f240000300800 */
[----:B-1----:R-:W-:-:S05]  /*2df40*/  IMAD R0, R17, c[0x0][0x190], RZ ;  /* 0x0000640011007a24 */ /* 0x002fca00078e02ff */
[----:B------:R1:W-:Y:S01]  /*2df50*/  STL [R1+0x1c], R0 ;  /* 0x00001c0001007387 */ /* 0x0003e20000100800 */
[----:B------:R-:W4:Y:S02]  /*2df60*/  LDL.LU R15, [R1+0x88c] ;  /* 0x00088c00010f7983 */ /* 0x000f240000300800 */
[----:B0-----:R-:W-:Y:S02]  /*2df70*/  IMAD R2, R18, c[0x0][0x190], RZ ;  /* 0x0000640012027a24 */ /* 0x001fe400078e02ff */
[----:B-1----:R-:W-:-:S03]  /*2df80*/  IMAD R0, R19, c[0x0][0x190], RZ ;  /* 0x0000640013007a24 */ /* 0x002fc600078e02ff */
[----:B------:R0:W-:Y:S01]  /*2df90*/  STL [R1+0x14], R2 ;  /* 0x0000140201007387 */ /* 0x0001e20000100800 */
[----:B------:R-:W-:-:S03]  /*2dfa0*/  IMAD R29, R29, c[0x0][0x190], RZ ;  /* 0x000064001d1d7a24 */ /* 0x000fc600078e02ff */
[----:B------:R1:W-:Y:S01]  /*2dfb0*/  STL [R1+0xc], R0 ;  /* 0x00000c0001007387 */ /* 0x0003e20000100800 */
[----:B0-----:R-:W-:Y:S02]  /*2dfc0*/  IMAD R2, R20, c[0x0][0x190], RZ ;  /* 0x0000640014027a24 */ /* 0x001fe400078e02ff */
[----:B-1----:R-:W-:-:S03]  /*2dfd0*/  IMAD R0, R21, c[0x0][0x190], RZ ;  /* 0x0000640015007a24 */ /* 0x002fc600078e02ff */
[----:B------:R-:W-:Y:S01]  /*2dfe0*/  STL [R1+0x8], R2 ;  /* 0x0000080201007387 */ /* 0x000fe20000100800 */
[----:B------:R-:W4:Y:S02]  /*2dff0*/  LDL.LU R16, [R1+0x888] ;  /* 0x0008880001107983 */ /* 0x000f240000300800 */
[----:B------:R-:W-:Y:S01]  /*2e000*/  IMAD R28, R22, c[0x0][0x190], RZ ;  /* 0x00006400161c7a24 */ /* 0x000fe200078e02ff */
[----:B------:R-:W-:Y:S01]  /*2e010*/  STL [R1+0x4], R0 ;  /* 0x0000040001007387 */ /* 0x000fe20000100800 */
[----:B------:R-:W-:Y:S02]  /*2e020*/  STL [R1+0x2ae4], R29 ;  /* 0x002ae41d01007387 */ /* 0x000fe40000100800 */
[----:B------:R-:W4:Y:S02]  /*2e030*/  LDL.LU R17, [R1+0x884] ;  /* 0x0008840001117983 */ /* 0x000f240000300800 */
[----:B------:R-:W-:Y:S01]  /*2e040*/  IMAD R27, R27, c[0x0][0x190], RZ ;  /* 0x000064001b1b7a24 */ /* 0x000fe200078e02ff */
[----:B------:R-:W4:Y:S01]  /*2e050*/  LDL.LU R18, [R1+0x880] ;  /* 0x0008800001127983 */ /* 0x000f220000300800 */
[----:B------:R-:W-:Y:S02]  /*2e060*/  STL [R1+0x2ae0], R28 ;  /* 0x002ae01c01007387 */ /* 0x000fe40000100800 */
[----:B------:R-:W4:Y:S02]  /*2e070*/  LDL.LU R19, [R1+0x87c] ;  /* 0x00087c0001137983 */ /* 0x000f240000300800 */
[----:B------:R-:W4:Y:S02]  /*2e080*/  LDL.LU R20, [R1+0x878] ;  /* 0x0008780001147983 */ /* 0x000f240000300800 */
[----:B-----5:R-:W-:Y:S01]  /*2e090*/  IMAD R10, R23, c[0x0][0x190], RZ ;  /* 0x00006400170a7a24 */ /* 0x020fe200078e02ff */
[----:B------:R-:W-:Y:S01]  /*2e0a0*/  STL [R1+0x2adc], R27 ;  /* 0x002adc1b01007387 */ /* 0x000fe20000100800 */
[----:B------:R-:W5:Y:S02]  /*2e0b0*/  LDL.LU R21, [R1+0x874] ;  /* 0x0008740001157983 */ /* 0x000f640000300800 */
[----:B------:R-:W5:Y:S01]  /*2e0c0*/  LDL.LU R22, [R1+0x870] ;  /* 0x0008700001167983 */ /* 0x000f620000300800 */
[----:B------:R-:W-:Y:S01]  /*2e0d0*/  STL [R1+0x2ad8], R10 ;  /* 0x002ad80a01007387 */ /* 0x000fe20000100800 */
[----:B------:R-:W5:Y:S02]  /*2e0e0*/  LDL.LU R23, [R1+0x86c] ;  /* 0x00086c0001177983 */ /* 0x000f640000300800 */
[----:B---3--:R-:W-:-:S02]  /*2e0f0*/  IMAD R11, R26, c[0x0][0x190], RZ ;  /* 0x000064001a0b7a24 */ /* 0x008fc400078e02ff */
[----:B------:R-:W3:Y:S01]  /*2e100*/  LDL.LU R26, [R1+0x868] ;  /* 0x00086800011a7983 */ /* 0x000ee20000300800 */
[----:B------:R-:W3:Y:S02]  /*2e110*/  LDL.LU R4, [R1+0x864] ;  /* 0x0008640001047983 */ /* 0x000ee40000300800 */
[----:B------:R-:W3:Y:S02]  /*2e120*/  LDL.LU R24, [R1+0x860] ;  /* 0x0008600001187983 */ /* 0x000ee40000300800 */
[----:B------:R-:W-:Y:S02]  /*2e130*/  STL [R1+0x2ae8], R11 ;  /* 0x002ae80b01007387 */ /* 0x000fe40000100800 */
[----:B--2---:R-:W-:-:S05]  /*2e140*/  IMAD R12, R12, c[0x0][0x190], RZ ;  /* 0x000064000c0c7a24 */ /* 0x004fca00078e02ff */
[----:B------:R-:W-:Y:S01]  /*2e150*/  STL [R1+0x2aec], R12 ;  /* 0x002aec0c01007387 */ /* 0x000fe20000100800 */
[----:B----4-:R-:W-:-:S05]  /*2e160*/  IMAD R13, R13, c[0x0][0x190], RZ ;  /* 0x000064000d0d7a24 */ /* 0x010fca00078e02ff */
[----:B------:R-:W-:Y:S01]  /*2e170*/  STL [R1+0x2af0], R13 ;  /* 0x002af00d01007387 */ /* 0x000fe20000100800 */
[----:B------:R-:W2:Y:S02]  /*2e180*/  LDL.LU R8, [R1+0x85c] ;  /* 0x00085c0001087983 */ /* 0x000ea40000300800 */
[----:B------:R-:W-:-:S05]  /*2e190*/  IMAD R14, R14, c[0x0][0x190], RZ ;  /* 0x000064000e0e7a24 */ /* 0x000fca00078e02ff */
[----:B------:R-:W-:Y:S01]  /*2e1a0*/  STL [R1+0x2af4], R14 ;  /* 0x002af40e01007387 */ /* 0x000fe20000100800 */
[----:B------:R-:W4:Y:S02]  /*2e1b0*/  LDL.LU R6, [R1+0x858] ;  /* 0x0008580001067983 */ /* 0x000f240000300800 */
[----:B------:R-:W4:Y:S02]  /*2e1c0*/  LDL.LU R5, [R1+0x854] ;  /* 0x0008540001057983 */ /* 0x000f240000300800 */
[----:B------:R-:W4:Y:S02]  /*2e1d0*/  LDL.LU R7, [R1+0x850] ;  /* 0x0008500001077983 */ /* 0x000f240000300800 */
[----:B------:R-:W-:-:S05]  /*2e1e0*/  IMAD R15, R15, c[0x0][0x190], RZ ;  /* 0x000064000f0f7a24 */ /* 0x000fca00078e02ff */
[----:B------:R-:W-:Y:S01]  /*2e1f0*/  STL [R1+0x2af8], R15 ;  /* 0x002af80f01007387 */ /* 0x000fe20000100800 */
[----:B------:R-:W-:Y:S02]  /*2e200*/  IMAD R16, R16, c[0x0][0x190], RZ ;  /* 0x0000640010107a24 */ /* 0x000fe400078e02ff */
[----:B------:R-:W-:Y:S02]  /*2e210*/  IMAD R17, R17, c[0x0][0x190], RZ ;  /* 0x0000640011117a24 */ /* 0x000fe400078e02ff */
[----:B------:R-:W-:Y:S02]  /*2e220*/  IMAD R18, R18, c[0x0][0x190], RZ ;  /* 0x0000640012127a24 */ /* 0x000fe400078e02ff */
[----:B------:R-:W-:Y:S02]  /*2e230*/  IMAD R19, R19, c[0x0][0x190], RZ ;  /* 0x0000640013137a24 */ /* 0x000fe400078e02ff */
[----:B------:R-:W-:Y:S01]  /*2e240*/  IMAD R20, R20, c[0x0][0x190], RZ ;  /* 0x0000640014147a24 */ /* 0x000fe200078e02ff */
[----:B------:R-:W-:Y:S01]  /*2e250*/  STL [R1+0x2b2c], R16 ;  /* 0x002b2c1001007387 */ /* 0x000fe20000100800 */
[----:B------:R-:W-:Y:S02]  /*2e260*/  STL [R1+0x2b30], R17 ;  /* 0x002b301101007387 */ /* 0x000fe40000100800 */
[----:B-----5:R-:W-:-:S02]  /*2e270*/  IMAD R21, R21, c[0x0][0x190], RZ ;  /* 0x0000640015157a24 */ /* 0x020fc400078e02ff */
[----:B------:R-:W-:Y:S01]  /*2e280*/  IMAD R22, R22, c[0x0][0x190], RZ ;  /* 0x0000640016167a24 */ /* 0x000fe200078e02ff */
[----:B------:R-:W-:Y:S01]  /*2e290*/  STL [R1+0x2b34], R18 ;  /* 0x002b341201007387 */ /* 0x000fe20000100800 */
[----:B------:R-:W-:Y:S02]  /*2e2a0*/  STL [R1+0x2b38], R19 ;  /* 0x002b381301007387 */ /* 0x000fe40000100800 */
[----:B------:R-:W-:Y:S02]  /*2e2b0*/  STL [R1+0x2b3c], R20 ;  /* 0x002b3c1401007387 */ /* 0x000fe40000100800 */
[----:B------:R-:W-:Y:S01]  /*2e2c0*/  STL [R1+0x2b40], R21 ;  /* 0x002b401501007387 */ /* 0x000fe20000100800 */
[----:B------:R0:W-:Y:S04]  /*2e2d0*/  STL [R1+0x2b44], R22 ;  /* 0x002b441601007387 */ /* 0x0001e80000100800 */
[----:B0-----:R-:W5:Y:S01]  /*2e2e0*/  LDL.LU R22, [R1+0x84c] ;  /* 0x00084c0001167983 */ /* 0x001f620000300800 */
[----:B---3--:R-:W-:-:S02]  /*2e2f0*/  IMAD R2, R4, c[0x0][0x190], RZ ;  /* 0x0000640004027a24 */ /* 0x008fc400078e02ff */
[----:B------:R-:W-:-:S03]  /*2e300*/  IMAD R0, R24, c[0x0][0x190], RZ ;  /* 0x0000640018007a24 */ /* 0x000fc600078e02ff */
[----:B------:R2:W-:Y:S01]  /*2e310*/  STL [R1+0x258], R2 ;  /* 0x0002580201007387 */ /* 0x0005e20000100800 */
[----:B------:R-:W3:Y:S02]  /*2e320*/  LDL.LU R21, [R1+0x848] ;  /* 0x0008480001157983 */ /* 0x000ee40000300800 */
[----:B------:R4:W-:Y:S02]  /*2e330*/  STL [R1+0x268], R0 ;  /* 0x0002680001007387 */ /* 0x0009e40000100800 */
[----:B------:R-:W3:Y:S01]  /*2e340*/  LDL.LU R20, [R1+0x844] ;  /* 0x0008440001147983 */ /* 0x000ee20000300800 */
[----:B------:R-:W3:Y:S01]  /*2e350*/  LDL.LU R19, [R1+0x840] ;  /* 0x0008400001137983 */ /* 0x000ee20000300800 */
[----:B------:R-:W3:Y:S02]  /*2e360*/  LDL.LU R18, [R1+0x83c] ;  /* 0x00083c0001127983 */ /* 0x000ee40000300800 */
[----:B------:R-:W3:Y:S02]  /*2e370*/  LDL.LU R4, [R1+0x838] ;  /* 0x0008380001047983 */ /* 0x000ee40000300800 */
[----:B------:R-:W3:Y:S02]  /*2e380*/  LDL.LU R24, [R1+0x834] ;  /* 0x0008340001187983 */ /* 0x000ee40000300800 */
[----:B--2---:R-:W-:-:S02]  /*2e390*/  IMAD R2, R8, c[0x0][0x190], RZ ;  /* 0x0000640008027a24 */ /* 0x004fc400078e02ff */
[----:B------:R-:W2:Y:S03]  /*2e3a0*/  LDL.LU R8, [R1+0x830] ;  /* 0x0008300001087983 */ /* 0x000ea60000300800 */
[----:B------:R0:W-:Y:S02]  /*2e3b0*/  STL [R1+0x280], R2 ;  /* 0x0002800201007387 */ /* 0x0001e40000100800 */
[----:B----4-:R-:W-:Y:S02]  /*2e3c0*/  IMAD R0, R6, c[0x0][0x190], RZ ;  /* 0x0000640006007a24 */ /* 0x010fe400078e02ff */
[----:B------:R-:W4:Y:S01]  /*2e3d0*/  LDL.LU R6, [R1+0x82c] ;  /* 0x00082c0001067983 */ /* 0x000f220000300800 */
[----:B0-----:R-:W-:-:S03]  /*2e3e0*/  IMAD R2, R5, c[0x0][0x190], RZ ;  /* 0x0000640005027a24 */ /* 0x001fc600078e02ff */
[----:B------:R0:W-:Y:S01]  /*2e3f0*/  STL [R1+0x290], R0 ;  /* 0x0002900001007387 */ /* 0x0001e20000100800 */
[----:B------:R-:W4:Y:S03]  /*2e400*/  LDL.LU R17, [R1+0x828] ;  /* 0x0008280001117983 */ /* 0x000f260000300800 */
[----:B------:R-:W-:Y:S01]  /*2e410*/  STL [R1+0x2a8], R2 ;  /* 0x0002a80201007387 */ /* 0x000fe20000100800 */
[----:B------:R-:W4:Y:S02]  /*2e420*/  LDL.LU R16, [R1+0x824] ;  /* 0x0008240001107983 */ /* 0x000f240000300800 */
[----:B0-----:R-:W-:-:S05]  /*2e430*/  IMAD R0, R7, c[0x0][0x190], RZ ;  /* 0x0000640007007a24 */ /* 0x001fca00078e02ff */
[----:B------:R0:W-:Y:S01]  /*2e440*/  STL [R1+0x2b8], R0 ;  /* 0x0002b80001007387 */ /* 0x0001e20000100800 */
        /* <DEDUP_REMOVED lines=11> */
[----:B0-----:R-:W4:Y:S01]  /*2e500*/  LDL.LU R0, [R1+0x7f4] ;  /* 0x0007f40001007983 */ /* 0x001f220000300800 */
[----:B------:R-:W4:Y:S02]  /*2e510*/  LDL.LU R2, [R1+0x7f0] ;  /* 0x0007f00001027983 */ /* 0x000f240000300800 */
[----:B------:R-:W4:Y:S02]  /*2e520*/  LDL.LU R3, [R1+0x7ec] ;  /* 0x0007ec0001037983 */ /* 0x000f240000300800 */
[----:B------:R-:W4:Y:S01]  /*2e530*/  LDL.LU R5, [R1+0x7e8] ;  /* 0x0007e80001057983 */ /* 0x000f220000300800 */
[----:B------:R-:W4:Y:S01]  /*2e540*/  LDL.LU R7, [R1+0x7e4] ;  /* 0x0007e40001077983 */ /* 0x000f220000300800 */
[----:B-----5:R-:W-:-:S05]  /*2e550*/  IMAD R22, R22, c[0x0][0x190], RZ ;  /* 0x0000640016167a24 */ /* 0x020fca00078e02ff */
[----:B------:R3:W-:Y:S02]  /*2e560*/  STL [R1+0x2d0], R22 ;  /* 0x0002d01601007387 */ /* 0x0007e40000100800 */
[----:B---3--:R-:W-:Y:S02]  /*2e570*/  IMAD R22, R21, c[0x0][0x190], RZ ;  /* 0x0000640015167a24 */ /* 0x008fe400078e02ff */
[----:B------:R-:W-:Y:S02]  /*2e580*/  IMAD R21, R20, c[0x0][0x190], RZ ;  /* 0x0000640014157a24 */ /* 0x000fe400078e02ff */
[----:B------:R-:W-:Y:S02]  /*2e590*/  IMAD R20, R19, c[0x0][0x190], RZ ;  /* 0x0000640013147a24 */ /* 0x000fe400078e02ff */
[----:B------:R-:W-:Y:S01]  /*2e5a0*/  IMAD R19, R18, c[0x0][0x190], RZ ;  /* 0x0000640012137a24 */ /* 0x000fe200078e02ff */
[----:B------:R-:W-:Y:S01]  /*2e5b0*/  STL [R1+0x2e4], R22 ;  /* 0x0002e41601007387 */ /* 0x000fe20000100800 */
[----:B------:R-:W-:Y:S02]  /*2e5c0*/  STL [R1+0x2f8], R21 ;  /* 0x0002f81501007387 */ /* 0x000fe40000100800 */
[----:B------:R-:W-:Y:S02]  /*2e5d0*/  STL [R1+0x310], R20 ;  /* 0x0003101401007387 */ /* 0x000fe40000100800 */
[----:B------:R-:W-:Y:S01]  /*2e5e0*/  IMAD R18, R24, c[0x0][0x190], RZ ;  /* 0x0000640018127a24 */ /* 0x000fe200078e02ff */
[----:B------:R-:W-:Y:S01]  /*2e5f0*/  STL [R1+0x324], R19 ;  /* 0x0003241301007387 */ /* 0x000fe20000100800 */
[----:B------:R-:W3:Y:S02]  /*2e600*/  LDL.LU R24, [R1+0x7e0] ;  /* 0x0007e00001187983 */ /* 0x000ee40000300800 */
[----:B------:R-:W-:-:S05]  /*2e610*/  IMAD R4, R4, c[0x0][0x190], RZ ;  /* 0x0000640004047a24 */ /* 0x000fca00078e02ff */
[----:B------:R2:W-:Y:S01]  /*2e620*/  STL [R1+0x338], R4 ;  /* 0x0003380401007387 */ /* 0x0005e20000100800 */
[----:B------:R-:W-:Y:S02]  /*2e630*/  STL [R1+0x350], R18 ;  /* 0x0003501201007387 */ /* 0x000fe40000100800 */
[----:B--2---:R-:W-:Y:S02]  /*2e640*/  IMAD R4, R8, c[0x0][0x190], RZ ;  /* 0x0000640008047a24 */ /* 0x004fe400078e02ff */
[----:B------:R-:W2:Y:S03]  /*2e650*/  LDL.LU R8, [R1+0x7dc] ;  /* 0x0007dc0001087983 */ /* 0x000ea60000300800 */
[----:B------:R0:W-:Y:S02]  /*2e660*/  STL [R1+0x360], R4 ;  /* 0x0003600401007387 */ /* 0x0001e40000100800 */
[----:B0-----:R-:W5:Y:S01]  /*2e670*/  LDL.LU R4, [R1+0x7d8] ;  /* 0x0007d80001047983 */ /* 0x001f620000300800 */
[----:B----4-:R-:W-:-:S03]  /*2e680*/  IMAD R18, R6, c[0x0][0x190], RZ ;  /* 0x0000640006127a24 */ /* 0x010fc600078e02ff */
[----:B------:R-:W4:Y:S01]  /*2e690*/  LDL.LU R6, [R1+0x7d4] ;  /* 0x0007d40001067983 */ /* 0x000f220000300800 */
[----:B------:R-:W-:-:S03]  /*2e6a0*/  IMAD R19, R17, c[0x0][0x190], RZ ;  /* 0x0000640011137a24 */ /* 0x000fc600078e02ff */
[----:B------:R0:W-:Y:S04]  /*2e6b0*/  STL [R1+0x378], R18 ;  /* 0x0003781201007387 */ /* 0x0001e80000100800 */
[----:B------:R-:W-:Y:S01]  /*2e6c0*/  STL [R1+0x388], R19 ;  /* 0x0003881301007387 */ /* 0x000fe20000100800 */
[----:B0-----:R-:W-:Y:S02]  /*2e6d0*/  IMAD R18, R16, c[0x0][0x190], RZ ;  /* 0x0000640010127a24 */ /* 0x001fe400078e02ff */
[----:B------:R-:W-:Y:S02]  /*2e6e0*/  IMAD R17, R15, c[0x0][0x190], RZ ;  /* 0x000064000f117a24 */ /* 0x000fe400078e02ff */
[----:B------:R-:W-:Y:S02]  /*2e6f0*/  IMAD R16, R14, c[0x0][0x190], RZ ;  /* 0x000064000e107a24 */ /* 0x000fe400078e02ff */
[----:B------:R-:W-:-:S02]  /*2e700*/  IMAD R15, R13, c[0x0][0x190], RZ ;  /* 0x000064000d0f7a24 */ /* 0x000fc400078e02ff */
[----:B------:R-:W-:Y:S01]  /*2e710*/  IMAD R14, R12, c[0x0][0x190], RZ ;  /* 0x000064000c0e7a24 */ /* 0x000fe200078e02ff */
[----:B------:R-:W-:Y:S01]  /*2e720*/  STL [R1+0x3a0], R18 ;  /* 0x0003a01201007387 */ /* 0x000fe20000100800 */
[----:B------:R-:W-:Y:S02]  /*2e730*/  IMAD R13, R11, c[0x0][0x190], RZ ;  /* 0x000064000b0d7a24 */ /* 0x000fe400078e02ff */
[----:B------:R-:W-:Y:S02]  /*2e740*/  STL [R1+0x3b4], R17 ;  /* 0x0003b41101007387 */ /* 0x000fe40000100800 */
[----:B------:R-:W-:Y:S01]  /*2e750*/  IMAD R12, R10, c[0x0][0x190], RZ ;  /* 0x000064000a0c7a24 */ /* 0x000fe200078e02ff */
[----:B------:R-:W-:Y:S01]  /*2e760*/  STL [R1+0x3c8], R16 ;  /* 0x0003c81001007387 */ /* 0x000fe20000100800 */
[----:B------:R-:W-:Y:S02]  /*2e770*/  IMAD R11, R27, c[0x0][0x190], RZ ;  /* 0x000064001b0b7a24 */ /* 0x000fe400078e02ff */
[----:B------:R-:W-:Y:S02]  /*2e780*/  STL [R1+0x3e0], R15 ;  /* 0x0003e00f01007387 */ /* 0x000fe40000100800 */
[----:B------:R-:W-:Y:S01]  /*2e790*/  IMAD R10, R28, c[0x0][0x190], RZ ;  /* 0x000064001c0a7a24 */ /* 0x000fe200078e02ff */
[----:B------:R-:W-:Y:S01]  /*2e7a0*/  STL [R1+0x3f4], R14 ;  /* 0x0003f40e01007387 */ /* 0x000fe20000100800 */
[----:B------:R-:W-:Y:S02]  /*2e7b0*/  STL [R1+0x408], R13 ;  /* 0x0004080d01007387 */ /* 0x000fe40000100800 */
[----:B------:R0:W-:Y:S02]  /*2e7c0*/  STL [R1+0x420], R12 ;  /* 0x0004200c01007387 */ /* 0x0001e40000100800 */
[----:B------:R1:W-:Y:S01]  /*2e7d0*/  STL [R1+0x430], R11 ;  /* 0x0004300b01007387 */ /* 0x0003e20000100800 */
[----:B------:R1:W-:Y:S01]  /*2e7e0*/  STL [R1+0x448], R10 ;  /* 0x0004480a01007387 */ /* 0x0003e20000100800 */
[----:B------:R-:W-:-:S02]  /*2e7f0*/  IMAD R3, R3, c[0x0][0x190], RZ ;  /* 0x0000640003037a24 */ /* 0x000fc400078e02ff */
[----:B0-----:R-:W-:Y:S02]  /*2e800*/  IMAD R12, R29, c[0x0][0x190], RZ ;  /* 0x000064001d0c7a24 */ /* 0x001fe400078e02ff */
[----:B-1----:R-:W-:Y:S02]  /*2e810*/  IMAD R11, R9, c[0x0][0x190], RZ ;  /* 0x00006400090b7a24 */ /* 0x002fe400078e02ff */
[----:B------:R-:W-:Y:S02]  /*2e820*/  IMAD R10, R25, c[0x0][0x190], RZ ;  /* 0x00006400190a7a24 */ /* 0x000fe400078e02ff */
[----:B------:R-:W-:Y:S02]  /*2e830*/  IMAD R9, R0, c[0x0][0x190], RZ ;  /* 0x0000640000097a24 */ /* 0x000fe400078e02ff */
[----:B------:R-:W-:Y:S01]  /*2e840*/  IMAD R0, R2, c[0x0][0x190], RZ ;  /* 0x0000640002007a24 */ /* 0x000fe200078e02ff */
[----:B------:R-:W-:Y:S01]  /*2e850*/  STL [R1+0x458], R12 ;  /* 0x0004580c01007387 */ /* 0x000fe20000100800 */
[----:B------:R-:W-:Y:S02]  /*2e860*/  STL [R1+0x470], R11 ;  /* 0x0004700b01007387 */ /* 0x000fe40000100800 */
[----:B------:R-:W-:Y:S02]  /*2e870*/  STL [R1+0x484], R10 ;  /* 0x0004840a01007387 */ /* 0x000fe40000100800 */
[----:B------:R-:W-:Y:S01]  /*2e880*/  STL [R1+0x498], R9 ;  /* 0x0004980901007387 */ /* 0x000fe20000100800 */
[----:B------:R0:W-:Y:S01]  /*2e890*/  STL [R1+0x4b0], R0 ;  /* 0x0004b00001007387 */ /* 0x0001e20000100800 */
[----:B------:R-:W-:-:S02]  /*2e8a0*/  IMAD R2, R5, c[0x0][0x190], RZ ;  /* 0x0000640005027a24 */ /* 0x000fc400078e02ff */
[----:B------:R-:W-:Y:S02]  /*2e8b0*/  STL [R1+0x4c4], R3 ;  /* 0x0004c40301007387 */ /* 0x000fe40000100800 */
[----:B------:R-:W4:Y:S01]  /*2e8c0*/  LDL.LU R22, [R1+0x7d0] ;  /* 0x0007d00001167983 */ /* 0x000f220000300800 */
[----:B------:R3:W-:Y:S01]  /*2e8d0*/  STL [R1+0x4d8], R2 ;  /* 0x0004d80201007387 */ /* 0x0007e20000100800 */
        /* <DEDUP_REMOVED lines=8> */
[----:B---3--:R-:W-:Y:S02]  /*2e960*/  IMAD R2, R24, c[0x0][0x190], RZ ;  /* 0x0000640018027a24 */ /* 0x008fe400078e02ff */
[----:B------:R-:W3:Y:S03]  /*2e970*/  LDL.LU R24, [R1+0x7b4] ;  /* 0x0007b40001187983 */ /* 0x000ee60000300800 */
[----:B------:R5:W-:Y:S02]  /*2e980*/  STL [R1+0x500], R2 ;  /* 0x0005000201007387 */ /* 0x000be40000100800 */
[----:B--2---:R-:W-:-:S02]  /*2e990*/  IMAD R0, R8, c[0x0][0x190], RZ ;  /* 0x0000640008007a24 */ /* 0x004fc400078e02ff */
[----:B------:R-:W2:Y:S03]  /*2e9a0*/  LDL.LU R8, [R1+0x7b0] ;  /* 0x0007b00001087983 */ /* 0x000ea60000300800 */
[----:B------:R4:W-:Y:S02]  /*2e9b0*/  STL [R1+0x518], R0 ;  /* 0x0005180001007387 */ /* 0x0009e40000100800 */
[----:B------:R-:W2:Y:S02]  /*2e9c0*/  LDL.LU R17, [R1+0x7ac] ;  /* 0x0007ac0001117983 */ /* 0x000ea40000300800 */
[----:B-----5:R-:W-:Y:S02]  /*2e9d0*/  IMAD R2, R4, c[0x0][0x190], RZ ;  /* 0x0000640004027a24 */ /* 0x020fe400078e02ff */
[----:B----4-:R-:W-:-:S03]  /*2e9e0*/  IMAD R0, R6, c[0x0][0x190], RZ ;  /* 0x0000640006007a24 */ /* 0x010fc600078e02ff */
[----:B------:R-:W-:Y:S01]  /*2e9f0*/  STL [R1+0x528], R2 ;  /* 0x0005280201007387 */ /* 0x000fe20000100800 */
[----:B------:R-:W4:Y:S03]  /*2ea00*/  LDL.LU R16, [R1+0x7a8] ;  /* 0x0007a80001107983 */ /* 0x000f260000300800 */
[----:B------:R0:W-:Y:S01]  /*2ea10*/  STL [R1+0x540], R0 ;  /* 0x0005400001007387 */ /* 0x0001e20000100800 */
[----:B------:R-:W5:Y:S03]  /*2ea20*/  LDL.LU R15, [R1+0x7a4] ;  /* 0x0007a400010f7983 */ /* 0x000f660000300800 */
[----:B------:R-:W5:Y:S01]  /*2ea30*/  LDL.LU R14, [R1+0x7a0] ;  /* 0x0007a000010e7983 */ /* 0x000f620000300800 */
[----:B------:R-:W5:Y:S02]  /*2ea40*/  LDL.LU R13, [R1+0x79c] ;  /* 0x00079c00010d7983 */ /* 0x000f640000300800 */
[----:B------:R-:W5:Y:S02]  /*2ea50*/  LDL.LU R12, [R1+0x798] ;  /* 0x00079800010c7983 */ /* 0x000f640000300800 */
[----:B------:R-:W5:Y:S01]  /*2ea60*/  LDL.LU R11, [R1+0x794] ;  /* 0x00079400010b7983 */ /* 0x000f620000300800 */
[----:B------:R-:W5:Y:S01]  /*2ea70*/  LDL.LU R10, [R1+0x6a0] ;  /* 0x0006a000010a7983 */ /* 0x000f620000300800 */
[----:B------:R-:W5:Y:S02]  /*2ea80*/  LDL.LU R27, [R1+0x6b8] ;  /* 0x0006b800011b7983 */ /* 0x000f640000300800 */
[----:B------:R-:W5:Y:S02]  /*2ea90*/  LDL.LU R28, [R1+0x6c8] ;  /* 0x0006c800011c7983 */ /* 0x000f640000300800 */
[----:B------:R-:W5:Y:S01]  /*2eaa0*/  LDL.LU R29, [R1+0x6e0] ;  /* 0x0006e000011d7983 */ /* 0x000f620000300800 */
[----:B------:R-:W5:Y:S01]  /*2eab0*/  LDL.LU R9, [R1+0x6f0] ;  /* 0x0006f00001097983 */ /* 0x000f620000300800 */
[----:B------:R-:W5:Y:S02]  /*2eac0*/  LDL.LU R25, [R1+0x708] ;  /* 0x0007080001197983 */ /* 0x000f640000300800 */
[----:B0-----:R-:W5:Y:S02]  /*2ead0*/  LDL.LU R0, [R1+0x71c] ;  /* 0x00071c0001007983 */ /* 0x001f640000300800 */
[----:B------:R-:W5:Y:S01]  /*2eae0*/  LDL.LU R2, [R1+0x730] ;  /* 0x0007300001027983 */ /* 0x000f620000300800 */
[----:B------:R-:W5:Y:S01]  /*2eaf0*/  LDL.LU R3, [R1+0x748] ;  /* 0x0007480001037983 */ /* 0x000f620000300800 */
[----:B------:R-:W5:Y:S02]  /*2eb00*/  LDL.LU R4, [R1+0x75c] ;  /* 0x00075c0001047983 */ /* 0x000f640000300800 */
[----:B------:R-:W5:Y:S02]  /*2eb10*/  LDL.LU R6, [R1+0x770] ;  /* 0x0007700001067983 */ /* 0x000f640000300800 */
[----:B------:R-:W-:-:S05]  /*2eb20*/  IMAD R22, R22, c[0x0][0x190], RZ ;  /* 0x0000640016167a24 */ /* 0x000fca00078e02ff */
[----:B------:R0:W-:Y:S02]  /*2eb30*/  STL [R1+0x550], R22 ;  /* 0x0005501601007387 */ /* 0x0001e40000100800 */
[----:B0-----:R-:W-:Y:S02]  /*2eb40*/  IMAD R22, R21, c[0x0][0x190], RZ ;  /* 0x0000640015167a24 */ /* 0x001fe400078e02ff */
        /* <DEDUP_REMOVED lines=8> */
[----:B------:R-:W-:-:S02]  /*2ebd0*/  IMAD R5, R5, c[0x0][0x190], RZ ;  /* 0x0000640005057a24 */ /* 0x000fc400078e02ff */
[----:B------:R-:W5:Y:S03]  /*2ebe0*/  LDL.LU R7, [R1+0x788] ;  /* 0x0007880001077983 */ /* 0x000f660000300800 */
[----:B------:R3:W-:Y:S01]  /*2ebf0*/  STL [R1+0x5bc], R5 ;  /* 0x0005bc0501007387 */ /* 0x0007e20000100800 */
[----:B------:R-:W-:Y:S02]  /*2ec00*/  STL [R1+0x5d0], R18 ;  /* 0x0005d01201007387 */ /* 0x000fe40000100800 */
[----:B---3--:R-:W-:Y:S02]  /*2ec10*/  IMAD R5, R24, c[0x0][0x190], RZ ;  /* 0x0000640018057a24 */ /* 0x008fe400078e02ff */
[----:B------:R-:W3:Y:S03]  /*2ec20*/  LDL.LU R24, [R1+0x790] ;  /* 0x0007900001187983 */ /* 0x000ee60000300800 */
[----:B------:R0:W-:Y:S02]  /*2ec30*/  STL [R1+0x5e8], R5 ;  /* 0x0005e80501007387 */ /* 0x0001e40000100800 */
[----:B0-----:R-:W3:Y:S01]  /*2ec40*/  LDL.LU R5, [R1+0x78c] ;  /* 0x00078c0001057983 */ /* 0x001ee20000300800 */
[----:B--2---:R-:W-:-:S03]  /*2ec50*/  IMAD R18, R8, c[0x0][0x190], RZ ;  /* 0x0000640008127a24 */ /* 0x004fc600078e02ff */
[----:B------:R-:W2:Y:S02]  /*2ec60*/  LDL.LU R8, [R1+0x784] ;  /* 0x0007840001087983 */ /* 0x000ea40000300800 */
[----:B------:R4:W-:Y:S02]  /*2ec70*/  STL [R1+0x5f8], R18 ;  /* 0x0005f81201007387 */ /* 0x0009e40000100800 */
[----:B------:R-:W-:-:S05]  /*2ec80*/  IMAD R19, R17, c[0x0][0x190], RZ ;  /* 0x0000640011137a24 */ /* 0x000fca00078e02ff */
[----:B------:R-:W-:Y:S01]  /*2ec90*/  STL [R1+0x610], R19 ;  /* 0x0006101301007387 */ /* 0x000fe20000100800 */
[----:B----4-:R-:W-:Y:S02]  /*2eca0*/  IMAD R18, R16, c[0x0][0x190], RZ ;  /* 0x0000640010127a24 */ /* 0x010fe400078e02ff */
[----:B-----5:R-:W-:Y:S02]  /*2ecb0*/  IMAD R17, R15, c[0x0][0x190], RZ ;  /* 0x000064000f117a24 */ /* 0x020fe400078e02ff */
[----:B------:R-:W-:Y:S02]  /*2ecc0*/  IMAD R16, R14, c[0x0][0x190], RZ ;  /* 0x000064000e107a24 */ /* 0x000fe400078e02ff */
[----:B------:R-:W-:Y:S02]  /*2ecd0*/  IMAD R15, R13, c[0x0][0x190], RZ ;  /* 0x000064000d0f7a24 */ /* 0x000fe400078e02ff */
[----:B------:R-:W-:Y:S01]  /*2ece0*/  IMAD R14, R12, c[0x0][0x190], RZ ;  /* 0x000064000c0e7a24 */ /* 0x000fe200078e02ff */
[----:B------:R-:W-:Y:S01]  /*2ecf0*/  STL [R1+0x620], R18 ;  /* 0x0006201201007387 */ /* 0x000fe20000100800 */
[----:B------:R-:W-:-:S02]  /*2ed00*/  IMAD R13, R11, c[0x0][0x190], RZ ;  /* 0x000064000b0d7a24 */ /* 0x000fc400078e02ff */
        /* <DEDUP_REMOVED lines=14> */
[----:B----4-:R-:W-:Y:S02]  /*2edf0*/  IMAD R10, R25, c[0x0][0x190], RZ ;  /* 0x00006400190a7a24 */ /* 0x010fe400078e02ff */
        /* <DEDUP_REMOVED lines=11> */
[----:B------:R-:W5:Y:S02]  /*2eeb0*/  LDL.LU R21, [R1+0x77c] ;  /* 0x00077c0001157983 */ /* 0x000f640000300800 */
[----:B0-----:R-:W-:-:S05]  /*2eec0*/  IMAD R0, R6, c[0x0][0x190], RZ ;  /* 0x0000640006007a24 */ /* 0x001fca00078e02ff */
[----:B------:R3:W-:Y:S01]  /*2eed0*/  STL [R1+0x770], R0 ;  /* 0x0007700001007387 */ /* 0x0007e20000100800 */
[----:B------:R-:W5:Y:S02]  /*2eee0*/  LDL.LU R20, [R1+0x778] ;  /* 0x0007780001147983 */ /* 0x000f640000300800 */
[----:B------:R-:W5:Y:S02]  /*2eef0*/  LDL.LU R19, [R1+0x774] ;  /* 0x0007740001137983 */ /* 0x000f640000300800 */
[----:B------:R-:W5:Y:S01]  /*2ef00*/  LDL.LU R18, [R1+0x76c] ;  /* 0x00076c0001127983 */ /* 0x000f620000300800 */
[----:B------:R-:W5:Y:S01]  /*2ef10*/  LDL.LU R4, [R1+0x768] ;  /* 0x0007680001047983 */ /* 0x000f620000300800 */
[----:B------:R-:W5:Y:S02]  /*2ef20*/  LDL.LU R6, [R1+0x764] ;  /* 0x0007640001067983 */ /* 0x000f640000300800 */
[----:B-1----:R-:W-:Y:S02]  /*2ef30*/  IMAD R2, R7, c[0x0][0x190], RZ ;  /* 0x0000640007027a24 */ /* 0x002fe400078e02ff */
[----:B------:R-:W5:Y:S03]  /*2ef40*/  LDL.LU R7, [R1+0x760] ;  /* 0x0007600001077983 */ /* 0x000f660000300800 */
[----:B------:R0:W-:Y:S02]  /*2ef50*/  STL [R1+0x788], R2 ;  /* 0x0007880201007387 */ /* 0x0001e40000100800 */
[----:B---3--:R-:W-:-:S02]  /*2ef60*/  IMAD R0, R24, c[0x0][0x190], RZ ;  /* 0x0000640018007a24 */ /* 0x008fc400078e02ff */
[----:B------:R-:W3:Y:S03]  /*2ef70*/  LDL.LU R24, [R1+0x758] ;  /* 0x0007580001187983 */ /* 0x000ee60000300800 */
[----:B------:R2:W-:Y:S02]  /*2ef80*/  STL [R1+0x790], R0 ;  /* 0x0007900001007387 */ /* 0x0005e40000100800 */
[----:B------:R-:W3:Y:S02]  /*2ef90*/  LDL.LU R17, [R1+0x754] ;  /* 0x0007540001117983 */ /* 0x000ee40000300800 */
[----:B0-----:R-:W-:-:S05]  /*2efa0*/  IMAD R2, R5, c[0x0][0x190], RZ ;  /* 0x0000640005027a24 */ /* 0x001fca00078e02ff */
[----:B------:R-:W-:Y:S01]  /*2efb0*/  STL [R1+0x78c], R2 ;  /* 0x00078c0201007387 */ /* 0x000fe20000100800 */
[----:B------:R-:W3:Y:S02]  /*2efc0*/  LDL.LU R16, [R1+0x750] ;  /* 0x0007500001107983 */ /* 0x000ee40000300800 */
[----:B--2---:R-:W-:-:S05]  /*2efd0*/  IMAD R0, R8, c[0x0][0x190], RZ ;  /* 0x0000640008007a24 */ /* 0x004fca00078e02ff */
[----:B------:R0:W-:Y:S01]  /*2efe0*/  STL [R1+0x784], R0 ;  /* 0x0007840001007387 */ /* 0x0001e20000100800 */
[----:B------:R-:W2:Y:S02]  /*2eff0*/  LDL.LU R15, [R1+0x74c] ;  /* 0x00074c00010f7983 */ /* 0x000ea40000300800 */
[----:B------:R-:W2:Y:S02]  /*2f000*/  LDL.LU R14, [R1+0x744] ;  /* 0x00074400010e7983 */ /* 0x000ea40000300800 */
[----:B------:R-:W2:Y:S01]  /*2f010*/  LDL.LU R13, [R1+0x740] ;  /* 0x00074000010d7983 */ /* 0x000ea20000300800 */
[----:B------:R-:W2:Y:S01]  /*2f020*/  LDL.LU R12, [R1+0x73c] ;  /* 0x00073c00010c7983 */ /* 0x000ea20000300800 */
[----:B------:R-:W2:Y:S02]  /*2f030*/  LDL.LU R11, [R1+0x738] ;  /* 0x00073800010b7983 */ /* 0x000ea40000300800 */
[----:B------:R-:W2:Y:S02]  /*2f040*/  LDL.LU R10, [R1+0x734] ;  /* 0x00073400010a7983 */ /* 0x000ea40000300800 */
[----:B------:R-:W2:Y:S01]  /*2f050*/  LDL.LU R27, [R1+0x72c] ;  /* 0x00072c00011b7983 */ /* 0x000ea20000300800 */
[----:B------:R-:W2:Y:S01]  /*2f060*/  LDL.LU R28, [R1+0x728] ;  /* 0x00072800011c7983 */ /* 0x000ea20000300800 */
[----:B------:R-:W2:Y:S02]  /*2f070*/  LDL.LU R29, [R1+0x724] ;  /* 0x00072400011d7983 */ /* 0x000ea40000300800 */
[----:B------:R-:W2:Y:S02]  /*2f080*/  LDL.LU R9, [R1+0x720] ;  /* 0x0007200001097983 */ /* 0x000ea40000300800 */
[----:B------:R-:W2:Y:S01]  /*2f090*/  LDL.LU R25, [R1+0x718] ;  /* 0x0007180001197983 */ /* 0x000ea20000300800 */
[----:B0-----:R-:W2:Y:S01]  /*2f0a0*/  LDL.LU R0, [R1+0x714] ;  /* 0x0007140001007983 */ /* 0x001ea20000300800 */
[----:B------:R-:W2:Y:S02]  /*2f0b0*/  LDL.LU R2, [R1+0x710] ;  /* 0x0007100001027983 */ /* 0x000ea40000300800 */
[----:B------:R-:W2:Y:S02]  /*2f0c0*/  LDL.LU R3, [R1+0x70c] ;  /* 0x00070c0001037983 */ /* 0x000ea40000300800 */
[----:B------:R-:W2:Y:S01]  /*2f0d0*/  LDL.LU R5, [R1+0x704] ;  /* 0x0007040001057983 */ /* 0x000ea20000300800 */
[----:B------:R-:W2:Y:S01]  /*2f0e0*/  LDL.LU R8, [R1+0x700] ;  /* 0x0007000001087983 */ /* 0x000ea20000300800 */
[----:B----4-:R-:W-:-:S05]  /*2f0f0*/  IMAD R22, R22, c[0x0][0x190], RZ ;  /* 0x0000640016167a24 */ /* 0x010fca00078e02ff */
[----:B------:R5:W-:Y:S02]  /*2f100*/  STL [R1+0x780], R22 ;  /* 0x0007801601007387 */ /* 0x000be40000100800 */
[----:B-----5:R-:W-:Y:S02]  /*2f110*/  IMAD R22, R21, c[0x0][0x190], RZ ;  /* 0x0000640015167a24 */ /* 0x020fe400078e02ff */
        /* <DEDUP_REMOVED lines=9> */
[----:B------:R-:W4:Y:S03]  /*2f1b0*/  LDL.LU R6, [R1+0x6fc] ;  /* 0x0006fc0001067983 */ /* 0x000f260000300800 */
[----:B------:R0:W-:Y:S01]  /*2f1c0*/  STL [R1+0x768], R4 ;  /* 0x0007680401007387 */ /* 0x0001e20000100800 */
[----:B------:R-:W-:Y:S02]  /*2f1d0*/  STL [R1+0x764], R18 ;  /* 0x0007641201007387 */ /* 0x000fe40000100800 */
[----:B0-----:R-:W-:Y:S02]  /*2f1e0*/  IMAD R4, R7, c[0x0][0x190], RZ ;  /* 0x0000640007047a24 */ /* 0x001fe400078e02ff */
[----:B------:R-:W5:Y:S03]  /*2f1f0*/  LDL.LU R7, [R1+0x6f8] ;  /* 0x0006f80001077983 */ /* 0x000f660000300800 */
[----:B------:R0:W-:Y:S02]  /*2f200*/  STL [R1+0x760], R4 ;  /* 0x0007600401007387 */ /* 0x0001e40000100800 */
[----:B0-----:R-:W5:Y:S01]  /*2f210*/  LDL.LU R4, [R1+0x6f4] ;  /* 0x0006f40001047983 */ /* 0x001f620000300800 */
[----:B---3--:R-:W-:-:S03]  /*2f220*/  IMAD R18, R24, c[0x0][0x190], RZ ;  /* 0x0000640018127a24 */ /* 0x008fc600078e02ff */
[----:B------:R-:W3:Y:S02]  /*2f230*/  LDL.LU R24, [R1+0x6ec] ;  /* 0x0006ec0001187983 */ /* 0x000ee40000300800 */
[----:B------:R0:W-:Y:S02]  /*2f240*/  STL [R1+0x758], R18 ;  /* 0x0007581201007387 */ /* 0x0001e40000100800 */
[----:B------:R-:W-:-:S05]  /*2f250*/  IMAD R19, R17, c[0x0][0x190], RZ ;  /* 0x0000640011137a24 */ /* 0x000fca00078e02ff */
[----:B------:R-:W-:Y:S01]  /*2f260*/  STL [R1+0x754], R19 ;  /* 0x0007541301007387 */ /* 0x000fe20000100800 */
[----:B0-----:R-:W-:-:S05]  /*2f270*/  IMAD R18, R16, c[0x0][0x190], RZ ;  /* 0x0000640010127a24 */ /* 0x001fca00078e02ff */
[----:B------:R-:W-:Y:S01]  /*2f280*/  STL [R1+0x750], R18 ;  /* 0x0007501201007387 */ /* 0x000fe20000100800 */
[----:B--2---:R-:W-:Y:S02]  /*2f290*/  IMAD R17, R15, c[0x0][0x190], RZ ;  /* 0x000064000f117a24 */ /* 0x004fe400078e02ff */
[----:B------:R-:W-:Y:S02]  /*2f2a0*/  IMAD R16, R14, c[0x0][0x190], RZ ;  /* 0x000064000e107a24 */ /* 0x000fe400078e02ff */
        /* <DEDUP_REMOVED lines=10> */
[----:B------:R-:W-:Y:S01]  /*2f350*/  STL [R1+0x738], R13 ;  /* 0x0007380d01007387 */ /* 0x000fe20000100800 */
[----:B------:R0:W-:Y:S01]  /*2f360*/  STL [R1+0x734], R12 ;  /* 0x0007340c01007387 */ /* 0x0001e20000100800 */
[----:B------:R1:W-:Y:S02]  /*2f370*/  STL [R1+0x72c], R11 ;  /* 0x00072c0b01007387 */ /* 0x0003e40000100800 */
[----:B------:R2:W-:Y:S02]  /*2f380*/  STL [R1+0x728], R10 ;  /* 0x0007280a01007387 */ /* 0x0005e40000100800 */
[----:B------:R-:W-:-:S02]  /*2f390*/  IMAD R3, R3, c[0x0][0x190], RZ ;  /* 0x0000640003037a24 */ /* 0x000fc400078e02ff */
[----:B0-----:R-:W-:Y:S02]  /*2f3a0*/  IMAD R12, R29, c[0x0][0x190], RZ ;  /* 0x000064001d0c7a24 */ /* 0x001fe400078e02ff */
[----:B-1----:R-:W-:Y:S02]  /*2f3b0*/  IMAD R11, R9, c[0x0][0x190], RZ ;  /* 0x00006400090b7a24 */ /* 0x002fe400078e02ff */
[----:B--2---:R-:W-:Y:S02]  /*2f3c0*/  IMAD R10, R25, c[0x0][0x190], RZ ;  /* 0x00006400190a7a24 */ /* 0x004fe400078e02ff */
        /* <DEDUP_REMOVED lines=9> */
[----:B------:R-:W2:Y:S01]  /*2f460*/  LDL.LU R22, [R1+0x6e8] ;  /* 0x0006e80001167983 */ /* 0x000ea20000300800 */
[----:B------:R4:W-:Y:S01]  /*2f470*/  STL [R1+0x704], R2 ;  /* 0x0007040201007387 */ /* 0x0009e20000100800 */
[----:B------:R-:W2:Y:S02]  /*2f480*/  LDL.LU R21, [R1+0x6e4] ;  /* 0x0006e40001157983 */ /* 0x000ea40000300800 */
[----:B0-----:R-:W-:-:S05]  /*2f490*/  IMAD R0, R8, c[0x0][0x190], RZ ;  /* 0x0000640008007a24 */ /* 0x001fca00078e02ff */
[----:B------:R5:W-:Y:S01]  /*2f4a0*/  STL [R1+0x700], R0 ;  /* 0x0007000001007387 */ /* 0x000be20000100800 */
[----:B------:R-:W2:Y:S02]  /*2f4b0*/  LDL.LU R20, [R1+0x6dc] ;  /* 0x0006dc0001147983 */ /* 0x000ea40000300800 */
[----:B------:R-:W2:Y:S02]  /*2f4c0*/  LDL.LU R19, [R1+0x6d8] ;  /* 0x0006d80001137983 */ /* 0x000ea40000300800 */
[----:B------:R-:W2:Y:S01]  /*2f4d0*/  LDL.LU R18, [R1+0x6d4] ;  /* 0x0006d40001127983 */ /* 0x000ea20000300800 */
[----:B------:R-:W2:Y:S01]  /*2f4e0*/  LDL.LU R5, [R1+0x6d0] ;  /* 0x0006d00001057983 */ /* 0x000ea20000300800 */
[----:B------:R-:W2:Y:S02]  /*2f4f0*/  LDL.LU R8, [R1+0x6cc] ;  /* 0x0006cc0001087983 */ /* 0x000ea40000300800 */
[----:B----4-:R-:W-:Y:S02]  /*2f500*/  IMAD R2, R6, c[0x0][0x190], RZ ;  /* 0x0000640006027a24 */ /* 0x010fe400078e02ff */
[----:B------:R-:W4:Y:S03]  /*2f510*/  LDL.LU R6, [R1+0x6c4] ;  /* 0x0006c40001067983 */ /* 0x000f260000300800 */
[----:B------:R0:W-:Y:S02]  /*2f520*/  STL [R1+0x6fc], R2 ;  /* 0x0006fc0201007387 */ /* 0x0001e40000100800 */
[----:B-----5:R-:W-:-:S02]  /*2f530*/  IMAD R0, R7, c[0x0][0x190], RZ ;  /* 0x0000640007007a24 */ /* 0x020fc400078e02ff */
[----:B------:R-:W5:Y:S03]  /*2f540*/  LDL.LU R7, [R1+0x6c0] ;  /* 0x0006c00001077983 */ /* 0x000f660000300800 */
[----:B------:R3:W-:Y:S02]  /*2f550*/  STL [R1+0x6f8], R0 ;  /* 0x0006f80001007387 */ /* 0x0007e40000100800 */
[----:B------:R-:W5:Y:S02]  /*2f560*/  LDL.LU R17, [R1+0x6bc] ;  /* 0x0006bc0001117983 */ /* 0x000f640000300800 */
[----:B0-----:R-:W-:-:S05]  /*2f570*/  IMAD R2, R4, c[0x0][0x190], RZ ;  /* 0x0000640004027a24 */ /* 0x001fca00078e02ff */
[----:B------:R-:W-:Y:S01]  /*2f580*/  STL [R1+0x6f4], R2 ;  /* 0x0006f40201007387 */ /* 0x000fe20000100800 */
[----:B------:R-:W5:Y:S02]  /*2f590*/  LDL.LU R16, [R1+0x6b4] ;  /* 0x0006b40001107983 */ /* 0x000f640000300800 */
[----:B---3--:R-:W-:-:S05]  /*2f5a0*/  IMAD R0, R24, c[0x0][0x190], RZ ;  /* 0x0000640018007a24 */ /* 0x008fca00078e02ff */
[----:B------:R0:W-:Y:S01]  /*2f5b0*/  STL [R1+0x6ec], R0 ;  /* 0x0006ec0001007387 */ /* 0x0001e20000100800 */
        /* <DEDUP_REMOVED lines=11> */
[----:B0-----:R-:W3:Y:S01]  /*2f670*/  LDL.LU R0, [R1+0x67c] ;  /* 0x00067c0001007983 */ /* 0x001ee20000300800 */
[----:B------:R-:W3:Y:S02]  /*2f680*/  LDL.LU R2, [R1+0x674] ;  /* 0x0006740001027983 */ /* 0x000ee40000300800 */
[----:B------:R-:W3:Y:S02]  /*2f690*/  LDL.LU R3, [R1+0x670] ;  /* 0x0006700001037983 */ /* 0x000ee40000300800 */
[----:B------:R-:W3:Y:S01]  /*2f6a0*/  LDL.LU R4, [R1+0x66c] ;  /* 0x00066c0001047983 */ /* 0x000ee20000300800 */
[----:B------:R-:W3:Y:S01]  /*2f6b0*/  LDL.LU R24, [R1+0x668] ;  /* 0x0006680001187983 */ /* 0x000ee20000300800 */
[----:B--2---:R-:W-:-:S05]  /*2f6c0*/  IMAD R22, R22, c[0x0][0x190], RZ ;  /* 0x0000640016167a24 */ /* 0x004fca00078e02ff */
        /* <DEDUP_REMOVED lines=11> */
[----:B------:R-:W2:Y:S03]  /*2f780*/  LDL.LU R8, [R1+0x664] ;  /* 0x0006640001087983 */ /* 0x000ea60000300800 */
[----:B------:R4:W-:Y:S01]  /*2f790*/  STL [R1+0x6d0], R5 ;  /* 0x0006d00501007387 */ /* 0x0009e20000100800 */
[----:B------:R-:W-:Y:S02]  /*2f7a0*/  STL [R1+0x6cc], R18 ;  /* 0x0006cc1201007387 */ /* 0x000fe40000100800 */
[----:B----4-:R-:W-:Y:S02]  /*2f7b0*/  IMAD R5, R6, c[0x0][0x190], RZ ;  /* 0x0000640006057a24 */ /* 0x010fe400078e02ff */
[----:B------:R-:W4:Y:S03]  /*2f7c0*/  LDL.LU R6, [R1+0x65c] ;  /* 0x00065c0001067983 */ /* 0x000f260000300800 */
[----:B------:R0:W-:Y:S02]  /*2f7d0*/  STL [R1+0x6c4], R5 ;  /* 0x0006c40501007387 */ /* 0x0001e40000100800 */
[----:B0-----:R-:W4:Y:S01]  /*2f7e0*/  LDL.LU R5, [R1+0x658] ;  /* 0x0006580001057983 */ /* 0x001f220000300800 */
[----:B-----5:R-:W-:-:S03]  /*2f7f0*/  IMAD R18, R7, c[0x0][0x190], RZ ;  /* 0x0000640007127a24 */ /* 0x020fc600078e02ff */
[----:B------:R-:W5:Y:S01]  /*2f800*/  LDL.LU R7, [R1+0x654] ;  /* 0x0006540001077983 */ /* 0x000f620000300800 */
[----:B------:R-:W-:-:S03]  /*2f810*/  IMAD R19, R17, c[0x0][0x190], RZ ;  /* 0x0000640011137a24 */ /* 0x000fc600078e02ff */
[----:B------:R0:W-:Y:S04]  /*2f820*/  STL [R1+0x6c0], R18 ;  /* 0x0006c01201007387 */ /* 0x0001e80000100800 */
[----:B------:R-:W-:Y:S01]  /*2f830*/  STL [R1+0x6bc], R19 ;  /* 0x0006bc1301007387 */ /* 0x000fe20000100800 */
[----:B0-----:R-:W-:-:S05]  /*2f840*/  IMAD R18, R16, c[0x0][0x190], RZ ;  /* 0x0000640010127a24 */ /* 0x001fca00078e02ff */
[----:B------:R-:W-:Y:S01]  /*2f850*/  STL [R1+0x6b4], R18 ;  /* 0x0006b41201007387 */ /* 0x000fe20000100800 */
[----:B---3--:R-:W-:Y:S02]  /*2f860*/  IMAD R17, R15, c[0x0][0x190], RZ ;  /* 0x000064000f117a24 */ /* 0x008fe400078e02ff */
        /* <DEDUP_REMOVED lines=18> */
[----:B---3--:R-:W-:Y:S02]  /*2f990*/  IMAD R10, R25, c[0x0][0x190], RZ ;  /* 0x00006400190a7a24 */ /* 0x008fe400078e02ff */
        /* <DEDUP_REMOVED lines=9> */
[----:B------:R-:W3:Y:S01]  /*2fa30*/  LDL.LU R22, [R1+0x650] ;  /* 0x0006500001167983 */ /* 0x000ee20000300800 */
[----:B------:R2:W-:Y:S01]  /*2fa40*/  STL [R1+0x66c], R2 ;  /* 0x00066c0201007387 */ /* 0x0005e20000100800 */
[----:B------:R-:W3:Y:S02]  /*2fa50*/  LDL.LU R21, [R1+0x648] ;  /* 0x0006480001157983 */ /* 0x000ee40000300800 */
[----:B0-----:R-:W-:-:S05]  /*2fa60*/  IMAD R0, R24, c[0x0][0x190], RZ ;  /* 0x0000640018007a24 */ /* 0x001fca00078e02ff */
[----:B------:R4:W-:Y:S01]  /*2fa70*/  STL [R1+0x668], R0 ;  /* 0x0006680001007387 */ /* 0x0009e20000100800 */
[----:B------:R-:W3:Y:S02]  /*2fa80*/  LDL.LU R20, [R1+0x644] ;  /* 0x0006440001147983 */ /* 0x000ee40000300800 */
[----:B------:R-:W3:Y:S02]  /*2fa90*/  LDL.LU R19, [R1+0x640] ;  /* 0x0006400001137983 */ /* 0x000ee40000300800 */
[----:B------:R-:W3:Y:S01]  /*2faa0*/  LDL.LU R18, [R1+0x63c] ;  /* 0x00063c0001127983 */ /* 0x000ee20000300800 */
[----:B------:R-:W3:Y:S01]  /*2fab0*/  LDL.LU R4, [R1+0x634] ;  /* 0x0006340001047983 */ /* 0x000ee20000300800 */
[----:B------:R-:W3:Y:S02]  /*2fac0*/  LDL.LU R24, [R1+0x630] ;  /* 0x0006300001187983 */ /* 0x000ee40000300800 */
[----:B--2---:R-:W-:Y:S02]  /*2fad0*/  IMAD R2, R8, c[0x0][0x190], RZ ;  /* 0x0000640008027a24 */ /* 0x004fe400078e02ff */
[----:B------:R-:W2:Y:S03]  /*2fae0*/  LDL.LU R8, [R1+0x62c] ;  /* 0x00062c0001087983 */ /* 0x000ea60000300800 */
[----:B------:R0:W-:Y:S02]  /*2faf0*/  STL [R1+0x664], R2 ;  /* 0x0006640201007387 */ /* 0x0001e40000100800 */
[----:B----4-:R-:W-:-:S02]  /*2fb00*/  IMAD R0, R6, c[0x0][0x190], RZ ;  /* 0x0000640006007a24 */ /* 0x010fc400078e02ff */
[----:B------:R-:W4:Y:S03]  /*2fb10*/  LDL.LU R6, [R1+0x628] ;  /* 0x0006280001067983 */ /* 0x000f260000300800 */
[----:B------:R5:W-:Y:S02]  /*2fb20*/  STL [R1+0x65c], R0 ;  /* 0x00065c0001007387 */ /* 0x000be40000100800 */
[----:B------:R-:W4:Y:S02]  /*2fb30*/  LDL.LU R17, [R1+0x624] ;  /* 0x0006240001117983 */ /* 0x000f240000300800 */
[----:B0-----:R-:W-:Y:S02]  /*2fb40*/  IMAD R2, R5, c[0x0][0x190], RZ ;  /* 0x0000640005027a24 */ /* 0x001fe400078e02ff */
[----:B-----5:R-:W-:-:S03]  /*2fb50*/  IMAD R0, R7, c[0x0][0x190], RZ ;  /* 0x0000640007007a24 */ /* 0x020fc600078e02ff */
[----:B------:R-:W-:Y:S01]  /*2fb60*/  STL [R1+0x658], R2 ;  /* 0x0006580201007387 */ /* 0x000fe20000100800 */
[----:B------:R-:W5:Y:S03]  /*2fb70*/  LDL.LU R16, [R1+0x61c] ;  /* 0x00061c0001107983 */ /* 0x000f660000300800 */
        /* <DEDUP_REMOVED lines=17> */
[----:B---3--:R-:W-:-:S05]  /*2fc90*/  IMAD R22, R22, c[0x0][0x190], RZ ;  /* 0x0000640016167a24 */ /* 0x008fca00078e02ff */
        /* <DEDUP_REMOVED lines=17> */
[----:B0-----:R-:W2:Y:S01]  /*2fdb0*/  LDL.LU R4, [R1+0x5c0] ;  /* 0x0005c00001047983 */ /* 0x001ea20000300800 */
[----:B----4-:R-:W-:-:S03]  /*2fdc0*/  IMAD R18, R6, c[0x0][0x190], RZ ;  /* 0x0000640006127a24 */ /* 0x010fc600078e02ff */
[----:B------:R-:W4:Y:S02]  /*2fdd0*/  LDL.LU R6, [R1+0x5b8] ;  /* 0x0005b80001067983 */ /* 0x000f240000300800 */
[----:B------:R5:W-:Y:S02]  /*2fde0*/  STL [R1+0x628], R18 ;  /* 0x0006281201007387 */ /* 0x000be40000100800 */
[----:B------:R-:W-:-:S05]  /*2fdf0*/  IMAD R19, R17, c[0x0][0x190], RZ ;  /* 0x0000640011137a24 */ /* 0x000fca00078e02ff */
[----:B------:R-:W-:Y:S01]  /*2fe00*/  STL [R1+0x624], R19 ;  /* 0x0006241301007387 */ /* 0x000fe20000100800 */
[----:B-----5:R-:W-:Y:S02]  /*2fe10*/  IMAD R18, R16, c[0x0][0x190], RZ ;  /* 0x0000640010127a24 */ /* 0x020fe400078e02ff */
        /* <DEDUP_REMOVED lines=20> */
[----:B-----5:R-:W-:Y:S02]  /*2ff60*/  IMAD R10, R25, c[0x0][0x190], RZ ;  /* 0x00006400190a7a24 */ /* 0x020fe400078e02ff */
        /* <DEDUP_REMOVED lines=9> */
[----:B------:R-:W5:Y:S01]  /*30000*/  LDL.LU R22, [R1+0x5b4] ;  /* 0x0005b40001167983 */ /* 0x000f620000300800 */
        /* <DEDUP_REMOVED lines=9> */
[----:B---3--:R-:W-:Y:S02]  /*300a0*/  IMAD R2, R24, c[0x0][0x190], RZ ;  /* 0x0000640018027a24 */ /* 0x008fe400078e02ff */
[----:B------:R-:W3:Y:S03]  /*300b0*/  LDL.LU R24, [R1+0x594] ;  /* 0x0005940001187983 */ /* 0x000ee60000300800 */
[----:B------:R0:W-:Y:S02]  /*300c0*/  STL [R1+0x5c8], R2 ;  /* 0x0005c80201007387 */ /* 0x0001e40000100800 */
[----:B--2---:R-:W-:-:S02]  /*300d0*/  IMAD R0, R8, c[0x0][0x190], RZ ;  /* 0x0000640008007a24 */ /* 0x004fc400078e02ff */
[----:B------:R-:W2:Y:S03]  /*300e0*/  LDL.LU R8, [R1+0x58c] ;  /* 0x00058c0001087983 */ /* 0x000ea60000300800 */
[----:B------:R4:W-:Y:S02]  /*300f0*/  STL [R1+0x5c4], R0 ;  /* 0x0005c40001007387 */ /* 0x0009e40000100800 */
[----:B------:R-:W2:Y:S02]  /*30100*/  LDL.LU R17, [R1+0x588] ;  /* 0x0005880001117983 */ /* 0x000ea40000300800 */
[----:B0-----:R-:W-:Y:S02]  /*30110*/  IMAD R2, R4, c[0x0][0x190], RZ ;  /* 0x0000640004027a24 */ /* 0x001fe400078e02ff */
[----:B----4-:R-:W-:-:S03]  /*30120*/  IMAD R0, R6, c[0x0][0x190], RZ ;  /* 0x0000640006007a24 */ /* 0x010fc600078e02ff */
[----:B------:R-:W-:Y:S01]  /*30130*/  STL [R1+0x5c0], R2 ;  /* 0x0005c00201007387 */ /* 0x000fe20000100800 */
[----:B------:R-:W4:Y:S03]  /*30140*/  LDL.LU R16, [R1+0x584] ;  /* 0x0005840001107983 */ /* 0x000f260000300800 */
        /* <DEDUP_REMOVED lines=82> */
[----:B-----5:R-:W-:Y:S02]  /*30670*/  IMAD R2, R7, c[0x0][0x190], RZ ;  /* 0x0000640007027a24 */ /* 0x020fe400078e02ff */
        /* <DEDUP_REMOVED lines=42> */
[----:B-----5:R-:W-:Y:S02]  /*30920*/  IMAD R4, R7, c[0x0][0x190], RZ ;  /* 0x0000640007047a24 */ /* 0x020fe400078e02ff */
        /* <DEDUP_REMOVED lines=85> */
[----:B------:R-:W-:-:S02]  /*30e80*/  IMAD R5, R5, c[0x0][0x190], RZ ;  /* 0x0000640005057a24 */ /* 0x000fc400078e02ff */
[----:B------:R-:W-:Y:S02]  /*30e90*/  STL [R1+0x474], R20 ;  /* 0x0004741401007387 */ /* 0x000fe40000100800 */
[----:B------:R-:W-:Y:S01]  /*30ea0*/  IMAD R18, R8, c[0x0][0x190], RZ ;  /* 0x0000640008127a24 */ /* 0x000fe200078e02ff */
[----:B------:R-:W-:Y:S01]  /*30eb0*/  STL [R1+0x46c], R19 ;  /* 0x00046c1301007387 */ /* 0x000fe20000100800 */
[----:B------:R-:W2:Y:S02]  /*30ec0*/  LDL.LU R8, [R1+0x3fc] ;  /* 0x0003fc0001087983 */ /* 0x000ea40000300800 */
[----:B------:R4:W-:Y:S01]  /*30ed0*/  STL [R1+0x468], R5 ;  /* 0x0004680501007387 */ /* 0x0009e20000100800 */
[----:B------:R-:W-:Y:S01]  /*30ee0*/  STL [R1+0x464], R18 ;  /* 0x0004641201007387 */ /* 0x000fe20000100800 */
[----:B----4-:R-:W-:-:S03]  /*30ef0*/  IMAD R5, R6, c[0x0][0x190], RZ ;  /* 0x0000640006057a24 */ /* 0x010fc600078e02ff */
[----:B------:R-:W4:Y:S02]  /*30f00*/  LDL.LU R6, [R1+0x3f8] ;  /* 0x0003f80001067983 */ /* 0x000f240000300800 */
[----:B------:R0:W-:Y:S02]  /*30f10*/  STL [R1+0x460], R5 ;  /* 0x0004600501007387 */ /* 0x0001e40000100800 */
[----:B0-----:R-:W4:Y:S01]  /*30f20*/  LDL.LU R5, [R1+0x3f0] ;  /* 0x0003f00001057983 */ /* 0x001f220000300800 */
[----:B-----5:R-:W-:-:S03]  /*30f30*/  IMAD R18, R7, c[0x0][0x190], RZ ;  /* 0x0000640007127a24 */ /* 0x020fc600078e02ff */
[----:B------:R-:W5:Y:S02]  /*30f40*/  LDL.LU R7, [R1+0x3ec] ;  /* 0x0003ec0001077983 */ /* 0x000f640000300800 */
[----:B------:R0:W-:Y:S02]  /*30f50*/  STL [R1+0x45c], R18 ;  /* 0x00045c1201007387 */ /* 0x0001e40000100800 */
[----:B------:R-:W-:-:S05]  /*30f60*/  IMAD R19, R17, c[0x0][0x190], RZ ;  /* 0x0000640011137a24 */ /* 0x000fca00078e02ff */
        /* <DEDUP_REMOVED lines=65> */
[----:B0-----:R-:W5:Y:S01]  /*31380*/  LDL.LU R0, [R1+0x37c] ;  /* 0x00037c0001007983 */ /* 0x001f620000300800 */
[----:B------:R-:W5:Y:S02]  /*31390*/  LDL.LU R2, [R1+0x374] ;  /* 0x0003740001027983 */ /* 0x000f640000300800 */
[----:B------:R-:W5:Y:S02]  /*313a0*/  LDL.LU R3, [R1+0x370] ;  /* 0x0003700001037983 */ /* 0x000f640000300800 */
[----:B------:R-:W5:Y:S01]  /*313b0*/  LDL.LU R5, [R1+0x36c] ;  /* 0x00036c0001057983 */ /* 0x000f620000300800 */
[----:B------:R-:W5:Y:S01]  /*313c0*/  LDL.LU R7, [R1+0x368] ;  /* 0x0003680001077983 */ /* 0x000f620000300800 */
        /* <DEDUP_REMOVED lines=198> */
[----:B------:R-:W4:Y:S02]  /*32030*/  LDL.LU R6, [R1+0x234] ;  /* 0x0002340001067983 */ /* 0x000f240000300800 */
[----:B------:R5:W-:Y:S01]  /*32040*/  STL [R1+0x29c], R4 ;  /* 0x00029c0401007387 */ /* 0x000be20000100800 */
[----:B------:R-:W-:Y:S01]  /*32050*/  STL [R1+0x298], R18 ;  /* 0x0002981201007387 */ /* 0x000fe20000100800 */
[----:B-----5:R-:W-:-:S03]  /*32060*/  IMAD R4, R7, c[0x0][0x190], RZ ;  /* 0x0000640007047a24 */ /* 0x020fc600078e02ff */
[----:B------:R-:W5:Y:S02]  /*32070*/  LDL.LU R7, [R1+0x230] ;  /* 0x0002300001077983 */ /* 0x000f640000300800 */
        /* <DEDUP_REMOVED lines=89> */
[----:B------:R-:W-:Y:S01]  /*32610*/  STL [R1+0x210], R18 ;  /* 0x0002101201007387 */ /* 0x000fe20000100800 */
[----:B------:R0:W-:Y:S04]  /*32620*/  STL [R1+0x20c], R5 ;  /* 0x00020c0501007387 */ /* 0x0001e80000100800 */
[----:B0-----:R-:W2:Y:S01]  /*32630*/  LDL.LU R5, [R1+0x1b4] ;  /* 0x0001b40001057983 */ /* 0x001ea20000300800 */
[----:B----4-:R-:W-:-:S05]  /*32640*/  IMAD R6, R6, c[0x0][0x190], RZ ;  /* 0x0000640006067a24 */ /* 0x010fca00078e02ff */
[----:B------:R0:W-:Y:S04]  /*32650*/  STL [R1+0x208], R6 ;  /* 0x0002080601007387 */ /* 0x0001e80000100800 */
        /* <DEDUP_REMOVED lines=50> */
[----:B0-----:R-:W-:-:S02]  /*32980*/  IMAD R0, R5, c[0x0][0x190], RZ ;  /* 0x0000640005007a24 */ /* 0x001fc400078e02ff */
[----:B------:R-:W2:Y:S03]  /*32990*/  LDL.LU R5, [R1+0x188] ;  /* 0x0001880001057983 */ /* 0x000ea60000300800 */
[----:B------:R5:W-:Y:S02]  /*329a0*/  STL [R1+0x1b4], R0 ;  /* 0x0001b40001007387 */ /* 0x000be40000100800 */
[----:B------:R-:W2:Y:S02]  /*329b0*/  LDL.LU R17, [R1+0x184] ;  /* 0x0001840001117983 */ /* 0x000ea40000300800 */
[----:B----4-:R-:W-:Y:S02]  /*329c0*/  IMAD R2, R6, c[0x0][0x190], RZ ;  /* 0x0000640006027a24 */ /* 0x010fe400078e02ff */
[----:B-----5:R-:W-:-:S03]  /*329d0*/  IMAD R0, R7, c[0x0][0x190], RZ ;  /* 0x0000640007007a24 */ /* 0x020fc600078e02ff */
        /* <DEDUP_REMOVED lines=38> */
[----:B------:R-:W-:-:S02]  /*32c40*/  IMAD R18, R5, c[0x0][0x190], RZ ;  /* 0x0000640005127a24 */ /* 0x000fc400078e02ff */
[----:B------:R-:W2:Y:S02]  /*32c50*/  LDL.LU R5, [R1+0x130] ;  /* 0x0001300001057983 */ /* 0x000ea40000300800 */
[----:B------:R-:W-:Y:S01]  /*32c60*/  IMAD R19, R17, c[0x0][0x190], RZ ;  /* 0x0000640011137a24 */ /* 0x000fe200078e02ff */
[----:B------:R4:W-:Y:S04]  /*32c70*/  STL [R1+0x188], R18 ;  /* 0x0001881201007387 */ /* 0x0009e80000100800 */
[----:B------:R-:W-:Y:S02]  /*32c80*/  STL [R1+0x184], R19 ;  /* 0x0001841301007387 */ /* 0x000fe40000100800 */
[----:B----4-:R-:W-:Y:S02]  /*32c90*/  IMAD R18, R16, c[0x0][0x190], RZ ;  /* 0x0000640010127a24 */ /* 0x010fe400078e02ff */
[----:B-----5:R-:W-:-:S02]  /*32ca0*/  IMAD R17, R15, c[0x0][0x190], RZ ;  /* 0x000064000f117a24 */ /* 0x020fc400078e02ff */
[----:B------:R-:W-:Y:S02]  /*32cb0*/  IMAD R16, R14, c[0x0][0x190], RZ ;  /* 0x000064000e107a24 */ /* 0x000fe400078e02ff */
[----:B------:R-:W-:Y:S02]  /*32cc0*/  IMAD R15, R13, c[0x0][0x190], RZ ;  /* 0x000064000d0f7a24 */ /* 0x000fe400078e02ff */
[----:B------:R-:W-:Y:S01]  /*32cd0*/  IMAD R14, R12, c[0x0][0x190], RZ ;  /* 0x000064000c0e7a24 */ /* 0x000fe200078e02ff */
[----:B------:R-:W-:Y:S01]  /*32ce0*/  STL [R1+0x180], R18 ;  /* 0x0001801201007387 */ /* 0x000fe20000100800 */
[----:B------:R-:W-:Y:S02]  /*32cf0*/  IMAD R13, R11, c[0x0][0x190], RZ ;  /* 0x000064000b0d7a24 */ /* 0x000fe400078e02ff */
[----:B------:R-:W-:Y:S02]  /*32d00*/  STL [R1+0x17c], R17 ;  /* 0x00017c1101007387 */ /* 0x000fe40000100800 */
[----:B------:R-:W-:Y:S01]  /*32d10*/  IMAD R12, R10, c[0x0][0x190], RZ ;  /* 0x000064000a0c7a24 */ /* 0x000fe200078e02ff */
[----:B------:R-:W-:Y:S01]  /*32d20*/  STL [R1+0x178], R16 ;  /* 0x0001781001007387 */ /* 0x000fe20000100800 */
[----:B------:R-:W-:-:S02]  /*32d30*/  IMAD R11, R27, c[0x0][0x190], RZ ;  /* 0x000064001b0b7a24 */ /* 0x000fc400078e02ff */
        /* <DEDUP_REMOVED lines=16> */
[----:B------:R-:W-:Y:S01]  /*32e40*/  IMAD R2, R6, c[0x0][0x190], RZ ;  /* 0x0000640006027a24 */ /* 0x000fe200078e02ff */
[----:B------:R-:W-:Y:S01]  /*32e50*/  STL [R1+0x150], R9 ;  /* 0x0001500901007387 */ /* 0x000fe20000100800 */
[----:B------:R0:W-:Y:S02]  /*32e60*/  STL [R1+0x14c], R0 ;  /* 0x00014c0001007387 */ /* 0x0001e40000100800 */
        /* <DEDUP_REMOVED lines=19> */
[----:B-1----:R-:W-:-:S03]  /*32fa0*/  IMAD R0, R5, c[0x0][0x190], RZ ;  /* 0x0000640005007a24 */ /* 0x002fc600078e02ff */
[----:B------:R-:W-:Y:S01]  /*32fb0*/  STL [R1+0x134], R2 ;  /* 0x0001340201007387 */ /* 0x000fe20000100800 */
[----:B------:R-:W2:Y:S03]  /*32fc0*/  LDL.LU R16, [R1+0x104] ;  /* 0x0001040001107983 */ /* 0x000ea60000300800 */
[----:B------:R0:W-:Y:S01]  /*32fd0*/  STL [R1+0x130], R0 ;  /* 0x0001300001007387 */ /* 0x0001e20000100800 */
[----:B------:R-:W2:Y:S03]  /*32fe0*/  LDL.LU R15, [R1+0x100] ;  /* 0x00010000010f7983 */ /* 0x000ea60000300800 */
        /* <DEDUP_REMOVED lines=10> */
[----:B0-----:R-:W2:Y:S02]  /*33090*/  LDL.LU R0, [R1+0xd4] ;  /* 0x0000d40001007983 */ /* 0x001ea40000300800 */
[----:B------:R-:W2:Y:S01]  /*330a0*/  LDL.LU R2, [R1+0xd0] ;  /* 0x0000d00001027983 */ /* 0x000ea20000300800 */
[----:B------:R-:W2:Y:S01]  /*330b0*/  LDL.LU R3, [R1+0xcc] ;  /* 0x0000cc0001037983 */ /* 0x000ea20000300800 */
[----:B------:R-:W2:Y:S02]  /*330c0*/  LDL.LU R4, [R1+0xc8] ;  /* 0x0000c80001047983 */ /* 0x000ea40000300800 */
[----:B------:R-:W2:Y:S02]  /*330d0*/  LDL.LU R5, [R1+0xc4] ;  /* 0x0000c40001057983 */ /* 0x000ea40000300800 */
[----:B----4-:R-:W-:-:S02]  /*330e0*/  IMAD R22, R22, c[0x0][0x190], RZ ;  /* 0x0000640016167a24 */ /* 0x010fc400078e02ff */
[----:B-----5:R-:W-:-:S03]  /*330f0*/  IMAD R21, R21, c[0x0][0x190], RZ ;  /* 0x0000640015157a24 */ /* 0x020fc600078e02ff */
[----:B------:R0:W-:Y:S04]  /*33100*/  STL [R1+0x12c], R22 ;  /* 0x00012c1601007387 */ /* 0x0001e80000100800 */
[----:B------:R1:W-:Y:S01]  /*33110*/  STL [R1+0x128], R21 ;  /* 0x0001281501007387 */ /* 0x0003e20000100800 */
[----:B0-----:R-:W-:Y:S02]  /*33120*/  IMAD R22, R20, c[0x0][0x190], RZ ;  /* 0x0000640014167a24 */ /* 0x001fe400078e02ff */
[----:B-1----:R-:W-:Y:S02]  /*33130*/  IMAD R21, R19, c[0x0][0x190], RZ ;  /* 0x0000640013157a24 */ /* 0x002fe400078e02ff */
[----:B------:R-:W-:Y:S02]  /*33140*/  IMAD R20, R18, c[0x0][0x190], RZ ;  /* 0x0000640012147a24 */ /* 0x000fe400078e02ff */
[----:B------:R-:W-:Y:S01]  /*33150*/  IMAD R19, R6, c[0x0][0x190], RZ ;  /* 0x0000640006137a24 */ /* 0x000fe200078e02ff */
[----:B------:R-:W-:Y:S01]  /*33160*/  STL [R1+0x124], R22 ;  /* 0x0001241601007387 */ /* 0x000fe20000100800 */
[----:B------:R-:W-:Y:S02]  /*33170*/  STL [R1+0x120], R21 ;  /* 0x0001201501007387 */ /* 0x000fe40000100800 */
[----:B------:R-:W-:-:S02]  /*33180*/  IMAD R18, R7, c[0x0][0x190], RZ ;  /* 0x0000640007127a24 */ /* 0x000fc400078e02ff */
[----:B------:R-:W-:Y:S01]  /*33190*/  STL [R1+0x11c], R20 ;  /* 0x00011c1401007387 */ /* 0x000fe20000100800 */
[----:B------:R-:W4:Y:S01]  /*331a0*/  LDL.LU R6, [R1+0xc0] ;  /* 0x0000c00001067983 */ /* 0x000f220000300800 */
[----:B------:R-:W-:Y:S02]  /*331b0*/  STL [R1+0x118], R19 ;  /* 0x0001181301007387 */ /* 0x000fe40000100800 */
[----:B------:R-:W-:Y:S02]  /*331c0*/  STL [R1+0x114], R18 ;  /* 0x0001141201007387 */ /* 0x000fe40000100800 */
[----:B---3--:R-:W-:Y:S02]  /*331d0*/  IMAD R7, R24, c[0x0][0x190], RZ ;  /* 0x0000640018077a24 */ /* 0x008fe400078e02ff */
[----:B------:R-:W3:Y:S03]  /*331e0*/  LDL.LU R24, [R1+0xbc] ;  /* 0x0000bc0001187983 */ /* 0x000ee60000300800 */
[----:B------:R0:W-:Y:S02]  /*331f0*/  STL [R1+0x110], R7 ;  /* 0x0001100701007387 */ /* 0x0001e40000100800 */
[----:B0-----:R-:W5:Y:S01]  /*33200*/  LDL.LU R7, [R1+0xb8] ;  /* 0x0000b80001077983 */ /* 0x001f620000300800 */
[----:B--2---:R-:W-:-:S03]  /*33210*/  IMAD R18, R8, c[0x0][0x190], RZ ;  /* 0x0000640008127a24 */ /* 0x004fc600078e02ff */
[----:B------:R-:W2:Y:S02]  /*33220*/  LDL.LU R8, [R1+0xb4] ;  /* 0x0000b40001087983 */ /* 0x000ea40000300800 */
[----:B------:R0:W-:Y:S02]  /*33230*/  STL [R1+0x10c], R18 ;  /* 0x00010c1201007387 */ /* 0x0001e40000100800 */
[----:B------:R-:W-:-:S05]  /*33240*/  IMAD R19, R17, c[0x0][0x190], RZ ;  /* 0x0000640011137a24 */ /* 0x000fca00078e02ff */
[----:B------:R-:W-:Y:S01]  /*33250*/  STL [R1+0x108], R19 ;  /* 0x0001081301007387 */ /* 0x000fe20000100800 */
[----:B0-----:R-:W-:Y:S02]  /*33260*/  IMAD R18, R16, c[0x0][0x190], RZ ;  /* 0x0000640010127a24 */ /* 0x001fe400078e02ff */
        /* <DEDUP_REMOVED lines=26> */
[----:B------:R-:W-:Y:S02]  /*33410*/  STL [R1+0xd4], R9 ;  /* 0x0000d40901007387 */ /* 0x000fe40000100800 */
[----:B------:R-:W-:Y:S01]  /*33420*/  IMAD R2, R4, c[0x0][0x190], RZ ;  /* 0x0000640004027a24 */ /* 0x000fe200078e02ff */
[----:B------:R0:W-:Y:S01]  /*33430*/  STL [R1+0xd0], R0 ;  /* 0x0000d00001007387 */ /* 0x0001e20000100800 */
        /* <DEDUP_REMOVED lines=11> */
[----:B------:R-:W2:Y:S02]  /*334f0*/  LDL.LU R9, [R1+0x94] ;  /* 0x0000940001097983 */ /* 0x000ea40000300800 */
[----:B----4-:R-:W-:-:S05]  /*33500*/  IMAD R2, R6, c[0x0][0x190], RZ ;  /* 0x0000640006027a24 */ /* 0x010fca00078e02ff */
[----:B------:R5:W-:Y:S01]  /*33510*/  STL [R1+0xc0], R2 ;  /* 0x0000c00201007387 */ /* 0x000be20000100800 */
[----:B---3--:R-:W-:-:S03]  /*33520*/  IMAD R0, R24, c[0x0][0x190], RZ ;  /* 0x0000640018007a24 */ /* 0x008fc600078e02ff */
[----:B------:R-:W3:Y:S02]  /*33530*/  LDL.LU R24, [R1+0x90] ;  /* 0x0000900001187983 */ /* 0x000ee40000300800 */
[----:B------:R2:W-:Y:S02]  /*33540*/  STL [R1+0xbc], R0 ;  /* 0x0000bc0001007387 */ /* 0x0005e40000100800 */
[----:B------:R-:W4:Y:S02]  /*33550*/  LDL.LU R17, [R1+0x8c] ;  /* 0x00008c0001117983 */ /* 0x000f240000300800 */
[----:B-----5:R-:W-:-:S05]  /*33560*/  IMAD R2, R7, c[0x0][0x190], RZ ;  /* 0x0000640007027a24 */ /* 0x020fca00078e02ff */
[----:B------:R-:W-:Y:S01]  /*33570*/  STL [R1+0xb8], R2 ;  /* 0x0000b80201007387 */ /* 0x000fe20000100800 */
[----:B------:R-:W5:Y:S02]  /*33580*/  LDL.LU R16, [R1+0x88] ;  /* 0x0000880001107983 */ /* 0x000f640000300800 */
[----:B--2---:R-:W-:-:S05]  /*33590*/  IMAD R0, R8, c[0x0][0x190], RZ ;  /* 0x0000640008007a24 */ /* 0x004fca00078e02ff */
[----:B------:R0:W-:Y:S01]  /*335a0*/  STL [R1+0xb4], R0 ;  /* 0x0000b40001007387 */ /* 0x0001e20000100800 */
[----:B------:R-:W2:Y:S03]  /*335b0*/  LDL.LU R25, [R1+0x84] ;  /* 0x0000840001197983 */ /* 0x000ea60000300800 */
[----:B0-----:R-:W2:Y:S01]  /*335c0*/  LDL.LU R0, [R1+0x80] ;  /* 0x0000800001007983 */ /* 0x001ea20000300800 */
        /* <DEDUP_REMOVED lines=14> */
[----:B------:R-:W-:-:S02]  /*336b0*/  IMAD R22, R22, c[0x0][0x190], RZ ;  /* 0x0000640016167a24 */ /* 0x000fc400078e02ff */
[----:B------:R-:W-:-:S03]  /*336c0*/  IMAD R21, R21, c[0x0][0x190], RZ ;  /* 0x0000640015157a24 */ /* 0x000fc600078e02ff */
[----:B------:R0:W-:Y:S01]  /*336d0*/  STL [R1+0xb0], R22 ;  /* 0x0000b01601007387 */ /* 0x0001e20000100800 */
[----:B------:R-:W-:-:S03]  /*336e0*/  IMAD R20, R20, c[0x0][0x190], RZ ;  /* 0x0000640014147a24 */ /* 0x000fc600078e02ff */
[----:B0-----:R-:W2:Y:S01]  /*336f0*/  LDL.LU R22, [R1+0x2b44] ;  /* 0x002b440001167983 */ /* 0x001ea20000300800 */
[----:B------:R-:W-:Y:S02]  /*33700*/  IMAD R19, R19, c[0x0][0x190], RZ ;  /* 0x0000640013137a24 */ /* 0x000fe400078e02ff */
[----:B------:R0:W-:Y:S02]  /*33710*/  STL [R1+0xac], R21 ;  /* 0x0000ac1501007387 */ /* 0x0001e40000100800 */
[----:B------:R-:W-:Y:S02]  /*33720*/  IMAD R18, R18, c[0x0][0x190], RZ ;  /* 0x0000640012127a24 */ /* 0x000fe400078e02ff */
[----:B------:R-:W-:Y:S01]  /*33730*/  IMAD R10, R10, c[0x0][0x190], RZ ;  /* 0x000064000a0a7a24 */ /* 0x000fe200078e02ff */
[----:B0-----:R-:W2:Y:S01]  /*33740*/  LDL.LU R21, [R1+0x2b40] ;  /* 0x002b400001157983 */ /* 0x001ea20000300800 */
[----:B------:R0:W-:Y:S02]  /*33750*/  STL [R1+0xa8], R20 ;  /* 0x0000a81401007387 */ /* 0x0001e40000100800 */
[----:B------:R-:W-:Y:S01]  /*33760*/  IMAD R9, R9, c[0x0][0x190], RZ ;  /* 0x0000640009097a24 */ /* 0x000fe200078e02ff */
[----:B0-----:R-:W2:Y:S01]  /*33770*/  LDL.LU R20, [R1+0x2b3c] ;  /* 0x002b3c0001147983 */ /* 0x001ea20000300800 */
[----:B------:R0:W-:Y:S03]  /*33780*/  STL [R1+0xa4], R19 ;  /* 0x0000a41301007387 */ /* 0x0001e60000100800 */
[----:B0-----:R-:W2:Y:S01]  /*33790*/  LDL.LU R19, [R1+0x2b38] ;  /* 0x002b380001137983 */ /* 0x001ea20000300800 */
[----:B------:R0:W-:Y:S03]  /*337a0*/  STL [R1+0xa0], R18 ;  /* 0x0000a01201007387 */ /* 0x0001e60000100800 */
[----:B0-----:R-:W2:Y:S01]  /*337b0*/  LDL.LU R18, [R1+0x2b34] ;  /* 0x002b340001127983 */ /* 0x001ea20000300800 */
[----:B------:R0:W-:Y:S02]  /*337c0*/  STL [R1+0x9c], R10 ;  /* 0x00009c0a01007387 */ /* 0x0001e40000100800 */
[----:B0-----:R-:W-:-:S02]  /*337d0*/  IMAD R10, R27, c[0x0][0x190], RZ ;  /* 0x000064001b0a7a24 */ /* 0x001fc400078e02ff */
[----:B------:R-:W2:Y:S03]  /*337e0*/  LDL.LU R27, [R1+0x30] ;  /* 0x00003000011b7983 */ /* 0x000ea60000300800 */
[----:B------:R0:W-:Y:S02]  /*337f0*/  STL [R1+0x98], R10 ;  /* 0x0000980a01007387 */ /* 0x0001e40000100800 */
[----:B0-----:R-:W2:Y:S01]  /*33800*/  LDL.LU R10, [R1+0x28] ;  /* 0x00002800010a7983 */ /* 0x001ea20000300800 */
[----:B------:R3:W-:Y:S02]  /*33810*/  STL [R1+0x94], R9 ;  /* 0x0000940901007387 */ /* 0x0007e40000100800 */
[----:B---3--:R-:W-:Y:S02]  /*33820*/  IMAD R9, R24, c[0x0][0x190], RZ ;  /* 0x0000640018097a24 */ /* 0x008fe400078e02ff */
[----:B------:R-:W3:Y:S01]  /*33830*/  LDL.LU R24, [R1+0x18] ;  /* 0x0000180001187983 */ /* 0x000ee20000300800 */
[----:B----4-:R-:W-:-:S02]  /*33840*/  IMAD R17, R17, c[0x0][0x190], RZ ;  /* 0x0000640011117a24 */ /* 0x010fc400078e02ff */
[----:B------:R0:W-:Y:S02]  /*33850*/  STL [R1+0x90], R9 ;  /* 0x0000900901007387 */ /* 0x0001e40000100800 */
[----:B0-----:R-:W4:Y:S01]  /*33860*/  LDL.LU R9, [R1+0x10] ;  /* 0x0000100001097983 */ /* 0x001f220000300800 */
[----:B-----5:R-:W-:Y:S02]  /*33870*/  IMAD R16, R16, c[0x0][0x190], RZ ;  /* 0x0000640010107a24 */ /* 0x020fe400078e02ff */
[----:B------:R0:W-:Y:S02]  /*33880*/  STL [R1+0x8c], R17 ;  /* 0x00008c1101007387 */ /* 0x0001e40000100800 */
[----:B0-----:R-:W5:Y:S01]  /*33890*/  LDL.LU R17, [R1+0x2b30] ;  /* 0x002b300001117983 */ /* 0x001f620000300800 */
[----:B------:R0:W-:Y:S02]  /*338a0*/  STL [R1+0x88], R16 ;  /* 0x0000881001007387 */ /* 0x0001e40000100800 */
[----:B--2---:R-:W-:Y:S01]  /*338b0*/  IMAD R25, R25, c[0x0][0x190], RZ ;  /* 0x0000640019197a24 */ /* 0x004fe200078e02ff */
[----:B0-----:R-:W2:Y:S04]  /*338c0*/  LDL.LU R16, [R1+0x2b2c] ;  /* 0x002b2c0001107983 */ /* 0x001ea80000300800 */
[----:B------:R0:W-:Y:S01]  /*338d0*/  STL [R1+0x84], R25 ;  /* 0x0000841901007387 */ /* 0x0001e20000100800 */
[----:B------:R-:W-:-:S02]  /*338e0*/  IMAD R0, R0, c[0x0][0x190], RZ ;  /* 0x0000640000007a24 */ /* 0x000fc400078e02ff */
[----:B------:R-:W-:Y:S02]  /*338f0*/  IMAD R2, R2, c[0x0][0x190], RZ ;  /* 0x0000640002027a24 */ /* 0x000fe400078e02ff */
[----:B------:R-:W-:Y:S02]  /*33900*/  IMAD R3, R3, c[0x0][0x190], RZ ;  /* 0x0000640003037a24 */ /* 0x000fe400078e02ff */
[----:B------:R-:W-:Y:S01]  /*33910*/  IMAD R4, R4, c[0x0][0x190], RZ ;  /* 0x0000640004047a24 */ /* 0x000fe200078e02ff */
[----:B0-----:R-:W2:Y:S01]  /*33920*/  LDL.LU R25, [R1+0x2b28] ;  /* 0x002b280001197983 */ /* 0x001ea20000300800 */
[----:B------:R0:W-:Y:S02]  /*33930*/  STL [R1+0x80], R0 ;  /* 0x0000800001007387 */ /* 0x0001e40000100800 */
[----:B------:R-:W-:Y:S02]  /*33940*/  IMAD R5, R5, c[0x0][0x190], RZ ;  /* 0x0000640005057a24 */ /* 0x000fe400078e02ff */
[----:B------:R-:W-:-:S02]  /*33950*/  IMAD R6, R6, c[0x0][0x190], RZ ;  /* 0x0000640006067a24 */ /* 0x000fc400078e02ff */
[----:B------:R-:W-:Y:S01]  /*33960*/  IMAD R7, R7, c[0x0][0x190], RZ ;  /* 0x0000640007077a24 */ /* 0x000fe200078e02ff */
[----:B0-----:R-:W2:Y:S01]  /*33970*/  LDL.LU R0, [R1+0x2b24] ;  /* 0x002b240001007983 */ /* 0x001ea20000300800 */
        /* <DEDUP_REMOVED lines=17> */
[----:B------:R0:W-:Y:S02]  /*33a90*/  STL [R1+0x60], R15 ;  /* 0x0000600f01007387 */ /* 0x0001e40000100800 */
[----:B------:R1:W-:Y:S02]  /*33aa0*/  STL [R1+0x5c], R14 ;  /* 0x00005c0e01007387 */ /* 0x0003e40000100800 */
[----:B0-----:R-:W-:-:S02]  /*33ab0*/  IMAD R15, R13, c[0x0][0x190], RZ ;  /* 0x000064000d0f7a24 */ /* 0x001fc400078e02ff */
[----:B-1----:R-:W-:Y:S02]  /*33ac0*/  IMAD R14, R12, c[0x0][0x190], RZ ;  /* 0x000064000c0e7a24 */ /* 0x002fe400078e02ff */
[----:B------:R-:W-:Y:S02]  /*33ad0*/  IMAD R13, R11, c[0x0][0x190], RZ ;  /* 0x000064000b0d7a24 */ /* 0x000fe400078e02ff */
[----:B------:R-:W-:Y:S02]  /*33ae0*/  IMAD R12, R28, c[0x0][0x190], RZ ;  /* 0x000064001c0c7a24 */ /* 0x000fe400078e02ff */
[----:B------:R-:W-:Y:S01]  /*33af0*/  IMAD R11, R29, c[0x0][0x190], RZ ;  /* 0x000064001d0b7a24 */ /* 0x000fe200078e02ff */
[----:B------:R0:W-:Y:S01]  /*33b00*/  STL [R1+0x58], R15 ;  /* 0x0000580f01007387 */ /* 0x0001e20000100800 */
[----:B------:R1:W-:Y:S02]  /*33b10*/  STL [R1+0x54], R14 ;  /* 0x0000540e01007387 */ /* 0x0003e40000100800 */
[----:B------:R1:W-:Y:S02]  /*33b20*/  STL [R1+0x50], R13 ;  /* 0x0000500d01007387 */ /* 0x0003e40000100800 */
[----:B------:R-:W-:Y:S01]  /*33b30*/  IMAD R27, R27, c[0x0][0x190], RZ ;  /* 0x000064001b1b7a24 */ /* 0x000fe200078e02ff */
[----:B0-----:R-:W2:Y:S01]  /*33b40*/  LDL.LU R15, [R1+0x48] ;  /* 0x00004800010f7983 */ /* 0x001ea20000300800 */
[----:B------:R0:W-:Y:S02]  /*33b50*/  STL [R1+0x4c], R12 ;  /* 0x00004c0c01007387 */ /* 0x0001e40000100800 */
[----:B-1----:R-:W2:Y:S02]  /*33b60*/  LDL.LU R14, [R1+0x44] ;  /* 0x00004400010e7983 */ /* 0x002ea40000300800 */
[----:B------:R1:W-:Y:S01]  /*33b70*/  STL [R1+0x40], R11 ;  /* 0x0000400b01007387 */ /* 0x0003e20000100800 */
[----:B------:R-:W2:Y:S01]  /*33b80*/  LDL.LU R13, [R1+0x3c] ;  /* 0x00003c00010d7983 */ /* 0x000ea20000300800 */
[----:B------:R-:W-:-:S03]  /*33b90*/  IMAD R10, R10, c[0x0][0x190], RZ ;  /* 0x000064000a0a7a24 */ /* 0x000fc600078e02ff */
[----:B0-----:R-:W2:Y:S01]  /*33ba0*/  LDL.LU R12, [R1+0x38] ;  /* 0x00003800010c7983 */ /* 0x001ea20000300800 */
[----:B-1----:R-:W2:Y:S02]  /*33bb0*/  LDL.LU R11, [R1+0x34] ;  /* 0x00003400010b7983 */ /* 0x002ea40000300800 */
[----:B------:R-:W2:Y:S02]  /*33bc0*/  LDL.LU R29, [R1+0x2c] ;  /* 0x00002c00011d7983 */ /* 0x000ea40000300800 */
[----:B------:R-:W2:Y:S01]  /*33bd0*/  LDL.LU R28, [R1+0x24] ;  /* 0x00002400011c7983 */ /* 0x000ea20000300800 */
[----:B------:R0:W-:Y:S04]  /*33be0*/  STL [R1+0x30], R27 ;  /* 0x0000301b01007387 */ /* 0x0001e80000100800 */
[----:B0-----:R-:W2:Y:S01]  /*33bf0*/  LDL.LU R27, [R1+0x20] ;  /* 0x00002000011b7983 */ /* 0x001ea20000300800 */
[----:B------:R0:W-:Y:S03]  /*33c00*/  STL [R1+0x28], R10 ;  /* 0x0000280a01007387 */ /* 0x0001e60000100800 */
[----:B0-----:R-:W2:Y:S01]  /*33c10*/  LDL.LU R10, [R1+0x1c] ;  /* 0x00001c00010a7983 */ /* 0x001ea20000300800 */
[----:B---3--:R-:W-:-:S05]  /*33c20*/  IMAD R24, R24, c[0x0][0x190], RZ ;  /* 0x0000640018187a24 */ /* 0x008fca00078e02ff */
[----:B------:R0:W-:Y:S04]  /*33c30*/  STL [R1+0x18], R24 ;  /* 0x0000181801007387 */ /* 0x0001e80000100800 */
[----:B0-----:R-:W3:Y:S01]  /*33c40*/  LDL.LU R24, [R1+0x2b04] ;  /* 0x002b040001187983 */ /* 0x001ee20000300800 */
[----:B----4-:R-:W-:-:S05]  /*33c50*/  IMAD R9, R9, c[0x0][0x190], RZ ;  /* 0x0000640009097a24 */ /* 0x010fca00078e02ff */
[----:B------:R3:W-:Y:S02]  /*33c60*/  STL [R1+0x10], R9 ;  /* 0x0000100901007387 */ /* 0x0007e40000100800 */
[----:B---3--:R-:W-:Y:S02]  /*33c70*/  IMAD R9, R24, c[0x0][0x190], RZ ;  /* 0x0000640018097a24 */ /* 0x008fe400078e02ff */
[----:B------:R-:W3:Y:S01]  /*33c80*/  LDL.LU R24, [R1+0x2b00] ;  /* 0x002b000001187983 */ /* 0x000ee20000300800 */
[----:B--2---:R-:W-:Y:S02]  /*33c90*/  IMAD R8, R8, c[0x0][0x190], RZ ;  /* 0x0000640008087a24 */ /* 0x004fe400078e02ff */
[----:B------:R-:W-:Y:S02]  /*33ca0*/  IMAD R7, R7, c[0x0][0x190], RZ ;  /* 0x0000640007077a24 */ /* 0x000fe400078e02ff */
[----:B------:R-:W-:Y:S02]  /*33cb0*/  IMAD R6, R6, c[0x0][0x190], RZ ;  /* 0x0000640006067a24 */ /* 0x000fe400078e02ff */
[----:B------:R-:W-:Y:S01]  /*33cc0*/  IMAD R5, R5, c[0x0][0x190], RZ ;  /* 0x0000640005057a24 */ /* 0x000fe200078e02ff */
[----:B------:R0:W-:Y:S01]  /*33cd0*/  STL [R1+0x2ac8], R8 ;  /* 0x002ac80801007387 */ /* 0x0001e20000100800 */
[----:B------:R-:W-:Y:S03]  /*33ce0*/  STL [R1], R9 ;  /* 0x0000000901007387 */ /* 0x000fe60000100800 */
[----:B0-----:R-:W2:Y:S01]  /*33cf0*/  LDL.LU R8, [R1+0x4] ;  /* 0x0000040001087983 */ /* 0x001ea20000300800 */
[----:B------:R0:W-:Y:S03]  /*33d00*/  STL [R1+0x2acc], R7 ;  /* 0x002acc0701007387 */ /* 0x0001e60000100800 */
[----:B0-----:R-:W4:Y:S01]  /*33d10*/  LDL.LU R7, [R1+0x8] ;  /* 0x0000080001077983 */ /* 0x001f220000300800 */
[----:B------:R0:W-:Y:S03]  /*33d20*/  STL [R1+0x2ad0], R6 ;  /* 0x002ad00601007387 */ /* 0x0001e60000100800 */
[----:B0-----:R-:W2:Y:S01]  /*33d30*/  LDL.LU R6, [R1+0xc] ;  /* 0x00000c0001067983 */ /* 0x001ea20000300800 */
[----:B------:R0:W-:Y:S03]  /*33d40*/  STL [R1+0x2ad4], R5 ;  /* 0x002ad40501007387 */ /* 0x0001e60000100800 */
[----:B0-----:R-:W2:Y:S01]  /*33d50*/  LDL.LU R5, [R1+0x14] ;  /* 0x0000140001057983 */ /* 0x001ea20000300800 */
[----:B---3--:R-:W-:-:S05]  /*33d60*/  LEA R9, P6, R15, R24, 0x1 ;  /* 0x000000180f097211 */ /* 0x008fca00078c08ff */
[----:B------:R0:W-:Y:S02]  /*33d70*/  STL [R1+0x227c], R9 ;  /* 0x00227c0901007387 */ /* 0x0001e40000100800 */
[----:B0-----:R-:W-:-:S05]  /*33d80*/  LEA R9, P5, R14, R24, 0x1 ;  /* 0x000000180e097211 */ /* 0x001fca00078a08ff */
        /* <DEDUP_REMOVED lines=10> */
[----:B------:R0:W-:Y:S04]  /*33e30*/  STL [R1+0x2294], R9 ;  /* 0x0022940901007387 */ /* 0x0001e80000100800 */
[----:B0-----:R-:W3:Y:S02]  /*33e40*/  LDL.LU R9, [R1+0x2afc] ;  /* 0x002afc0001097983 */ /* 0x001ee40000300800 */
[-C--:B---3--:R-:W-:Y:S02]  /*33e50*/  LEA.HI.X.SX32 R15, R15, R9.reuse, 0x1, P6 ;  /* 0x000000090f0f7211 */ /* 0x088fe400030f0eff */
[----:B------:R-:W-:-:S03]  /*33e60*/  LEA.HI.X.SX32 R14, R14, R9, 0x1, P5 ;  /* 0x000000090e0e7211 */ /* 0x000fc600028f0eff */
[----:B------:R0:W-:Y:S02]  /*33e70*/  STL [R1+0x2274], R15 ;  /* 0x0022740f01007387 */ /* 0x0001e40000100800 */
[----:B0-----:R-:W-:-:S05]  /*33e80*/  LEA R15, P6, R27, R24, 0x1 ;  /* 0x000000181b0f7211 */ /* 0x001fca00078c08ff */
[----:B------:R0:W-:Y:S01]  /*33e90*/  STL [R1+0x2278], R15 ;  /* 0x0022780f01007387 */ /* 0x0001e20000100800 */
[----:B------:R-:W-:-:S03]  /*33ea0*/  LEA.HI.X.SX32 R13, R13, R9, 0x1, P4 ;  /* 0x000000090d0d7211 */ /* 0x000fc600020f0eff */
[----:B0-----:R-:W3:Y:S01]  /*33eb0*/  LDL.LU R15, [R1+0x2af8] ;  /* 0x002af800010f7983 */ /* 0x001ee20000300800 */
[----:B------:R0:W-:Y:S02]  /*33ec0*/  STL [R1+0x226c], R14 ;  /* 0x00226c0e01007387 */ /* 0x0001e40000100800 */
[----:B0-----:R-:W-:-:S05]  /*33ed0*/  LEA R14, P5, R10, R24, 0x1 ;  /* 0x000000180a0e7211 */ /* 0x001fca00078a08ff */
[----:B------:R0:W-:Y:S01]  /*33ee0*/  STL [R1+0x2270], R14 ;  /* 0x0022700e01007387 */ /* 0x0001e20000100800 */
[----:B------:R-:W-:-:S03]  /*33ef0*/  LEA.HI.X.SX32 R12, R12, R9, 0x1, P3 ;  /* 0x000000090c0c7211 */ /* 0x000fc600018f0eff */
[----:B0-----:R-:W3:Y:S01]  /*33f00*/  LDL.LU R14, [R1+0x2af4] ;  /* 0x002af400010e7983 */ /* 0x001ee20000300800 */
[----:B------:R2:W-:Y:S02]  /*33f10*/  STL [R1+0x2264], R13 ;  /* 0x0022640d01007387 */ /* 0x0005e40000100800 */
[----:B--2---:R-:W-:-:S05]  /*33f20*/  LEA R13, P4, R5, R24, 0x1 ;  /* 0x00000018050d7211 */ /* 0x004fca00078808ff */
[----:B------:R0:W-:Y:S01]  /*33f30*/  STL [R1+0x2268], R13 ;  /* 0x0022680d01007387 */ /* 0x0001e20000100800 */
[----:B------:R-:W-:-:S03]  /*33f40*/  LEA.HI.X.SX32 R11, R11, R9, 0x1, P2 ;  /* 0x000000090b0b7211 */ /* 0x000fc600010f0eff */
[----:B0-----:R-:W2:Y:S01]  /*33f50*/  LDL.LU R13, [R1+0x2af0] ;  /* 0x002af000010d7983 */ /* 0x001ea20000300800 */
[----:B------:R0:W-:Y:S02]  /*33f60*/  STL [R1+0x225c], R12 ;  /* 0x00225c0c01007387 */ /* 0x0001e40000100800 */
[----:B0-----:R-:W-:-:S05]  /*33f70*/  LEA R12, P3, R6, R24, 0x1 ;  /* 0x00000018060c7211 */ /* 0x001fca00078608ff */
[----:B------:R0:W-:Y:S01]  /*33f80*/  STL [R1+0x2260], R12 ;  /* 0x0022600c01007387 */ /* 0x0001e20000100800 */
[----:B------:R-:W-:-:S03]  /*33f90*/  LEA.HI.X.SX32 R29, R29, R9, 0x1, P1 ;  /* 0x000000091d1d7211 */ /* 0x000fc600008f0eff */
[----:B0-----:R-:W2:Y:S01]  /*33fa0*/  LDL.LU R12, [R1+0x2aec] ;  /* 0x002aec00010c7983 */ /* 0x001ea20000300800 */
[----:B------:R4:W-:Y:S02]  /*33fb0*/  STL [R1+0x2254], R11 ;  /* 0x0022540b01007387 */ /* 0x0009e40000100800 */
[----:B----4-:R-:W-:-:S05]  /*33fc0*/  LEA R11, P2, R7, R24, 0x1 ;  /* 0x00000018070b7211 */ /* 0x010fca00078408ff */
[----:B------:R0:W-:Y:S04]  /*33fd0*/  STL [R1+0x2258], R11 ;  /* 0x0022580b01007387 */ /* 0x0001e80000100800 */
[----:B0-----:R-:W4:Y:S01]  /*33fe0*/  LDL.LU R11, [R1+0x2ae8] ;  /* 0x002ae800010b7983 */ /* 0x001f220000300800 */
[----:B------:R0:W-:Y:S02]  /*33ff0*/  STL [R1+0x224c], R29 ;  /* 0x00224c1d01007387 */ /* 0x0001e40000100800 */
[----:B0-----:R-:W-:-:S05]  /*34000*/  LEA R29, P1, R8, R24, 0x1 ;  /* 0x00000018081d7211 */ /* 0x001fca00078208ff */
[----:B------:R0:W-:Y:S04]  /*34010*/  STL [R1+0x2250], R29 ;  /* 0x0022501d01007387 */ /* 0x0001e80000100800 */
[----:B0-----:R-:W2:Y:S01]  /*34020*/  LDL.LU R29, [R1+0x2ae4] ;  /* 0x002ae400011d7983 */ /* 0x001ea20000300800 */
[----:B------:R-:W-:-:S05]  /*34030*/  LEA.HI.X.SX32 R28, R28, R9, 0x1, P0 ;  /* 0x000000091c1c7211 */ /* 0x000fca00000f0eff */
[----:B------:R2:W-:Y:S02]  /*34040*/  STL [R1+0x2244], R28 ;  /* 0x0022441c01007387 */ /* 0x0005e40000100800 */
[----:B--2---:R-:W-:-:S05]  /*34050*/  LEA R28, P0, R29, R24, 0x1 ;  /* 0x000000181d1c7211 */ /* 0x004fca00078008ff */
        /* <DEDUP_REMOVED lines=13> */
[----:B------:R2:W-:Y:S01]  /*34130*/  STL [R1+0x222c], R5 ;  /* 0x00222c0501007387 */ /* 0x0005e20000100800 */
[----:B------:R-:W-:Y:S02]  /*34140*/  IMAD R23, R23, c[0x0][0x190], RZ ;  /* 0x0000640017177a24 */ /* 0x000fe400078e02ff */
[----:B------:R-:W-:Y:S01]  /*34150*/  IMAD R26, R26, c[0x0][0x190], RZ ;  /* 0x000064001a1a7a24 */ /* 0x000fe200078e02ff */
[----:B--2---:R-:W-:-:S05]  /*34160*/  LEA R5, P4, R10, R24, 0x1 ;  /* 0x000000180a057211 */ /* 0x004fca00078808ff */
[----:B------:R0:W-:Y:S02]  /*34170*/  STL [R1+0x2230], R5 ;  /* 0x0022300501007387 */ /* 0x0001e40000100800 */
[----:B0-----:R-:W-:Y:S01]  /*34180*/  LEA.HI.X.SX32 R5, R6, R9, 0x1, P3 ;  /* 0x0000000906057211 */ /* 0x001fe200018f0eff */
[----:B----4-:R-:W-:-:S04]  /*34190*/  LEA R6, P3, R11, R24, 0x1 ;  /* 0x000000180b067211 */ /* 0x010fc800078608ff */
[----:B------:R0:W-:Y:S01]  /*341a0*/  STL [R1+0x2224], R5 ;  /* 0x0022240501007387 */ /* 0x0001e20000100800 */
[----:B------:R1:W-:Y:S01]  /*341b0*/  STL [R1+0x2228], R6 ;  /* 0x0022280601007387 */ /* 0x0003e20000100800 */
[-C--:B0-----:R-:W-:Y:S01]  /*341c0*/  LEA.HI.X.SX32 R5, R7, R9.reuse, 0x1, P2 ;  /* 0x0000000907057211 */ /* 0x081fe200010f0eff */
[----:B------:R-:W-:Y:S01]  /*341d0*/  LEA R7, P2, R12, R24, 0x1 ;  /* 0x000000180c077211 */ /* 0x000fe200078408ff */
[----:B-1----:R-:W-:-:S03]  /*341e0*/  LEA.HI.X.SX32 R6, R8, R9, 0x1, P1 ;  /* 0x0000000908067211 */ /* 0x002fc600008f0eff */
[----:B------:R0:W-:Y:S01]  /*341f0*/  STL [R1+0x221c], R5 ;  /* 0x00221c0501007387 */ /* 0x0001e20000100800 */
[----:B------:R1:W-:Y:S02]  /*34200*/  STL [R1+0x2220], R7 ;  /* 0x0022200701007387 */ /* 0x0003e40000100800 */
[----:B------:R3:W-:Y:S01]  /*34210*/  STL [R1+0x2214], R6 ;  /* 0x0022140601007387 */ /* 0x0007e20000100800 */
[-C--:B0-----:R-:W-:Y:S02]  /*34220*/  LEA R5, P1, R13, R24.reuse, 0x1 ;  /* 0x000000180d057211 */ /* 0x081fe400078208ff */
[-C--:B-1----:R-:W-:Y:S01]  /*34230*/  LEA.HI.X.SX32 R7, R29, R9.reuse, 0x1, P0 ;  /* 0x000000091d077211 */ /* 0x082fe200000f0eff */
[-C--:B---3--:R-:W-:Y:S02]  /*34240*/  LEA R6, P0, R14, R24.reuse, 0x1 ;  /* 0x000000180e067211 */ /* 0x088fe400078008ff */
[----:B------:R0:W-:Y:S02]  /*34250*/  STL [R1+0x2218], R5 ;  /* 0x0022180501007387 */ /* 0x0001e40000100800 */
[----:B------:R1:W-:Y:S01]  /*34260*/  STL [R1+0x220c], R7 ;  /* 0x00220c0701007387 */ /* 0x0003e20000100800 */
[-C--:B0-----:R-:W-:Y:S01]  /*34270*/  LEA.HI.X.SX32 R5, R28, R9.reuse, 0x1, P6 ;  /* 0x000000091c057211 */ /* 0x081fe200030f0eff */
[-C--:B-1----:R-:W-:Y:S01]  /*34280*/  LEA R7, P6, R15, R24.reuse, 0x1 ;  /* 0x000000180f077211 */ /* 0x082fe200078c08ff */
[----:B------:R-:W2:Y:S01]  /*34290*/  LDL.LU R28, [R1+0x258] ;  /* 0x00025800011c7983 */ /* 0x000ea20000300800 */
[----:B------:R0:W-:Y:S02]  /*342a0*/  STL [R1+0x2210], R6 ;  /* 0x0022100601007387 */ /* 0x0001e40000100800 */
[----:B------:R1:W-:Y:S01]  /*342b0*/  STL [R1+0x2204], R5 ;  /* 0x0022040501007387 */ /* 0x0003e20000100800 */
[----:B------:R3:W-:Y:S01]  /*342c0*/  STL [R1+0x2208], R7 ;  /* 0x0022080701007387 */ /* 0x0007e20000100800 */
[-C--:B0-----:R-:W-:Y:S01]  /*342d0*/  LEA.HI.X.SX32 R6, R27, R9.reuse, 0x1, P5 ;  /* 0x000000091b067211 */ /* 0x081fe200028f0eff */
[----:B-1----:R-:W-:Y:S01]  /*342e0*/  LEA R5, P5, R16, R24, 0x1 ;  /* 0x0000001810057211 */ /* 0x002fe200078a08ff */
[----:B---3--:R-:W-:-:S03]  /*342f0*/  LEA.HI.X.SX32 R7, R10, R9, 0x1, P4 ;  /* 0x000000090a077211 */ /* 0x008fc600020f0eff */
[----:B------:R5:W-:Y:S01]  /*34300*/  STL [R1+0x21fc], R6 ;  /* 0x0021fc0601007387 */ /* 0x000be20000100800 */
[----:B------:R0:W-:Y:S02]  /*34310*/  STL [R1+0x2200], R5 ;  /* 0x0022000501007387 */ /* 0x0001e40000100800 */
[----:B------:R-:W-:Y:S01]  /*34320*/  STL [R1+0x21f4], R7 ;  /* 0x0021f40701007387 */ /* 0x000fe20000100800 */
[-C--:B-----5:R-:W-:Y:S02]  /*34330*/  LEA R6, P4, R17, R24.reuse, 0x1 ;  /* 0x0000001811067211 */ /* 0x0a0fe400078808ff */
[----:B0-----:R-:W-:Y:S02]  /*34340*/  LEA.HI.X.SX32 R5, R11, R9, 0x1, P3 ;  /* 0x000000090b057211 */ /* 0x001fe400018f0eff */
[----:B------:R-:W3:Y:S01]  /*34350*/  LDL.LU R11, [R1+0x280] ;  /* 0x00028000010b7983 */ /* 0x000ee20000300800 */
[----:B------:R0:W-:Y:S02]  /*34360*/  STL [R1+0x21f8], R6 ;  /* 0x0021f80601007387 */ /* 0x0001e40000100800 */
[----:B------:R1:W-:Y:S01]  /*34370*/  STL [R1+0x21ec], R5 ;  /* 0x0021ec0501007387 */ /* 0x0003e20000100800 */
[----:B0-----:R-:W-:-:S02]  /*34380*/  LEA R6, P3, R18, R24, 0x1 ;  /* 0x0000001812067211 */ /* 0x001fc400078608ff */
[-C--:B-1----:R-:W-:Y:S02]  /*34390*/  LEA.HI.X.SX32 R5, R12, R9.reuse, 0x1, P2 ;  /* 0x000000090c057211 */ /* 0x082fe400010f0eff */
[----:B------:R-:W4:Y:S01]  /*343a0*/  LDL.LU R12, [R1+0x268] ;  /* 0x00026800010c7983 */ /* 0x000f220000300800 */
[----:B------:R0:W-:Y:S02]  /*343b0*/  STL [R1+0x21f0], R6 ;  /* 0x0021f00601007387 */ /* 0x0001e40000100800 */
[----:B------:R-:W5:Y:S02]  /*343c0*/  LDL.LU R10, [R1+0x2a8] ;  /* 0x0002a800010a7983 */ /* 0x000f640000300800 */
[----:B------:R1:W-:Y:S01]  /*343d0*/  STL [R1+0x21e4], R5 ;  /* 0x0021e40501007387 */ /* 0x0003e20000100800 */
[----:B------:R-:W3:Y:S01]  /*343e0*/  LDL.LU R27, [R1+0x2b8] ;  /* 0x0002b800011b7983 */ /* 0x000ee20000300800 */
[----:B0-----:R-:W-:Y:S02]  /*343f0*/  LEA R6, P2, R19, R24, 0x1 ;  /* 0x0000001813067211 */ /* 0x001fe400078408ff */
[----:B-1----:R-:W-:-:S03]  /*34400*/  LEA.HI.X.SX32 R5, R13, R9, 0x1, P1 ;  /* 0x000000090d057211 */ /* 0x002fc600008f0eff */
[----:B------:R0:W-:Y:S02]  /*34410*/  STL [R1+0x21e8], R6 ;  /* 0x0021e80601007387 */ /* 0x0001e40000100800 */
[----:B------:R1:W-:Y:S02]  /*34420*/  STL [R1+0x21dc], R5 ;  /* 0x0021dc0501007387 */ /* 0x0003e40000100800 */
[----:B------:R-:W5:Y:S01]  /*34430*/  LDL.LU R29, [R1+0x2d0] ;  /* 0x0002d000011d7983 */ /* 0x000f620000300800 */
[-C--:B0-----:R-:W-:Y:S02]  /*34440*/  LEA R6, P1, R20, R24.reuse, 0x1 ;  /* 0x0000001814067211 */ /* 0x081fe400078208ff */
[-C--:B-1----:R-:W-:Y:S01]  /*34450*/  LEA.HI.X.SX32 R5, R14, R9.reuse, 0x1, P0 ;  /* 0x000000090e057211 */ /* 0x082fe200000f0eff */
[-C--:B------:R-:W-:Y:S02]  /*34460*/  LEA R7, P0, R21, R24.reuse, 0x1 ;  /* 0x0000001815077211 */ /* 0x080fe400078008ff */
[----:B------:R0:W-:Y:S02]  /*34470*/  STL [R1+0x21e0], R6 ;  /* 0x0021e00601007387 */ /* 0x0001e40000100800 */
[----:B------:R1:W-:Y:S01]  /*34480*/  STL [R1+0x21d4], R5 ;  /* 0x0021d40501007387 */ /* 0x0003e20000100800 */
[----:B0-----:R-:W-:Y:S01]  /*34490*/  LEA.HI.X.SX32 R6, R15, R9, 0x1, P6 ;  /* 0x000000090f067211 */ /* 0x001fe200030f0eff */
[----:B-1----:R-:W5:Y:S01]  /*344a0*/  LDL.LU R5, [R1+0x2e4] ;  /* 0x0002e40001057983 */ /* 0x002f620000300800 */
[----:B------:R-:W-:Y:S01]  /*344b0*/  STL [R1+0x21d8], R7 ;  /* 0x0021d80701007387 */ /* 0x000fe20000100800 */
[----:B------:R-:W-:-:S02]  /*344c0*/  LEA R8, P6, R22, R24, 0x1 ;  /* 0x0000001816087211 */ /* 0x000fc400078c08ff */
[----:B------:R0:W-:Y:S03]  /*344d0*/  STL [R1+0x21cc], R6 ;  /* 0x0021cc0601007387 */ /* 0x0001e60000100800 */
[----:B------:R1:W-:Y:S01]  /*344e0*/  STL [R1+0x21d0], R8 ;  /* 0x0021d00801007387 */ /* 0x0003e20000100800 */
[-C--:B0-----:R-:W-:Y:S01]  /*344f0*/  LEA.HI.X.SX32 R6, R16, R9.reuse, 0x1, P5 ;  /* 0x0000000910067211 */ /* 0x081fe200028f0eff */
[----:B------:R-:W-:Y:S01]  /*34500*/  LEA R7, P5, R23, R24, 0x1 ;  /* 0x0000001817077211 */ /* 0x000fe200078a08ff */
[----:B-1----:R-:W-:-:S03]  /*34510*/  LEA.HI.X.SX32 R8, R17, R9, 0x1, P4 ;  /* 0x0000000911087211 */ /* 0x002fc600020f0eff */
[----:B------:R0:W-:Y:S04]  /*34520*/  STL [R1+0x21c4], R6 ;  /* 0x0021c40601007387 */ /* 0x0001e80000100800 */
[----:B0-----:R-:W5:Y:S01]  /*34530*/  LDL.LU R6, [R1+0x310] ;  /* 0x0003100001067983 */ /* 0x001f620000300800 */
[----:B------:R0:W-:Y:S02]  /*34540*/  STL [R1+0x21c8], R7 ;  /* 0x0021c80701007387 */ /* 0x0001e40000100800 */
[----:B------:R1:W-:Y:S01]  /*34550*/  STL [R1+0x21bc], R8 ;  /* 0x0021bc0801007387 */ /* 0x0003e20000100800 */
[----:B0-----:R-:W-:Y:S02]  /*34560*/  LEA R7, P4, R26, R24, 0x1 ;  /* 0x000000181a077211 */ /* 0x001fe400078808ff */
[----:B-1----:R-:W-:-:S02]  /*34570*/  LEA.HI.X.SX32 R8, R18, R9, 0x1, P3 ;  /* 0x0000000912087211 */ /* 0x002fc400018f0eff */
[----:B------:R-:W5:Y:S01]  /*34580*/  LDL.LU R18, [R1+0x2f8] ;  /* 0x0002f80001127983 */ /* 0x000f620000300800 */
[----:B------:R0:W-:Y:S03]  /*34590*/  STL [R1+0x21c0], R7 ;  /* 0x0021c00701007387 */ /* 0x0001e60000100800 */
[----:B0-----:R-:W5:Y:S01]  /*345a0*/  LDL.LU R7, [R1+0x324] ;  /* 0x0003240001077983 */ /* 0x001f620000300800 */
[----:B------:R0:W-:Y:S02]  /*345b0*/  STL [R1+0x21b4], R8 ;  /* 0x0021b40801007387 */ /* 0x0001e40000100800 */
[----:B0-----:R-:W-:Y:S02]  /*345c0*/  LEA.HI.X.SX32 R8, R19, R9, 0x1, P2 ;  /* 0x0000000913087211 */ /* 0x001fe400010f0eff */
[----:B------:R-:W5:Y:S01]  /*345d0*/  LDL.LU R19, [R1+0x290] ;  /* 0x0002900001137983 */ /* 0x000f620000300800 */
[----:B--2---:R-:W-:-:S05]  /*345e0*/  LEA R13, P3, R28, R24, 0x1 ;  /* 0x000000181c0d7211 */ /* 0x004fca00078608ff */
[----:B------:R-:W-:Y:S01]  /*345f0*/  STL [R1+0x21b8], R13 ;  /* 0x0021b80d01007387 */ /* 0x000fe20000100800 */
[----:B------:R-:W2:Y:S02]  /*34600*/  LDL.LU R17, [R1+0x338] ;  /* 0x0003380001117983 */ /* 0x000ea40000300800 */
[----:B------:R0:W-:Y:S02]  /*34610*/  STL [R1+0x21ac], R8 ;  /* 0x0021ac0801007387 */ /* 0x0001e40000100800 */
[----:B0-----:R-:W2:Y:S01]  /*34620*/  LDL.LU R8, [R1+0x350] ;  /* 0x0003500001087983 */ /* 0x001ea20000300800 */
[----:B------:R-:W-:Y:S02]  /*34630*/  LEA.HI.X.SX32 R13, R20, R9, 0x1, P1 ;  /* 0x00000009140d7211 */ /* 0x000fe400008f0eff */
[----:B----4-:R-:W-:-:S05]  /*34640*/  LEA R14, P2, R12, R24, 0x1 ;  /* 0x000000180c0e7211 */ /* 0x010fca00078408ff */
[----:B------:R3:W-:Y:S01]  /*34650*/  STL [R1+0x21b0], R14 ;  /* 0x0021b00e01007387 */ /* 0x0007e20000100800 */
[----:B------:R0:W-:Y:S02]  /*34660*/  STL [R1+0x21a4], R13 ;  /* 0x0021a40d01007387 */ /* 0x0001e40000100800 */
[----:B------:R-:W4:Y:S01]  /*34670*/  LDL.LU R16, [R1+0x360] ;  /* 0x0003600001107983 */ /* 0x000f220000300800 */
[----:B---3--:R-:W-:Y:S02]  /*34680*/  LEA R14, P1, R11, R24, 0x1 ;  /* 0x000000180b0e7211 */ /* 0x008fe400078208ff */
[----:B0-----:R-:W-:-:S03]  /*34690*/  LEA.HI.X.SX32 R13, R21, R9, 0x1, P0 ;  /* 0x00000009150d7211 */ /* 0x001fc600000f0eff */
[----:B------:R-:W-:Y:S02]  /*346a0*/  STL [R1+0x21a8], R14 ;  /* 0x0021a80e01007387 */ /* 0x000fe40000100800 */
[----:B------:R0:W-:Y:S02]  /*346b0*/  STL [R1+0x219c], R13 ;  /* 0x00219c0d01007387 */ /* 0x0001e40000100800 */
[----:B------:R-:W3:Y:S01]  /*346c0*/  LDL.LU R15, [R1+0x378] ;  /* 0x00037800010f7983 */ /* 0x000ee20000300800 */
[----:B0-----:R-:W-:Y:S01]  /*346d0*/  LEA.HI.X.SX32 R13, R22, R9, 0x1, P6 ;  /* 0x00000009160d7211 */ /* 0x001fe200030f0eff */
[-C--:B-----5:R-:W-:Y:S01]  /*346e0*/  LEA R20, P6, R10, R24.reuse, 0x1 ;  /* 0x000000180a147211 */ /* 0x0a0fe200078c08ff */
[----:B------:R-:W-:-:S05]  /*346f0*/  LEA R14, P0, R19, R24, 0x1 ;  /* 0x00000018130e7211 */ /* 0x000fca00078008ff */
[----:B------:R0:W-:Y:S01]  /*34700*/  STL [R1+0x21a0], R14 ;  /* 0x0021a00e01007387 */ /* 0x0001e20000100800 */
[----:B------:R1:W-:Y:S03]  /*34710*/  STL [R1+0x2194], R13 ;  /* 0x0021940d01007387 */ /* 0x0003e60000100800 */
[----:B0-----:R-:W5:Y:S01]  /*34720*/  LDL.LU R14, [R1+0x388] ;  /* 0x00038800010e7983 */ /* 0x001f620000300800 */
[----:B-1----:R-:W-:Y:S01]  /*34730*/  LEA.HI.X.SX32 R13, R23, R9, 0x1, P5 ;  /* 0x00000009170d7211 */ /* 0x002fe200028f0eff */
[----:B------:R0:W-:Y:S01]  /*34740*/  STL [R1+0x2198], R20 ;  /* 0x0021981401007387 */ /* 0x0001e20000100800 */
[----:B------:R-:W-:-:S03]  /*34750*/  LEA R21, P5, R27, R24, 0x1 ;  /* 0x000000181b157211 */ /* 0x000fc600078a08ff */
[----:B------:R1:W-:Y:S01]  /*34760*/  STL [R1+0x218c], R13 ;  /* 0x00218c0d01007387 */ /* 0x0003e20000100800 */
[----:B0-----:R-:W-:-:S03]  /*34770*/  LEA.HI.X.SX32 R20, R26, R9, 0x1, P4 ;  /* 0x000000091a147211 */ /* 0x001fc600020f0eff */
[----:B-1----:R-:W5:Y:S01]  /*34780*/  LDL.LU R13, [R1+0x3a0] ;  /* 0x0003a000010d7983 */ /* 0x002f620000300800 */
[----:B------:R-:W-:Y:S02]  /*34790*/  STL [R1+0x2190], R21 ;  /* 0x0021901501007387 */ /* 0x000fe40000100800 */
[----:B------:R0:W-:Y:S02]  /*347a0*/  STL [R1+0x12b8], R20 ;  /* 0x0012b81401007387 */ /* 0x0001e40000100800 */
[----:B0-----:R-:W-:Y:S02]  /*347b0*/  LEA.HI.X.SX32 R20, R28, R9, 0x1, P3 ;  /* 0x000000091c147211 */ /* 0x001fe400018f0eff */
[----:B------:R-:W5:Y:S01]  /*347c0*/  LDL.LU R28, [R1+0x3b4] ;  /* 0x0003b400011c7983 */ /* 0x000f620000300800 */
[----:B------:R-:W-:-:S05]  /*347d0*/  LEA R21, P4, R29, R24, 0x1 ;  /* 0x000000181d157211 */ /* 0x000fca00078808ff */
[----:B------:R0:W-:Y:S01]  /*347e0*/  STL [R1+0x12d8], R21 ;  /* 0x0012d81501007387 */ /* 0x0001e20000100800 */
[----:B------:R1:W-:Y:S01]  /*347f0*/  STL [R1+0x12bc], R20 ;  /* 0x0012bc1401007387 */ /* 0x0003e20000100800 */
[-C--:B0-----:R-:W-:Y:S02]  /*34800*/  LEA R21, P3, R5, R24.reuse, 0x1 ;  /* 0x0000001805157211 */ /* 0x081fe400078608ff */
[----:B-1----:R-:W-:Y:S02]  /*34810*/  LEA.HI.X.SX32 R20, R12, R9, 0x1, P2 ;  /* 0x000000090c147211 */ /* 0x002fe400010f0eff */
[----:B------:R-:W5:Y:S01]  /*34820*/  LDL.LU R12, [R1+0x3c8] ;  /* 0x0003c800010c7983 */ /* 0x000f620000300800 */
[----:B------:R0:W-:Y:S02]  /*34830*/  STL [R1+0x12e0], R21 ;  /* 0x0012e01501007387 */ /* 0x0001e40000100800 */
[----:B------:R1:W-:Y:S01]  /*34840*/  STL [R1+0x12c0], R20 ;  /* 0x0012c01401007387 */ /* 0x0003e20000100800 */
[----:B0-----:R-:W-:-:S02]  /*34850*/  LEA R21, P2, R18, R24, 0x1 ;  /* 0x0000001812157211 */ /* 0x001fc400078408ff */
[-C--:B-1----:R-:W-:Y:S02]  /*34860*/  LEA.HI.X.SX32 R20, R11, R9.reuse, 0x1, P1 ;  /* 0x000000090b147211 */ /* 0x082fe400008f0eff */
[----:B------:R-:W5:Y:S01]  /*34870*/  LDL.LU R11, [R1+0x3e0] ;  /* 0x0003e000010b7983 */ /* 0x000f620000300800 */
[----:B------:R0:W-:Y:S02]  /*34880*/  STL [R1+0x12e8], R21 ;  /* 0x0012e81501007387 */ /* 0x0001e40000100800 */
        /* <DEDUP_REMOVED lines=9> */
[----:B------:R-:W-:Y:S02]  /*34920*/  STL [R1+0x12f8], R21 ;  /* 0x0012f81501007387 */ /* 0x000fe40000100800 */
[----:B------:R0:W-:Y:S02]  /*34930*/  STL [R1+0x12cc], R20 ;  /* 0x0012cc1401007387 */ /* 0x0001e40000100800 */
[----:B0-----:R-:W-:Y:S02]  /*34940*/  LEA.HI.X.SX32 R20, R27, R9, 0x1, P5 ;  /* 0x000000091b147211 */ /* 0x001fe400028f0eff */
[----:B------:R-:W5:Y:S01]  /*34950*/  LDL.LU R27, [R1+0x420] ;  /* 0x00042000011b7983 */ /* 0x000f620000300800 */
[----:B--2---:R-:W-:-:S05]  /*34960*/  LEA R21, P6, R17, R24, 0x1 ;  /* 0x0000001811157211 */ /* 0x004fca00078c08ff */
[----:B------:R0:W-:Y:S01]  /*34970*/  STL [R1+0x1300], R21 ;  /* 0x0013001501007387 */ /* 0x0001e20000100800 */
[----:B------:R1:W-:Y:S01]  /*34980*/  STL [R1+0x12d0], R20 ;  /* 0x0012d01401007387 */ /* 0x0003e20000100800 */
[----:B0-----:R-:W-:Y:S02]  /*34990*/  LEA R21, P5, R8, R24, 0x1 ;  /* 0x0000001808157211 */ /* 0x001fe400078a08ff */
[-C--:B-1----:R-:W-:Y:S02]  /*349a0*/  LEA.HI.X.SX32 R20, R29, R9.reuse, 0x1, P4 ;  /* 0x000000091d147211 */ /* 0x082fe400020f0eff */
[----:B------:R-:W2:Y:S01]  /*349b0*/  LDL.LU R29, [R1+0x430] ;  /* 0x00043000011d7983 */ /* 0x000ea20000300800 */
[----:B------:R-:W-:Y:S02]  /*349c0*/  STL [R1+0x1308], R21 ;  /* 0x0013081501007387 */ /* 0x000fe40000100800 */
[----:B------:R0:W-:Y:S02]  /*349d0*/  STL [R1+0x12d4], R20 ;  /* 0x0012d41401007387 */ /* 0x0001e40000100800 */
[----:B0-----:R-:W-:-:S02]  /*349e0*/  LEA.HI.X.SX32 R20, R5, R9, 0x1, P3 ;  /* 0x0000000905147211 */ /* 0x001fc400018f0eff */
[----:B------:R-:W2:Y:S01]  /*349f0*/  LDL.LU R5, [R1+0x448] ;  /* 0x0004480001057983 */ /* 0x000ea20000300800 */
[----:B----4-:R-:W-:-:S05]  /*34a00*/  LEA R21, P4, R16, R24, 0x1 ;  /* 0x0000001810157211 */ /* 0x010fca00078808ff */
[----:B------:R-:W-:Y:S01]  /*34a10*/  STL [R1+0x1310], R21 ;  /* 0x0013101501007387 */ /* 0x000fe20000100800 */
[----:B------:R0:W-:Y:S02]  /*34a20*/  STL [R1+0x12dc], R20 ;  /* 0x0012dc1401007387 */ /* 0x0001e40000100800 */
[-C--:B0-----:R-:W-:Y:S02]  /*34a30*/  LEA.HI.X.SX32 R20, R18, R9.reuse, 0x1, P2 ;  /* 0x0000000912147211 */ /* 0x081fe400010f0eff */
[----:B---3--:R-:W-:Y:S01]  /*34a40*/  LEA R21, P3, R15, R24, 0x1 ;  /* 0x000000180f157211 */ /* 0x008fe200078608ff */
[----:B------:R-:W3:Y:S04]  /*34a50*/  LDL.LU R18, [R1+0x458] ;  /* 0x0004580001127983 */ /* 0x000ee80000300800 */
[----:B------:R-:W-:Y:S01]  /*34a60*/  STL [R1+0x1318], R21 ;  /* 0x0013181501007387 */ /* 0x000fe20000100800 */
[----:B------:R0:W-:Y:S02]  /*34a70*/  STL [R1+0x12e4], R20 ;  /* 0x0012e41401007387 */ /* 0x0001e40000100800 */
[----:B0-----:R-:W-:-:S02]  /*34a80*/  LEA.HI.X.SX32 R20, R6, R9, 0x1, P1 ;  /* 0x0000000906147211 */ /* 0x001fc400008f0eff */
[----:B------:R-:W4:Y:S01]  /*34a90*/  LDL.LU R6, [R1+0x470] ;  /* 0x0004700001067983 */ /* 0x000f220000300800 */
[----:B-----5:R-:W-:-:S05]  /*34aa0*/  LEA R21, P2, R14, R24, 0x1 ;  /* 0x000000180e157211 */ /* 0x020fca00078408ff */
[----:B------:R0:W-:Y:S01]  /*34ab0*/  STL [R1+0x1320], R21 ;  /* 0x0013201501007387 */ /* 0x0001e20000100800 */
[----:B------:R1:W-:Y:S01]  /*34ac0*/  STL [R1+0x12ec], R20 ;  /* 0x0012ec1401007387 */ /* 0x0003e20000100800 */
[----:B0-----:R-:W-:Y:S02]  /*34ad0*/  LEA R21, P1, R13, R24, 0x1 ;  /* 0x000000180d157211 */ /* 0x001fe400078208ff */
[-C--:B-1----:R-:W-:Y:S02]  /*34ae0*/  LEA.HI.X.SX32 R20, R7, R9.reuse, 0x1, P0 ;  /* 0x0000000907147211 */ /* 0x082fe400000f0eff */
[----:B------:R-:W5:Y:S01]  /*34af0*/  LDL.LU R7, [R1+0x484] ;  /* 0x0004840001077983 */ /* 0x000f620000300800 */
[----:B------:R-:W-:Y:S02]  /*34b00*/  STL [R1+0x1328], R21 ;  /* 0x0013281501007387 */ /* 0x000fe40000100800 */
[----:B------:R0:W-:Y:S02]  /*34b10*/  STL [R1+0x12f4], R20 ;  /* 0x0012f41401007387 */ /* 0x0001e40000100800 */
[----:B0-----:R-:W-:-:S02]  /*34b20*/  LEA.HI.X.SX32 R20, R17, R9, 0x1, P6 ;  /* 0x0000000911147211 */ /* 0x001fc400030f0eff */
[----:B------:R-:W5:Y:S01]  /*34b30*/  LDL.LU R17, [R1+0x498] ;  /* 0x0004980001117983 */ /* 0x000f620000300800 */
[----:B------:R-:W-:-:S05]  /*34b40*/  LEA R21, P0, R28, R24, 0x1 ;  /* 0x000000181c157211 */ /* 0x000fca00078008ff */
[----:B------:R-:W-:Y:S01]  /*34b50*/  STL [R1+0x1330], R21 ;  /* 0x0013301501007387 */ /* 0x000fe20000100800 */
        /* <DEDUP_REMOVED lines=38> */
[----:B---3--:R-:W-:-:S05]  /*34dc0*/  LEA R21, P6, R18, R24, 0x1 ;  /* 0x0000001812157211 */ /* 0x008fca00078c08ff */
[----:B------:R-:W-:Y:S01]  /*34dd0*/  STL [R1+0x1370], R21 ;  /* 0x0013701501007387 */ /* 0x000fe20000100800 */
[----:B------:R0:W-:Y:S02]  /*34de0*/  STL [R1+0x133c], R20 ;  /* 0x00133c1401007387 */ /* 0x0001e40000100800 */
[-C--:B0-----:R-:W-:Y:S02]  /*34df0*/  LEA.HI.X.SX32 R20, R19, R9.reuse, 0x1, P4 ;  /* 0x0000000913147211 */ /* 0x081fe400020f0eff */
[----:B----4-:R-:W-:Y:S01]  /*34e00*/  LEA R21, P5, R6, R24, 0x1 ;  /* 0x0000001806157211 */ /* 0x010fe200078a08ff */
        /* <DEDUP_REMOVED lines=1862> */
[----:B------:R0:W-:Y:S01]  /*3c270*/  STL [R1+0x1ee4], R20 ;  /* 0x001ee41401007387 */ /* 0x0001e20000100800 */
[----:B------:R-:W-:-:S02]  /*3c280*/  LEA.HI.X.SX32 R19, R19, R9, 0x1, P1 ;  /* 0x0000000913137211 */ /* 0x000fc400008f0eff */
[----:B0-----:R-:W-:Y:S02]  /*3c290*/  LEA.HI.X.SX32 R20, R11, R9, 0x1, P2 ;  /* 0x000000090b147211 */ /* 0x001fe400010f0eff */
[----:B------:R-:W4:Y:S01]  /*3c2a0*/  LDL.LU R11, [R1+0x128] ;  /* 0x00012800010b7983 */ /* 0x000f220000300800 */
[----:B-----5:R-:W-:-:S05]  /*3c2b0*/  LEA R21, P3, R18, R24, 0x1 ;  /* 0x0000001812157211 */ /* 0x020fca00078608ff */
[----:B------:R0:W-:Y:S01]  /*3c2c0*/  STL [R1+0x1f20], R21 ;  /* 0x001f201501007387 */ /* 0x0001e20000100800 */
[----:B------:R1:W-:Y:S01]  /*3c2d0*/  STL [R1+0x1eec], R20 ;  /* 0x001eec1401007387 */ /* 0x0003e20000100800 */
[----:B0-----:R-:W-:Y:S02]  /*3c2e0*/  LEA R21, P2, R6, R24, 0x1 ;  /* 0x0000001806157211 */ /* 0x001fe400078408ff */
[----:B-1----:R-:W5:Y:S04]  /*3c2f0*/  LDL.LU R20, [R1+0x124] ;  /* 0x0001240001147983 */ /* 0x002f680000300800 */
[----:B------:R-:W-:Y:S01]  /*3c300*/  STL [R1+0x1f28], R21 ;  /* 0x001f281501007387 */ /* 0x000fe20000100800 */
        /* <DEDUP_REMOVED lines=11> */
[----:B0-----:R-:W-:Y:S02]  /*3c3c0*/  LEA R21, P6, R8, R24, 0x1 ;  /* 0x0000001808157211 */ /* 0x001fe400078c08ff */
[-C--:B-1----:R-:W-:Y:S02]  /*3c3d0*/  LEA.HI.X.SX32 R19, R29, R9.reuse, 0x1, P5 ;  /* 0x000000091d137211 */ /* 0x082fe400028f0eff */
[----:B------:R-:W5:Y:S01]  /*3c3e0*/  LDL.LU R29, [R1+0x118] ;  /* 0x00011800011d7983 */ /* 0x000f620000300800 */
[----:B------:R0:W-:Y:S02]  /*3c3f0*/  STL [R1+0x1f40], R21 ;  /* 0x001f401501007387 */ /* 0x0001e40000100800 */
[----:B------:R1:W-:Y:S01]  /*3c400*/  STL [R1+0x1f0c], R19 ;  /* 0x001f0c1301007387 */ /* 0x0003e20000100800 */
[----:B------:R-:W-:-:S02]  /*3c410*/  LEA.HI.X.SX32 R18, R18, R9, 0x1, P3 ;  /* 0x0000000912127211 */ /* 0x000fc400018f0eff */
[-C--:B0-----:R-:W-:Y:S02]  /*3c420*/  LEA R21, P5, R16, R24.reuse, 0x1 ;  /* 0x0000001810157211 */ /* 0x081fe400078a08ff */
[----:B-1----:R-:W-:Y:S02]  /*3c430*/  LEA.HI.X.SX32 R19, R5, R9, 0x1, P4 ;  /* 0x0000000905137211 */ /* 0x002fe400020f0eff */
[----:B------:R-:W5:Y:S01]  /*3c440*/  LDL.LU R5, [R1+0x114] ;  /* 0x0001140001057983 */ /* 0x000f620000300800 */
[----:B------:R0:W-:Y:S02]  /*3c450*/  STL [R1+0x1f48], R21 ;  /* 0x001f481501007387 */ /* 0x0001e40000100800 */
[----:B------:R1:W-:Y:S01]  /*3c460*/  STL [R1+0x1f14], R19 ;  /* 0x001f141301007387 */ /* 0x0003e20000100800 */
[-C--:B0-----:R-:W-:Y:S01]  /*3c470*/  LEA R21, P4, R15, R24.reuse, 0x1 ;  /* 0x000000180f157211 */ /* 0x081fe200078808ff */
[----:B-1----:R-:W5:Y:S04]  /*3c480*/  LDL.LU R19, [R1+0x110] ;  /* 0x0001100001137983 */ /* 0x002f680000300800 */
[----:B------:R0:W-:Y:S01]  /*3c490*/  STL [R1+0x1f50], R21 ;  /* 0x001f501501007387 */ /* 0x0001e20000100800 */
[----:B------:R1:W-:Y:S01]  /*3c4a0*/  STL [R1+0x1f1c], R18 ;  /* 0x001f1c1201007387 */ /* 0x0003e20000100800 */
[----:B0-----:R-:W-:-:S02]  /*3c4b0*/  LEA R21, P3, R14, R24, 0x1 ;  /* 0x000000180e157211 */ /* 0x001fc400078608ff */
[-C--:B-1----:R-:W-:Y:S02]  /*3c4c0*/  LEA.HI.X.SX32 R18, R6, R9.reuse, 0x1, P2 ;  /* 0x0000000906127211 */ /* 0x082fe400010f0eff */
[----:B------:R-:W5:Y:S01]  /*3c4d0*/  LDL.LU R6, [R1+0x10c] ;  /* 0x00010c0001067983 */ /* 0x000f620000300800 */
[----:B------:R-:W-:Y:S02]  /*3c4e0*/  STL [R1+0x1f58], R21 ;  /* 0x001f581501007387 */ /* 0x000fe40000100800 */
[----:B------:R0:W-:Y:S01]  /*3c4f0*/  STL [R1+0x1f24], R18 ;  /* 0x001f241201007387 */ /* 0x0001e20000100800 */
[-C--:B------:R-:W-:Y:S02]  /*3c500*/  LEA.HI.X.SX32 R17, R17, R9.reuse, 0x1, P0 ;  /* 0x0000000911117211 */ /* 0x080fe400000f0eff */
[----:B0-----:R-:W-:Y:S02]  /*3c510*/  LEA.HI.X.SX32 R18, R7, R9, 0x1, P1 ;  /* 0x0000000907127211 */ /* 0x001fe400008f0eff */
[----:B------:R-:W5:Y:S01]  /*3c520*/  LDL.LU R7, [R1+0x108] ;  /* 0x0001080001077983 */ /* 0x000f620000300800 */
[----:B--2---:R-:W-:-:S05]  /*3c530*/  LEA R21, P2, R13, R24, 0x1 ;  /* 0x000000180d157211 */ /* 0x004fca00078408ff */
[----:B------:R0:W-:Y:S01]  /*3c540*/  STL [R1+0x1f60], R21 ;  /* 0x001f601501007387 */ /* 0x0001e20000100800 */
[----:B------:R1:W-:Y:S01]  /*3c550*/  STL [R1+0x1f2c], R18 ;  /* 0x001f2c1201007387 */ /* 0x0003e20000100800 */
[----:B0-----:R-:W-:Y:S02]  /*3c560*/  LEA R21, P1, R28, R24, 0x1 ;  /* 0x000000181c157211 */ /* 0x001fe400078208ff */
[----:B-1----:R-:W2:Y:S04]  /*3c570*/  LDL.LU R18, [R1+0x104] ;  /* 0x0001040001127983 */ /* 0x002ea80000300800 */
[----:B------:R-:W-:Y:S01]  /*3c580*/  STL [R1+0x1f68], R21 ;  /* 0x001f681501007387 */ /* 0x000fe20000100800 */
[----:B------:R0:W-:Y:S02]  /*3c590*/  STL [R1+0x1f34], R17 ;  /* 0x001f341101007387 */ /* 0x0001e40000100800 */
[----:B0-----:R-:W-:-:S02]  /*3c5a0*/  LEA.HI.X.SX32 R17, R8, R9, 0x1, P6 ;  /* 0x0000000908117211 */ /* 0x001fc400030f0eff */
[----:B------:R-:W2:Y:S01]  /*3c5b0*/  LDL.LU R8, [R1+0x100] ;  /* 0x0001000001087983 */ /* 0x000ea20000300800 */
[----:B---3--:R-:W-:-:S05]  /*3c5c0*/  LEA R21, P0, R12, R24, 0x1 ;  /* 0x000000180c157211 */ /* 0x008fca00078008ff */
[----:B------:R-:W-:Y:S01]  /*3c5d0*/  STL [R1+0x1f70], R21 ;  /* 0x001f701501007387 */ /* 0x000fe20000100800 */
[----:B------:R0:W-:Y:S01]  /*3c5e0*/  STL [R1+0x1f3c], R17 ;  /* 0x001f3c1101007387 */ /* 0x0001e20000100800 */
[-C--:B------:R-:W-:Y:S02]  /*3c5f0*/  LEA.HI.X.SX32 R16, R16, R9.reuse, 0x1, P5 ;  /* 0x0000000910107211 */ /* 0x080fe400028f0eff */
[----:B0-----:R-:W3:Y:S01]  /*3c600*/  LDL.LU R17, [R1+0xfc] ;  /* 0x0000fc0001117983 */ /* 0x001ee20000300800 */
[----:B----4-:R-:W-:Y:S02]  /*3c610*/  LEA R21, P6, R11, R24, 0x1 ;  /* 0x000000180b157211 */ /* 0x010fe400078c08ff */
[----:B------:R-:W-:-:S03]  /*3c620*/  LEA.HI.X.SX32 R15, R15, R9, 0x1, P4 ;  /* 0x000000090f0f7211 */ /* 0x000fc600020f0eff */
[----:B------:R-:W-:Y:S01]  /*3c630*/  STL [R1+0x1f78], R21 ;  /* 0x001f781501007387 */ /* 0x000fe20000100800 */
[----:B------:R0:W-:Y:S01]  /*3c640*/  STL [R1+0x1f44], R16 ;  /* 0x001f441001007387 */ /* 0x0001e20000100800 */
[-C--:B------:R-:W-:Y:S02]  /*3c650*/  LEA.HI.X.SX32 R14, R14, R9.reuse, 0x1, P3 ;  /* 0x000000090e0e7211 */ /* 0x080fe400018f0eff */
[----:B0-----:R-:W4:Y:S01]  /*3c660*/  LDL.LU R16, [R1+0xf8] ;  /* 0x0000f80001107983 */ /* 0x001f220000300800 */
[----:B------:R-:W-:Y:S02]  /*3c670*/  LEA.HI.X.SX32 R22, R13, R9, 0x1, P2 ;  /* 0x000000090d167211 */ /* 0x000fe400010f0eff */
[----:B-----5:R-:W-:-:S05]  /*3c680*/  LEA R21, P5, R20, R24, 0x1 ;  /* 0x0000001814157211 */ /* 0x020fca00078a08ff */
[----:B------:R-:W-:Y:S01]  /*3c690*/  STL [R1+0x1f80], R21 ;  /* 0x001f801501007387 */ /* 0x000fe20000100800 */
[----:B------:R0:W-:Y:S03]  /*3c6a0*/  STL [R1+0x1f4c], R15 ;  /* 0x001f4c0f01007387 */ /* 0x0001e60000100800 */
[----:B0-----:R-:W5:Y:S01]  /*3c6b0*/  LDL.LU R15, [R1+0xf4] ;  /* 0x0000f400010f7983 */ /* 0x001f620000300800 */
[----:B------:R-:W-:-:S05]  /*3c6c0*/  LEA R21, P4, R10, R24, 0x1 ;  /* 0x000000180a157211 */ /* 0x000fca00078808ff */
[----:B------:R-:W-:Y:S01]  /*3c6d0*/  STL [R1+0x1f88], R21 ;  /* 0x001f881501007387 */ /* 0x000fe20000100800 */
[----:B------:R0:W-:Y:S03]  /*3c6e0*/  STL [R1+0x1f54], R14 ;  /* 0x001f540e01007387 */ /* 0x0001e60000100800 */
[----:B0-----:R-:W5:Y:S01]  /*3c6f0*/  LDL.LU R14, [R1+0xf0] ;  /* 0x0000f000010e7983 */ /* 0x001f620000300800 */
[----:B------:R-:W-:-:S05]  /*3c700*/  LEA R21, P3, R27, R24, 0x1 ;  /* 0x000000181b157211 */ /* 0x000fca00078608ff */
[----:B------:R-:W-:Y:S01]  /*3c710*/  STL [R1+0x1f90], R21 ;  /* 0x001f901501007387 */ /* 0x000fe20000100800 */
[----:B------:R-:W5:Y:S02]  /*3c720*/  LDL.LU R13, [R1+0xec] ;  /* 0x0000ec00010d7983 */ /* 0x000f640000300800 */
[----:B------:R0:W-:Y:S02]  /*3c730*/  STL [R1+0x1f5c], R22 ;  /* 0x001f5c1601007387 */ /* 0x0001e40000100800 */
[----:B0-----:R-:W-:Y:S02]  /*3c740*/  LEA.HI.X.SX32 R22, R28, R9, 0x1, P1 ;  /* 0x000000091c167211 */ /* 0x001fe400008f0eff */
[----:B------:R-:W-:-:S05]  /*3c750*/  LEA R21, P2, R29, R24, 0x1 ;  /* 0x000000181d157211 */ /* 0x000fca00078408ff */
[----:B------:R0:W-:Y:S01]  /*3c760*/  STL [R1+0x1f98], R21 ;  /* 0x001f981501007387 */ /* 0x0001e20000100800 */
[----:B------:R-:W5:Y:S02]  /*3c770*/  LDL.LU R28, [R1+0xe8] ;  /* 0x0000e800011c7983 */ /* 0x000f640000300800 */
[----:B------:R1:W-:Y:S01]  /*3c780*/  STL [R1+0x1f64], R22 ;  /* 0x001f641601007387 */ /* 0x0003e20000100800 */
[----:B0-----:R-:W-:Y:S02]  /*3c790*/  LEA R21, P1, R5, R24, 0x1 ;  /* 0x0000001805157211 */ /* 0x001fe400078208ff */
[----:B-1----:R-:W-:-:S03]  /*3c7a0*/  LEA.HI.X.SX32 R22, R12, R9, 0x1, P0 ;  /* 0x000000090c167211 */ /* 0x002fc600000f0eff */
        /* <DEDUP_REMOVED lines=8> */
[-C--:B0-----:R-:W-:Y:S02]  /*3c830*/  LEA R21, P6, R6, R24.reuse, 0x1 ;  /* 0x0000001806157211 */ /* 0x081fe400078c08ff */
[-C--:B-1----:R-:W-:Y:S01]  /*3c840*/  LEA.HI.X.SX32 R22, R20, R9.reuse, 0x1, P5 ;  /* 0x0000000914167211 */ /* 0x082fe200028f0eff */
[----:B------:R-:W-:Y:S02]  /*3c850*/  LEA.HI.X.SX32 R20, R10, R9, 0x1, P4 ;  /* 0x000000090a147211 */ /* 0x000fe400020f0eff */
[----:B------:R0:W-:Y:S02]  /*3c860*/  STL [R1+0x1fb0], R21 ;  /* 0x001fb01501007387 */ /* 0x0001e40000100800 */
[----:B------:R-:W-:Y:S02]  /*3c870*/  STL [R1+0x1f7c], R22 ;  /* 0x001f7c1601007387 */ /* 0x000fe40000100800 */
[----:B------:R-:W5:Y:S01]  /*3c880*/  LDL.LU R10, [R1+0xdc] ;  /* 0x0000dc00010a7983 */ /* 0x000f620000300800 */
[----:B0-----:R-:W-:-:S05]  /*3c890*/  LEA R21, P5, R7, R24, 0x1 ;  /* 0x0000001807157211 */ /* 0x001fca00078a08ff */
[----:B------:R-:W-:Y:S01]  /*3c8a0*/  STL [R1+0x1fb8], R21 ;  /* 0x001fb81501007387 */ /* 0x000fe20000100800 */
[----:B------:R0:W-:Y:S02]  /*3c8b0*/  STL [R1+0x1f84], R20 ;  /* 0x001f841401007387 */ /* 0x0001e40000100800 */
[----:B0-----:R-:W-:Y:S02]  /*3c8c0*/  LEA.HI.X.SX32 R20, R27, R9, 0x1, P3 ;  /* 0x000000091b147211 */ /* 0x001fe400018f0eff */
[----:B------:R-:W5:Y:S01]  /*3c8d0*/  LDL.LU R27, [R1+0xd8] ;  /* 0x0000d800011b7983 */ /* 0x000f620000300800 */
[----:B--2---:R-:W-:-:S05]  /*3c8e0*/  LEA R21, P4, R18, R24, 0x1 ;  /* 0x0000001812157211 */ /* 0x004fca00078808ff */
[----:B------:R-:W-:Y:S01]  /*3c8f0*/  STL [R1+0x1fc0], R21 ;  /* 0x001fc01501007387 */ /* 0x000fe20000100800 */
[----:B------:R0:W-:Y:S02]  /*3c900*/  STL [R1+0x1f8c], R20 ;  /* 0x001f8c1401007387 */ /* 0x0001e40000100800 */
[-C--:B0-----:R-:W-:Y:S02]  /*3c910*/  LEA.HI.X.SX32 R20, R29, R9.reuse, 0x1, P2 ;  /* 0x000000091d147211 */ /* 0x081fe400010f0eff */
[----:B------:R-:W-:Y:S01]  /*3c920*/  LEA R21, P3, R8, R24, 0x1 ;  /* 0x0000001808157211 */ /* 0x000fe200078608ff */
[----:B------:R-:W2:Y:S04]  /*3c930*/  LDL.LU R29, [R1+0xd4] ;  /* 0x0000d400011d7983 */ /* 0x000ea80000300800 */
[----:B------:R-:W-:Y:S01]  /*3c940*/  STL [R1+0x1fc8], R21 ;  /* 0x001fc81501007387 */ /* 0x000fe20000100800 */
[----:B------:R0:W-:Y:S02]  /*3c950*/  STL [R1+0x1f94], R20 ;  /* 0x001f941401007387 */ /* 0x0001e40000100800 */
[----:B0-----:R-:W-:-:S02]  /*3c960*/  LEA.HI.X.SX32 R20, R5, R9, 0x1, P1 ;  /* 0x0000000905147211 */ /* 0x001fc400008f0eff */
[----:B------:R-:W2:Y:S01]  /*3c970*/  LDL.LU R5, [R1+0xd0] ;  /* 0x0000d00001057983 */ /* 0x000ea20000300800 */
[----:B---3--:R-:W-:-:S05]  /*3c980*/  LEA R21, P2, R17, R24, 0x1 ;  /* 0x0000001811157211 */ /* 0x008fca00078408ff */
[----:B------:R-:W-:Y:S01]  /*3c990*/  STL [R1+0x1fd0], R21 ;  /* 0x001fd01501007387 */ /* 0x000fe20000100800 */
[----:B------:R0:W-:Y:S01]  /*3c9a0*/  STL [R1+0x1f9c], R20 ;  /* 0x001f9c1401007387 */ /* 0x0001e20000100800 */
[----:B------:R-:W-:Y:S02]  /*3c9b0*/  LEA.HI.X.SX32 R19, R19, R9, 0x1, P0 ;  /* 0x0000000913137211 */ /* 0x000fe400000f0eff */
[----:B0-----:R-:W3:Y:S01]  /*3c9c0*/  LDL.LU R20, [R1+0xcc] ;  /* 0x0000cc0001147983 */ /* 0x001ee20000300800 */
[----:B----4-:R-:W-:-:S05]  /*3c9d0*/  LEA R21, P1, R16, R24, 0x1 ;  /* 0x0000001810157211 */ /* 0x010fca00078208ff */
[----:B------:R0:W-:Y:S01]  /*3c9e0*/  STL [R1+0x1fd8], R21 ;  /* 0x001fd81501007387 */ /* 0x0001e20000100800 */
[----:B------:R1:W-:Y:S01]  /*3c9f0*/  STL [R1+0x1fa4], R19 ;  /* 0x001fa41301007387 */ /* 0x0003e20000100800 */
[----:B0-----:R-:W-:Y:S02]  /*3ca00*/  LEA.HI.X.SX32 R21, R6, R9, 0x1, P6 ;  /* 0x0000000906157211 */ /* 0x001fe400030f0eff */
[----:B-----5:R-:W-:-:S05]  /*3ca10*/  LEA R22, P0, R15, R24, 0x1 ;  /* 0x000000180f167211 */ /* 0x020fca00078008ff */
[----:B------:R-:W-:Y:S01]  /*3ca20*/  STL [R1+0x1fe0], R22 ;  /* 0x001fe01601007387 */ /* 0x000fe20000100800 */
[----:B------:R-:W4:Y:S02]  /*3ca30*/  LDL.LU R6, [R1+0xc8] ;  /* 0x0000c80001067983 */ /* 0x000f240000300800 */
[----:B------:R0:W-:Y:S01]  /*3ca40*/  STL [R1+0x1fac], R21 ;  /* 0x001fac1501007387 */ /* 0x0001e20000100800 */
[----:B-1----:R-:W-:Y:S02]  /*3ca50*/  LEA R19, P6, R14, R24, 0x1 ;  /* 0x000000180e137211 */ /* 0x002fe400078c08ff */
[----:B0-----:R-:W-:-:S03]  /*3ca60*/  LEA.HI.X.SX32 R21, R7, R9, 0x1, P5 ;  /* 0x0000000907157211 */ /* 0x001fc600028f0eff */
[----:B------:R0:W-:Y:S01]  /*3ca70*/  STL [R1+0x1fe8], R19 ;  /* 0x001fe81301007387 */ /* 0x0001e20000100800 */
[----:B------:R-:W5:Y:S03]  /*3ca80*/  LDL.LU R7, [R1+0xc4] ;  /* 0x0000c40001077983 */ /* 0x000f660000300800 */
[----:B------:R-:W-:Y:S01]  /*3ca90*/  STL [R1+0x1fb4], R21 ;  /* 0x001fb41501007387 */ /* 0x000fe20000100800 */
[----:B0-----:R-:W-:-:S05]  /*3caa0*/  LEA R19, P5, R13, R24, 0x1 ;  /* 0x000000180d137211 */ /* 0x001fca00078a08ff */
[----:B------:R0:W-:Y:S04]  /*3cab0*/  STL [R1+0x1ff0], R19 ;  /* 0x001ff01301007387 */ /* 0x0001e80000100800 */
[----:B0-----:R-:W5:Y:S01]  /*3cac0*/  LDL.LU R19, [R1+0xc0] ;  /* 0x0000c00001137983 */ /* 0x001f620000300800 */
[----:B------:R-:W-:Y:S01]  /*3cad0*/  LEA.HI.X.SX32 R21, R18, R9, 0x1, P4 ;  /* 0x0000000912157211 */ /* 0x000fe200020f0eff */
[----:B------:R-:W-:-:S04]  /*3cae0*/  LEA R18, P4, R28, R24, 0x1 ;  /* 0x000000181c127211 */ /* 0x000fc800078808ff */
[----:B------:R0:W-:Y:S01]  /*3caf0*/  STL [R1+0x1fbc], R21 ;  /* 0x001fbc1501007387 */ /* 0x0001e20000100800 */
[----:B------:R1:W-:Y:S01]  /*3cb00*/  STL [R1+0x1ff8], R18 ;  /* 0x001ff81201007387 */ /* 0x0003e20000100800 */
[-C--:B0-----:R-:W-:Y:S01]  /*3cb10*/  LEA.HI.X.SX32 R21, R8, R9.reuse, 0x1, P3 ;  /* 0x0000000908157211 */ /* 0x081fe200018f0eff */
[-C--:B-1----:R-:W-:Y:S01]  /*3cb20*/  LEA R18, P3, R12, R24.reuse, 0x1 ;  /* 0x000000180c127211 */ /* 0x082fe200078608ff */
[----:B------:R-:W5:Y:S03]  /*3cb30*/  LDL.LU R8, [R1+0xbc] ;  /* 0x0000bc0001087983 */ /* 0x000f660000300800 */
[----:B------:R0:W-:Y:S01]  /*3cb40*/  STL [R1+0x1fc4], R21 ;  /* 0x001fc41501007387 */ /* 0x0001e20000100800 */
[----:B------:R1:W-:Y:S01]  /*3cb50*/  STL [R1+0x2000], R18 ;  /* 0x0020001201007387 */ /* 0x0003e20000100800 */
[-C--:B------:R-:W-:Y:S02]  /*3cb60*/  LEA.HI.X.SX32 R16, R16, R9.reuse, 0x1, P1 ;  /* 0x0000000910107211 */ /* 0x080fe400008f0eff */
[-C--:B0-----:R-:W-:Y:S01]  /*3cb70*/  LEA.HI.X.SX32 R21, R17, R9.reuse, 0x1, P2 ;  /* 0x0000000911157211 */ /* 0x081fe200010f0eff */
[----:B------:R-:W-:Y:S01]  /*3cb80*/  LEA R17, P2, R11, R24, 0x1 ;  /* 0x000000180b117211 */ /* 0x000fe200078408ff */
[----:B-1----:R-:W5:Y:S03]  /*3cb90*/  LDL.LU R18, [R1+0xb8] ;  /* 0x0000b80001127983 */ /* 0x002f660000300800 */
[----:B------:R-:W-:Y:S02]  /*3cba0*/  STL [R1+0x1fcc], R21 ;  /* 0x001fcc1501007387 */ /* 0x000fe40000100800 */
[----:B------:R0:W-:Y:S01]  /*3cbb0*/  STL [R1+0x2008], R17 ;  /* 0x0020081101007387 */ /* 0x0001e20000100800 */
[----:B------:R-:W-:-:S02]  /*3cbc0*/  LEA.HI.X.SX32 R15, R15, R9, 0x1, P0 ;  /* 0x000000090f0f7211 */ /* 0x000fc400000f0eff */
[----:B------:R-:W-:Y:S01]  /*3cbd0*/  LEA.HI.X.SX32 R14, R14, R9, 0x1, P6 ;  /* 0x000000090e0e7211 */ /* 0x000fe200030f0eff */
[----:B0-----:R-:W5:Y:S01]  /*3cbe0*/  LDL.LU R17, [R1+0xb4] ;  /* 0x0000b40001117983 */ /* 0x001f620000300800 */
[-C--:B------:R-:W-:Y:S01]  /*3cbf0*/  LEA R21, P1, R10, R24.reuse, 0x1 ;  /* 0x000000180a157211 */ /* 0x080fe200078208ff */
[----:B------:R0:W-:Y:S02]  /*3cc00*/  STL [R1+0x1fd4], R16 ;  /* 0x001fd41001007387 */ /* 0x0001e40000100800 */
[----:B0-----:R-:W5:Y:S02]  /*3cc10*/  LDL.LU R16, [R1+0xb0] ;  /* 0x0000b00001107983 */ /* 0x001f640000300800 */
[----:B------:R-:W-:Y:S02]  /*3cc20*/  STL [R1+0x2010], R21 ;  /* 0x0020101501007387 */ /* 0x000fe40000100800 */
[----:B------:R0:W-:Y:S02]  /*3cc30*/  STL [R1+0x1fdc], R15 ;  /* 0x001fdc0f01007387 */ /* 0x0001e40000100800 */
[----:B0-----:R-:W5:Y:S01]  /*3cc40*/  LDL.LU R15, [R1+0xac] ;  /* 0x0000ac00010f7983 */ /* 0x001f620000300800 */
[----:B------:R-:W-:-:S05]  /*3cc50*/  LEA R21, P0, R27, R24, 0x1 ;  /* 0x000000181b157211 */ /* 0x000fca00078008ff */
[----:B------:R-:W-:Y:S01]  /*3cc60*/  STL [R1+0x2018], R21 ;  /* 0x0020181501007387 */ /* 0x000fe20000100800 */
[----:B------:R0:W-:Y:S03]  /*3cc70*/  STL [R1+0x1fe4], R14 ;  /* 0x001fe40e01007387 */ /* 0x0001e60000100800 */
[----:B0-----:R-:W5:Y:S01]  /*3cc80*/  LDL.LU R14, [R1+0xa8] ;  /* 0x0000a800010e7983 */ /* 0x001f620000300800 */
[----:B------:R-:W-:Y:S02]  /*3cc90*/  LEA.HI.X.SX32 R21, R13, R9, 0x1, P5 ;  /* 0x000000090d157211 */ /* 0x000fe400028f0eff */
[----:B--2---:R-:W-:-:S05]  /*3cca0*/  LEA R22, P6, R29, R24, 0x1 ;  /* 0x000000181d167211 */ /* 0x004fca00078c08ff */
[----:B------:R0:W-:Y:S01]  /*3ccb0*/  STL [R1+0x2020], R22 ;  /* 0x0020201601007387 */ /* 0x0001e20000100800 */
[----:B------:R-:W2:Y:S02]  /*3ccc0*/  LDL.LU R13, [R1+0xa4] ;  /* 0x0000a400010d7983 */ /* 0x000ea40000300800 */
[----:B------:R1:W-:Y:S01]  /*3ccd0*/  STL [R1+0x1fec], R21 ;  /* 0x001fec1501007387 */ /* 0x0003e20000100800 */
[----:B0-----:R-:W-:Y:S02]  /*3cce0*/  LEA R22, P5, R5, R24, 0x1 ;  /* 0x0000001805167211 */ /* 0x001fe400078a08ff */
[----:B-1----:R-:W-:-:S03]  /*3ccf0*/  LEA.HI.X.SX32 R21, R28, R9, 0x1, P4 ;  /* 0x000000091c157211 */ /* 0x002fc600020f0eff */
[----:B------:R-:W-:Y:S01]  /*3cd00*/  STL [R1+0x2028], R22 ;  /* 0x0020281601007387 */ /* 0x000fe20000100800 */
[----:B------:R-:W2:Y:S02]  /*3cd10*/  LDL.LU R28, [R1+0xa0] ;  /* 0x0000a000011c7983 */ /* 0x000ea40000300800 */
[----:B------:R0:W-:Y:S02]  /*3cd20*/  STL [R1+0x1ff4], R21 ;  /* 0x001ff41501007387 */ /* 0x0001e40000100800 */
[----:B0-----:R-:W-:Y:S02]  /*3cd30*/  LEA.HI.X.SX32 R21, R12, R9, 0x1, P3 ;  /* 0x000000090c157211 */ /* 0x001fe400018f0eff */
[----:B---3--:R-:W-:-:S05]  /*3cd40*/  LEA R22, P4, R20, R24, 0x1 ;  /* 0x0000001814167211 */ /* 0x008fca00078808ff */
[----:B------:R-:W-:Y:S01]  /*3cd50*/  STL [R1+0x2030], R22 ;  /* 0x0020301601007387 */ /* 0x000fe20000100800 */
[----:B------:R-:W3:Y:S02]  /*3cd60*/  LDL.LU R12, [R1+0x9c] ;  /* 0x00009c00010c7983 */ /* 0x000ee40000300800 */
[----:B------:R0:W-:Y:S02]  /*3cd70*/  STL [R1+0x1ffc], R21 ;  /* 0x001ffc1501007387 */ /* 0x0001e40000100800 */
[----:B0-----:R-:W-:Y:S02]  /*3cd80*/  LEA.HI.X.SX32 R21, R11, R9, 0x1, P2 ;  /* 0x000000090b157211 */ /* 0x001fe400010f0eff */
[----:B------:R-:W3:Y:S01]  /*3cd90*/  LDL.LU R11, [R1+0x98] ;  /* 0x00009800010b7983 */ /* 0x000ee20000300800 */
[----:B----4-:R-:W-:-:S05]  /*3cda0*/  LEA R22, P3, R6, R24, 0x1 ;  /* 0x0000001806167211 */ /* 0x010fca00078608ff */
[----:B------:R-:W-:Y:S01]  /*3cdb0*/  STL [R1+0x2038], R22 ;  /* 0x0020381601007387 */ /* 0x000fe20000100800 */
[----:B------:R0:W-:Y:S02]  /*3cdc0*/  STL [R1+0x2004], R21 ;  /* 0x0020041501007387 */ /* 0x0001e40000100800 */
[-C--:B0-----:R-:W-:Y:S02]  /*3cdd0*/  LEA.HI.X.SX32 R21, R10, R9.reuse, 0x1, P1 ;  /* 0x000000090a157211 */ /* 0x081fe400008f0eff */
[----:B-----5:R-:W-:Y:S01]  /*3cde0*/  LEA R22, P2, R7, R24, 0x1 ;  /* 0x0000001807167211 */ /* 0x020fe200078408ff */
[----:B------:R-:W4:Y:S04]  /*3cdf0*/  LDL.LU R10, [R1+0x94] ;  /* 0x00009400010a7983 */ /* 0x000f280000300800 */
        /* <DEDUP_REMOVED lines=12> */
[----:B------:R-:W-:Y:S02]  /*3cec0*/  LEA R23, P6, R18, R24, 0x1 ;  /* 0x0000001812177211 */ /* 0x000fe400078c08ff */
[----:B0-----:R-:W-:-:S03]  /*3ced0*/  LEA.HI.X.SX32 R22, R5, R9, 0x1, P5 ;  /* 0x0000000905167211 */ /* 0x001fc600028f0eff */
[----:B------:R-:W-:Y:S01]  /*3cee0*/  STL [R1+0x2058], R23 ;  /* 0x0020581701007387 */ /* 0x000fe20000100800 */
[----:B------:R-:W5:Y:S03]  /*3cef0*/  LDL.LU R5, [R1+0x88] ;  /* 0x0000880001057983 */ /* 0x000f660000300800 */
[----:B------:R0:W-:Y:S01]  /*3cf00*/  STL [R1+0x2024], R22 ;  /* 0x0020241601007387 */ /* 0x0001e20000100800 */
[----:B-1----:R-:W-:Y:S02]  /*3cf10*/  LEA R21, P5, R17, R24, 0x1 ;  /* 0x0000001811157211 */ /* 0x002fe400078a08ff */
[----:B0-----:R-:W-:-:S03]  /*3cf20*/  LEA.HI.X.SX32 R22, R20, R9, 0x1, P4 ;  /* 0x0000000914167211 */ /* 0x001fc600020f0eff */
[----:B------:R0:W-:Y:S01]  /*3cf30*/  STL [R1+0x2060], R21 ;  /* 0x0020601501007387 */ /* 0x0001e20000100800 */
[----:B------:R-:W-:-:S03]  /*3cf40*/  LEA.HI.X.SX32 R20, R6, R9, 0x1, P3 ;  /* 0x0000000906147211 */ /* 0x000fc600018f0eff */
[----:B------:R1:W-:Y:S01]  /*3cf50*/  STL [R1+0x202c], R22 ;  /* 0x00202c1601007387 */ /* 0x0003e20000100800 */
[----:B------:R-:W5:Y:S01]  /*3cf60*/  LDL.LU R6, [R1+0x84] ;  /* 0x0000840001067983 */ /* 0x000f620000300800 */
[----:B0-----:R-:W-:-:S05]  /*3cf70*/  LEA R21, P4, R16, R24, 0x1 ;  /* 0x0000001810157211 */ /* 0x001fca00078808ff */
[----:B------:R0:W-:Y:S01]  /*3cf80*/  STL [R1+0x2068], R21 ;  /* 0x0020681501007387 */ /* 0x0001e20000100800 */
[----:B-1----:R-:W-:-:S03]  /*3cf90*/  LEA R22, P3, R15, R24, 0x1 ;  /* 0x000000180f167211 */ /* 0x002fc600078608ff */
[----:B------:R1:W-:Y:S01]  /*3cfa0*/  STL [R1+0x2034], R20 ;  /* 0x0020341401007387 */ /* 0x0003e20000100800 */
        /* <DEDUP_REMOVED lines=8> */
[----:B------:R-:W-:Y:S01]  /*3d030*/  STL [R1+0x2044], R21 ;  /* 0x0020441501007387 */ /* 0x000fe20000100800 */
[----:B------:R-:W5:Y:S01]  /*3d040*/  LDL.LU R8, [R1+0x7c] ;  /* 0x00007c0001087983 */ /* 0x000f620000300800 */
[----:B--2---:R-:W-:-:S05]  /*3d050*/  LEA R20, P1, R13, R24, 0x1 ;  /* 0x000000180d147211 */ /* 0x004fca00078208ff */
[----:B------:R0:W-:Y:S01]  /*3d060*/  STL [R1+0x2080], R20 ;  /* 0x0020801401007387 */ /* 0x0001e20000100800 */
[----:B------:R1:W-:Y:S01]  /*3d070*/  STL [R1+0x204c], R19 ;  /* 0x00204c1301007387 */ /* 0x0003e20000100800 */
[----:B0-----:R-:W-:Y:S02]  /*3d080*/  LEA R20, P0, R28, R24, 0x1 ;  /* 0x000000181c147211 */ /* 0x001fe400078008ff */
[----:B-1----:R-:W-:-:S03]  /*3d090*/  LEA.HI.X.SX32 R19, R18, R9, 0x1, P6 ;  /* 0x0000000912137211 */ /* 0x002fc600030f0eff */
[----:B------:R-:W-:Y:S01]  /*3d0a0*/  STL [R1+0x2088], R20 ;  /* 0x0020881401007387 */ /* 0x000fe20000100800 */
[----:B------:R-:W2:Y:S02]  /*3d0b0*/  LDL.LU R26, [R1+0x78] ;  /* 0x00007800011a7983 */ /* 0x000ea40000300800 */
[----:B------:R0:W-:Y:S02]  /*3d0c0*/  STL [R1+0x2054], R19 ;  /* 0x0020541301007387 */ /* 0x0001e40000100800 */
[-C--:B0-----:R-:W-:Y:S02]  /*3d0d0*/  LEA.HI.X.SX32 R19, R17, R9.reuse, 0x1, P5 ;  /* 0x0000000911137211 */ /* 0x081fe400028f0eff */
[----:B---3--:R-:W-:Y:S01]  /*3d0e0*/  LEA R18, P6, R12, R24, 0x1 ;  /* 0x000000180c127211 */ /* 0x008fe200078c08ff */
[----:B------:R-:W-:-:S04]  /*3d0f0*/  LEA.HI.X.SX32 R17, R16, R9, 0x1, P4 ;  /* 0x0000000910117211 */ /* 0x000fc800020f0eff */
[----:B------:R0:W-:Y:S01]  /*3d100*/  STL [R1+0x2090], R18 ;  /* 0x0020901201007387 */ /* 0x0001e20000100800 */
[----:B------:R-:W-:Y:S02]  /*3d110*/  STL [R1+0x205c], R19 ;  /* 0x00205c1301007387 */ /* 0x000fe40000100800 */
[----:B------:R-:W3:Y:S01]  /*3d120*/  LDL.LU R23, [R1+0x74] ;  /* 0x0000740001177983 */ /* 0x000ee20000300800 */
[----:B0-----:R-:W-:Y:S02]  /*3d130*/  LEA R18, P5, R11, R24, 0x1 ;  /* 0x000000180b127211 */ /* 0x001fe400078a08ff */
[----:B------:R-:W-:-:S03]  /*3d140*/  LEA.HI.X.SX32 R15, R15, R9, 0x1, P3 ;  /* 0x000000090f0f7211 */ /* 0x000fc600018f0eff */
[----:B------:R-:W-:Y:S01]  /*3d150*/  STL [R1+0x2098], R18 ;  /* 0x0020981201007387 */ /* 0x000fe20000100800 */
[----:B------:R-:W-:Y:S02]  /*3d160*/  STL [R1+0x2064], R17 ;  /* 0x0020641101007387 */ /* 0x000fe40000100800 */
[----:B------:R-:W3:Y:S01]  /*3d170*/  LDL.LU R22, [R1+0x70] ;  /* 0x0000700001167983 */ /* 0x000ee20000300800 */
[----:B------:R-:W-:Y:S02]  /*3d180*/  LEA.HI.X.SX32 R13, R13, R9, 0x1, P1 ;  /* 0x000000090d0d7211 */ /* 0x000fe400008f0eff */
[----:B----4-:R-:W-:-:S05]  /*3d190*/  LEA R16, P4, R10, R24, 0x1 ;  /* 0x000000180a107211 */ /* 0x010fca00078808ff */
[----:B------:R-:W-:Y:S01]  /*3d1a0*/  STL [R1+0x20a0], R16 ;  /* 0x0020a01001007387 */ /* 0x000fe20000100800 */
[----:B------:R0:W-:Y:S02]  /*3d1b0*/  STL [R1+0x206c], R15 ;  /* 0x00206c0f01007387 */ /* 0x0001e40000100800 */
[----:B------:R-:W4:Y:S01]  /*3d1c0*/  LDL.LU R21, [R1+0x6c] ;  /* 0x00006c0001157983 */ /* 0x000f220000300800 */
[----:B0-----:R-:W-:Y:S02]  /*3d1d0*/  LEA.HI.X.SX32 R15, R14, R9, 0x1, P2 ;  /* 0x000000090e0f7211 */ /* 0x001fe400010f0eff */
[----:B-----5:R-:W-:-:S05]  /*3d1e0*/  LEA R16, P3, R27, R24, 0x1 ;  /* 0x000000181b107211 */ /* 0x020fca00078608ff */
[----:B------:R-:W-:Y:S01]  /*3d1f0*/  STL [R1+0x20a8], R16 ;  /* 0x0020a81001007387 */ /* 0x000fe20000100800 */
[----:B------:R-:W-:Y:S02]  /*3d200*/  STL [R1+0x2074], R15 ;  /* 0x0020740f01007387 */ /* 0x000fe40000100800 */
[----:B------:R-:W5:Y:S01]  /*3d210*/  LDL.LU R20, [R1+0x68] ;  /* 0x0000680001147983 */ /* 0x000f620000300800 */
[----:B------:R-:W-:-:S05]  /*3d220*/  LEA R14, P2, R29, R24, 0x1 ;  /* 0x000000181d0e7211 */ /* 0x000fca00078408ff */
[----:B------:R-:W-:Y:S01]  /*3d230*/  STL [R1+0x20b0], R14 ;  /* 0x0020b00e01007387 */ /* 0x000fe20000100800 */
[----:B------:R-:W5:Y:S02]  /*3d240*/  LDL.LU R19, [R1+0x64] ;  /* 0x0000640001137983 */ /* 0x000f640000300800 */
[----:B------:R0:W-:Y:S02]  /*3d250*/  STL [R1+0x207c], R13 ;  /* 0x00207c0d01007387 */ /* 0x0001e40000100800 */
[----:B------:R-:W5:Y:S01]  /*3d260*/  LDL.LU R18, [R1+0x60] ;  /* 0x0000600001127983 */ /* 0x000f620000300800 */
[----:B0-----:R-:W-:Y:S02]  /*3d270*/  LEA.HI.X.SX32 R13, R28, R9, 0x1, P0 ;  /* 0x000000091c0d7211 */ /* 0x001fe400000f0eff */
[----:B------:R-:W-:-:S05]  /*3d280*/  LEA R14, P1, R5, R24, 0x1 ;  /* 0x00000018050e7211 */ /* 0x000fca00078208ff */
[----:B------:R0:W-:Y:S01]  /*3d290*/  STL [R1+0x20b8], R14 ;  /* 0x0020b80e01007387 */ /* 0x0001e20000100800 */
[----:B------:R-:W5:Y:S02]  /*3d2a0*/  LDL.LU R17, [R1+0x5c] ;  /* 0x00005c0001117983 */ /* 0x000f640000300800 */
[----:B------:R1:W-:Y:S02]  /*3d2b0*/  STL [R1+0x2084], R13 ;  /* 0x0020840d01007387 */ /* 0x0003e40000100800 */
[----:B------:R-:W5:Y:S01]  /*3d2c0*/  LDL.LU R28, [R1+0x58] ;  /* 0x00005800011c7983 */ /* 0x000f620000300800 */
[-C--:B------:R-:W-:Y:S02]  /*3d2d0*/  LEA.HI.X.SX32 R11, R11, R9.reuse, 0x1, P5 ;  /* 0x000000090b0b7211 */ /* 0x080fe400028f0eff */
[----:B0-----:R-:W-:Y:S02]  /*3d2e0*/  LEA R14, P0, R6, R24, 0x1 ;  /* 0x00000018060e7211 */ /* 0x001fe400078008ff */
[----:B-1----:R-:W-:-:S03]  /*3d2f0*/  LEA.HI.X.SX32 R13, R12, R9, 0x1, P6 ;  /* 0x000000090c0d7211 */ /* 0x002fc600030f0eff */
[----:B------:R0:W-:Y:S01]  /*3d300*/  STL [R1+0x20c0], R14 ;  /* 0x0020c00e01007387 */ /* 0x0001e20000100800 */
[----:B------:R-:W5:Y:S02]  /*3d310*/  LDL.LU R16, [R1+0x54] ;  /* 0x0000540001107983 */ /* 0x000f640000300800 */
[----:B------:R1:W-:Y:S02]  /*3d320*/  STL [R1+0x208c], R13 ;  /* 0x00208c0d01007387 */ /* 0x0003e40000100800 */
[----:B------:R-:W5:Y:S01]  /*3d330*/  LDL.LU R15, [R1+0x50] ;  /* 0x00005000010f7983 */ /* 0x000f620000300800 */
[----:B------:R-:W-:Y:S02]  /*3d340*/  LEA.HI.X.SX32 R27, R27, R9, 0x1, P3 ;  /* 0x000000091b1b7211 */ /* 0x000fe400018f0eff */
[----:B------:R-:W-:-:S05]  /*3d350*/  LEA R12, P6, R7, R24, 0x1 ;  /* 0x00000018070c7211 */ /* 0x000fca00078c08ff */
[----:B------:R-:W-:Y:S01]  /*3d360*/  STL [R1+0x20c8], R12 ;  /* 0x0020c80c01007387 */ /* 0x000fe20000100800 */
[----:B0-----:R-:W5:Y:S02]  /*3d370*/  LDL.LU R14, [R1+0x4c] ;  /* 0x00004c00010e7983 */ /* 0x001f640000300800 */
[----:B------:R0:W-:Y:S02]  /*3d380*/  STL [R1+0x2094], R11 ;  /* 0x0020940b01007387 */ /* 0x0001e40000100800 */
[----:B-1----:R-:W5:Y:S01]  /*3d390*/  LDL.LU R13, [R1+0x40] ;  /* 0x00004000010d7983 */ /* 0x002f620000300800 */
[----:B0-----:R-:W-:Y:S02]  /*3d3a0*/  LEA.HI.X.SX32 R11, R10, R9, 0x1, P4 ;  /* 0x000000090a0b7211 */ /* 0x001fe400020f0eff */
[----:B------:R-:W-:-:S05]  /*3d3b0*/  LEA R12, P5, R8, R24, 0x1 ;  /* 0x00000018080c7211 */ /* 0x000fca00078a08ff */
[----:B------:R0:W-:Y:S01]  /*3d3c0*/  STL [R1+0x20d0], R12 ;  /* 0x0020d00c01007387 */ /* 0x0001e20000100800 */
[----:B------:R-:W-:-:S03]  /*3d3d0*/  LEA.HI.X.SX32 R29, R29, R9, 0x1, P2 ;  /* 0x000000091d1d7211 */ /* 0x000fc600010f0eff */
[----:B0-----:R-:W5:Y:S01]  /*3d3e0*/  LDL.LU R12, [R1+0x30] ;  /* 0x00003000010c7983 */ /* 0x001f620000300800 */
[----:B------:R0:W-:Y:S03]  /*3d3f0*/  STL [R1+0x209c], R11 ;  /* 0x00209c0b01007387 */ /* 0x0001e60000100800 */
[----:B0-----:R-:W5:Y:S01]  /*3d400*/  LDL.LU R11, [R1+0x28] ;  /* 0x00002800010b7983 */ /* 0x001f620000300800 */
[----:B--2---:R-:W-:-:S05]  /*3d410*/  LEA R10, P4, R26, R24, 0x1 ;  /* 0x000000181a0a7211 */ /* 0x004fca00078808ff */
[----:B------:R0:W-:Y:S04]  /*3d420*/  STL [R1+0x20d8], R10 ;  /* 0x0020d80a01007387 */ /* 0x0001e80000100800 */
[----:B0-----:R-:W2:Y:S01]  /*3d430*/  LDL.LU R10, [R1+0x18] ;  /* 0x00001800010a7983 */ /* 0x001ea20000300800 */
[----:B------:R3:W-:Y:S02]  /*3d440*/  STL [R1+0x20a4], R27 ;  /* 0x0020a41b01007387 */ /* 0x0007e40000100800 */
[----:B---3--:R-:W-:-:S05]  /*3d450*/  LEA R27, P3, R23, R24, 0x1 ;  /* 0x00000018171b7211 */ /* 0x008fca00078608ff */
[----:B------:R0:W-:Y:S01]  /*3d460*/  STL [R1+0x20e0], R27 ;  /* 0x0020e01b01007387 */ /* 0x0001e20000100800 */
[----:B------:R-:W-:-:S03]  /*3d470*/  LEA.HI.X.SX32 R5, R5, R9, 0x1, P1 ;  /* 0x0000000905057211 */ /* 0x000fc600008f0eff */
[----:B0-----:R-:W3:Y:S01]  /*3d480*/  LDL.LU R27, [R1+0x10] ;  /* 0x00001000011b7983 */ /* 0x001ee20000300800 */
[----:B------:R0:W-:Y:S02]  /*3d490*/  STL [R1+0x20ac], R29 ;  /* 0x0020ac1d01007387 */ /* 0x0001e40000100800 */
[----:B0-----:R-:W-:-:S05]  /*3d4a0*/  LEA R29, P2, R22, R24, 0x1 ;  /* 0x00000018161d7211 */ /* 0x001fca00078408ff */
[----:B------:R0:W-:Y:S01]  /*3d4b0*/  STL [R1+0x20e8], R29 ;  /* 0x0020e81d01007387 */ /* 0x0001e20000100800 */
[----:B------:R-:W-:-:S03]  /*3d4c0*/  LEA.HI.X.SX32 R6, R6, R9, 0x1, P0 ;  /* 0x0000000906067211 */ /* 0x000fc600000f0eff */
[----:B0-----:R-:W3:Y:S01]  /*3d4d0*/  LDL.LU R29, [R1] ;  /* 0x00000000011d7983 */ /* 0x001ee20000300800 */
[----:B------:R4:W-:Y:S01]  /*3d4e0*/  STL [R1+0x20b4], R5 ;  /* 0x0020b40501007387 */ /* 0x0009e20000100800 */
[-C--:B------:R-:W-:Y:S02]  /*3d4f0*/  LEA.HI.X.SX32 R7, R7, R9.reuse, 0x1, P6 ;  /* 0x0000000907077211 */ /* 0x080fe400030f0eff */
[----:B------:R-:W-:Y:S02]  /*3d500*/  LEA.HI.X.SX32 R8, R8, R9, 0x1, P5 ;  /* 0x0000000908087211 */ /* 0x000fe400028f0eff */
[----:B----4-:R-:W-:-:S05]  /*3d510*/  LEA R5, P1, R21, R24, 0x1 ;  /* 0x0000001815057211 */ /* 0x010fca00078208ff */
[----:B------:R0:W-:Y:S04]  /*3d520*/  STL [R1+0x20f0], R5 ;  /* 0x0020f00501007387 */ /* 0x0001e80000100800 */
[----:B0-----:R-:W4:Y:S01]  /*3d530*/  LDL.LU R5, [R1+0x2ad4] ;  /* 0x002ad40001057983 */ /* 0x001f220000300800 */
[----:B------:R5:W-:Y:S02]  /*3d540*/  STL [R1+0x20bc], R6 ;  /* 0x0020bc0601007387 */ /* 0x000be40000100800 */
[----:B-----5:R-:W-:-:S05]  /*3d550*/  LEA R6, P0, R20, R24, 0x1 ;  /* 0x0000001814067211 */ /* 0x020fca00078008ff */
[----:B------:R0:W-:Y:S04]  /*3d560*/  STL [R1+0x20f8], R6 ;  /* 0x0020f80601007387 */ /* 0x0001e80000100800 */
[----:B0-----:R-:W5:Y:S01]  /*3d570*/  LDL.LU R6, [R1+0x2ad0] ;  /* 0x002ad00001067983 */ /* 0x001f620000300800 */
[----:B------:R0:W-:Y:S02]  /*3d580*/  STL [R1+0x20c4], R7 ;  /* 0x0020c40701007387 */ /* 0x0001e40000100800 */
[----:B0-----:R-:W-:-:S05]  /*3d590*/  LEA R7, P6, R19, R24, 0x1 ;  /* 0x0000001813077211 */ /* 0x001fca00078c08ff */
[----:B------:R0:W-:Y:S04]  /*3d5a0*/  STL [R1+0x2100], R7 ;  /* 0x0021000701007387 */ /* 0x0001e80000100800 */
[----:B0-----:R-:W4:Y:S01]  /*3d5b0*/  LDL.LU R7, [R1+0x2acc] ;  /* 0x002acc0001077983 */ /* 0x001f220000300800 */
[----:B------:R0:W-:Y:S02]  /*3d5c0*/  STL [R1+0x20cc], R8 ;  /* 0x0020cc0801007387 */ /* 0x0001e40000100800 */
[----:B0-----:R-:W-:-:S05]  /*3d5d0*/  LEA R8, P5, R18, R24, 0x1 ;  /* 0x0000001812087211 */ /* 0x001fca00078a08ff */
[----:B------:R0:W-:Y:S04]  /*3d5e0*/  STL [R1+0x2108], R8 ;  /* 0x0021080801007387 */ /* 0x0001e80000100800 */
[----:B0-----:R-:W5:Y:S01]  /*3d5f0*/  LDL.LU R8, [R1+0x2ac8] ;  /* 0x002ac80001087983 */ /* 0x001f620000300800 */
[-C--:B------:R-:W-:Y:S02]  /*3d600*/  LEA.HI.X.SX32 R26, R26, R9.reuse, 0x1, P4 ;  /* 0x000000091a1a7211 */ /* 0x080fe400020f0eff */
[----:B------:R-:W-:-:S03]  /*3d610*/  LEA.HI.X.SX32 R23, R23, R9, 0x1, P3 ;  /* 0x0000000917177211 */ /* 0x000fc600018f0eff */
[----:B------:R0:W-:Y:S02]  /*3d620*/  STL [R1+0x20d4], R26 ;  /* 0x0020d41a01007387 */ /* 0x0001e40000100800 */
[----:B0-----:R-:W-:-:S05]  /*3d630*/  LEA R26, P4, R17, R24, 0x1 ;  /* 0x00000018111a7211 */ /* 0x001fca00078808ff */
[----:B------:R0:W-:Y:S01]  /*3d640*/  STL [R1+0x2110], R26 ;  /* 0x0021101a01007387 */ /* 0x0001e20000100800 */
[----:B------:R1:W-:Y:S01]  /*3d650*/  STL [R1+0x20dc], R23 ;  /* 0x0020dc1701007387 */ /* 0x0003e20000100800 */
[----:B0-----:R-:W-:Y:S02]  /*3d660*/  LEA R26, P3, R28, R24, 0x1 ;  /* 0x000000181c1a7211 */ /* 0x001fe400078608ff */
[-C--:B-1----:R-:W-:Y:S01]  /*3d670*/  LEA.HI.X.SX32 R23, R22, R9.reuse, 0x1, P2 ;  /* 0x0000000916177211 */ /* 0x082fe200010f0eff */
[-C--:B------:R-:W-:Y:S02]  /*3d680*/  LEA.HI.X.SX32 R22, R21, R9.reuse, 0x1, P1 ;  /* 0x0000000915167211 */ /* 0x080fe400008f0eff */
[----:B------:R0:W-:Y:S02]  /*3d690*/  STL [R1+0x2118], R26 ;  /* 0x0021181a01007387 */ /* 0x0001e40000100800 */
[----:B------:R1:W-:Y:S01]  /*3d6a0*/  STL [R1+0x20e4], R23 ;  /* 0x0020e41701007387 */ /* 0x0003e20000100800 */
[----:B------:R-:W-:-:S02]  /*3d6b0*/  LEA.HI.X.SX32 R21, R20, R9, 0x1, P0 ;  /* 0x0000000914157211 */ /* 0x000fc400000f0eff */
[-C--:B0-----:R-:W-:Y:S02]  /*3d6c0*/  LEA R26, P2, R16, R24.reuse, 0x1 ;  /* 0x00000018101a7211 */ /* 0x081fe400078408ff */
[----:B-1----:R-:W-:Y:S01]  /*3d6d0*/  LEA R23, P1, R15, R24, 0x1 ;  /* 0x000000180f177211 */ /* 0x002fe200078208ff */
[-C--:B------:R-:W-:Y:S02]  /*3d6e0*/  LEA.HI.X.SX32 R20, R19, R9.reuse, 0x1, P6 ;  /* 0x0000000913147211 */ /* 0x080fe400030f0eff */
[----:B------:R-:W-:Y:S01]  /*3d6f0*/  STL [R1+0x2120], R26 ;  /* 0x0021201a01007387 */ /* 0x000fe20000100800 */
[----:B------:R0:W-:Y:S02]  /*3d700*/  STL [R1+0x20ec], R22 ;  /* 0x0020ec1601007387 */ /* 0x0001e40000100800 */
[----:B------:R-:W-:Y:S02]  /*3d710*/  STL [R1+0x2128], R23 ;  /* 0x0021281701007387 */ /* 0x000fe40000100800 */
[----:B------:R1:W-:Y:S01]  /*3d720*/  STL [R1+0x20f4], R21 ;  /* 0x0020f41501007387 */ /* 0x0003e20000100800 */
[----:B------:R-:W-:-:S02]  /*3d730*/  LEA.HI.X.SX32 R19, R18, R9, 0x1, P5 ;  /* 0x0000000912137211 */ /* 0x000fc400028f0eff */
[-C--:B0-----:R-:W-:Y:S02]  /*3d740*/  LEA R22, P0, R14, R24.reuse, 0x1 ;  /* 0x000000180e167211 */ /* 0x081fe400078008ff */
[----:B-1----:R-:W-:-:S03]  /*3d750*/  LEA R21, P6, R13, R24, 0x1 ;  /* 0x000000180d157211 */ /* 0x002fc600078c08ff */
[----:B------:R-:W-:Y:S01]  /*3d760*/  STL [R1+0x2130], R22 ;  /* 0x0021301601007387 */ /* 0x000fe20000100800 */
[----:B------:R0:W-:Y:S02]  /*3d770*/  STL [R1+0x20fc], R20 ;  /* 0x0020fc1401007387 */ /* 0x0001e40000100800 */
[----:B------:R-:W-:Y:S01]  /*3d780*/  STL [R1+0x2138], R21 ;  /* 0x0021381501007387 */ /* 0x000fe20000100800 */
[-C--:B------:R-:W-:Y:S01]  /*3d790*/  LEA.HI.X.SX32 R18, R17, R9.reuse, 0x1, P4 ;  /* 0x0000000911127211 */ /* 0x080fe200020f0eff */
[----:B------:R1:W-:Y:S01]  /*3d7a0*/  STL [R1+0x2104], R19 ;  /* 0x0021041301007387 */ /* 0x0003e20000100800 */
[----:B------:R-:W-:Y:S02]  /*3d7b0*/  LEA.HI.X.SX32 R17, R28, R9, 0x1, P3 ;  /* 0x000000091c117211 */ /* 0x000fe400018f0eff */
[-C--:B0-----:R-:W-:Y:S02]  /*3d7c0*/  LEA R20, P5, R12, R24.reuse, 0x1 ;  /* 0x000000180c147211 */ /* 0x081fe400078a08ff */
[----:B-1----:R-:W-:-:S03]  /*3d7d0*/  LEA R19, P4, R11, R24, 0x1 ;  /* 0x000000180b137211 */ /* 0x002fc600078808ff */
[----:B------:R-:W-:Y:S01]  /*3d7e0*/  STL [R1+0x2140], R20 ;  /* 0x0021401401007387 */ /* 0x000fe20000100800 */
[----:B------:R2:W-:Y:S02]  /*3d7f0*/  STL [R1+0x210c], R18 ;  /* 0x00210c1201007387 */ /* 0x0005e40000100800 */
[----:B------:R-:W-:Y:S02]  /*3d800*/  STL [R1+0x2148], R19 ;  /* 0x0021481301007387 */ /* 0x000fe40000100800 */
[----:B------:R-:W5:Y:S01]  /*3d810*/  LDL R28, [R1+0x22c4] ;  /* 0x0022c400011c7983 */ /* 0x000f620000100800 */
[----:B------:R0:W-:Y:S01]  /*3d820*/  STL [R1+0x2114], R17 ;  /* 0x0021141101007387 */ /* 0x0001e20000100800 */
[-C--:B------:R-:W-:Y:S02]  /*3d830*/  LEA.HI.X.SX32 R15, R15, R9.reuse, 0x1, P1 ;  /* 0x000000090f0f7211 */ /* 0x080fe400008f0eff */
[----:B--2---:R-:W-:Y:S02]  /*3d840*/  LEA R18, P3, R10, R24, 0x1 ;  /* 0x000000180a127211 */ /* 0x004fe400078608ff */
[----:B0-----:R-:W-:-:S03]  /*3d850*/  LEA.HI.X.SX32 R17, R16, R9, 0x1, P2 ;  /* 0x0000000910117211 */ /* 0x001fc600010f0eff */
[----:B------:R-:W-:Y:S02]  /*3d860*/  STL [R1+0x2150], R18 ;  /* 0x0021501201007387 */ /* 0x000fe40000100800 */
[----:B------:R-:W-:Y:S01]  /*3d870*/  STL [R1+0x211c], R17 ;  /* 0x00211c1101007387 */ /* 0x000fe20000100800 */
[----:B---3--:R-:W-:-:S05]  /*3d880*/  LEA R16, P2, R27, R24, 0x1 ;  /* 0x000000181b107211 */ /* 0x008fca00078408ff */
[----:B------:R0:W-:Y:S01]  /*3d890*/  STL [R1+0x2158], R16 ;  /* 0x0021581001007387 */ /* 0x0001e20000100800 */
[----:B------:R5:W-:Y:S01]  /*3d8a0*/  STL [R1+0x2124], R15 ;  /* 0x0021240f01007387 */ /* 0x000be20000100800 */
[-C--:B------:R-:W-:Y:S01]  /*3d8b0*/  LEA.HI.X.SX32 R12, R12, R9.reuse, 0x1, P5 ;  /* 0x000000090c0c7211 */ /* 0x080fe200028f0eff */
[----:B------:R-:W-:Y:S01]  /*3d8c0*/  IMAD R4, R4, c[0x0][0x190], RZ ;  /* 0x0000640004047a24 */ /* 0x000fe200078e02ff */
[-C--:B0-----:R-:W-:Y:S01]  /*3d8d0*/  LEA.HI.X.SX32 R16, R14, R9.reuse, 0x1, P0 ;  /* 0x000000090e107211 */ /* 0x081fe200000f0eff */
[----:B------:R-:W-:Y:S01]  /*3d8e0*/  LEA.HI.X.SX32 R14, R13, R9, 0x1, P6 ;  /* 0x000000090d0e7211 */ /* 0x000fe200030f0eff */
[----:B------:R-:W-:-:S05]  /*3d8f0*/  LEA R17, P1, R29, R24, 0x1 ;  /* 0x000000181d117211 */ /* 0x000fca00078208ff */
[----:B------:R-:W-:Y:S01]  /*3d900*/  STL [R1+0x2160], R17 ;  /* 0x0021601101007387 */ /* 0x000fe20000100800 */
[----:B------:R-:W-:Y:S02]  /*3d910*/  STL [R1+0x212c], R16 ;  /* 0x00212c1001007387 */ /* 0x000fe40000100800 */
[----:B------:R-:W-:Y:S02]  /*3d920*/  IMAD R3, R3, c[0x0][0x190], RZ ;  /* 0x0000640003037a24 */ /* 0x000fe400078e02ff */
[----:B------:R-:W-:Y:S02]  /*3d930*/  IMAD R0, R0, c[0x0][0x190], RZ ;  /* 0x0000640000007a24 */ /* 0x000fe400078e02ff */
[----:B------:R-:W-:Y:S02]  /*3d940*/  IMAD R2, R2, c[0x0][0x190], RZ ;  /* 0x0000640002027a24 */ /* 0x000fe400078e02ff */
[----:B------:R-:W-:Y:S01]  /*3d950*/  IMAD R25, R25, c[0x0][0x190], RZ ;  /* 0x0000640019197a24 */ /* 0x000fe200078e02ff */
[----:B----4-:R-:W-:-:S02]  /*3d960*/  LEA R13, P6, R7, R24, 0x1 ;  /* 0x00000018070d7211 */ /* 0x010fc400078c08ff */
[----:B-----5:R-:W-:-:S05]  /*3d970*/  LEA R15, P0, R8, R24, 0x1 ;  /* 0x00000018080f7211 */ /* 0x020fca00078008ff */
[----:B------:R-:W-:Y:S01]  /*3d980*/  STL [R1+0x2168], R15 ;  /* 0x0021680f01007387 */ /* 0x000fe20000100800 */
[----:B------:R0:W-:Y:S02]  /*3d990*/  STL [R1+0x2134], R14 ;  /* 0x0021340e01007387 */ /* 0x0001e40000100800 */
[----:B------:R1:W-:Y:S02]  /*3d9a0*/  STL [R1+0x2170], R13 ;  /* 0x0021700d01007387 */ /* 0x0003e40000100800 */
[----:B------:R2:W-:Y:S01]  /*3d9b0*/  STL [R1+0x213c], R12 ;  /* 0x00213c0c01007387 */ /* 0x0005e20000100800 */
[-C--:B0-----:R-:W-:Y:S02]  /*3d9c0*/  LEA R14, P5, R6, R24.reuse, 0x1 ;  /* 0x00000018060e7211 */ /* 0x081fe400078a08ff */
[-C--:B-1----:R-:W-:Y:S01]  /*3d9d0*/  LEA.HI.X.SX32 R13, R11, R9.reuse, 0x1, P4 ;  /* 0x000000090b0d7211 */ /* 0x082fe200020f0eff */
[-C--:B--2---:R-:W-:Y:S01]  /*3d9e0*/  LEA R12, P4, R5, R24.reuse, 0x1 ;  /* 0x00000018050c7211 */ /* 0x084fe200078808ff */
[-C--:B------:R-:W-:Y:S01]  /*3d9f0*/  LEA.HI.X.SX32 R11, R10, R9.reuse, 0x1, P3 ;  /* 0x000000090a0b7211 */ /* 0x080fe200018f0eff */
[-C--:B------:R-:W-:Y:S01]  /*3da00*/  LEA R10, P3, R4, R24.reuse, 0x1 ;  /* 0x00000018040a7211 */ /* 0x080fe200078608ff */
[----:B------:R-:W-:Y:S01]  /*3da10*/  STL [R1+0x2174], R14 ;  /* 0x0021740e01007387 */ /* 0x000fe20000100800 */
[----:B------:R-:W-:Y:S02]  /*3da20*/  STL [R1+0x2144], R13 ;  /* 0x0021440d01007387 */ /* 0x000fe40000100800 */
[----:B------:R0:W-:Y:S02]  /*3da30*/  STL [R1+0x2178], R12 ;  /* 0x0021780c01007387 */ /* 0x0001e40000100800 */
[----:B------:R1:W-:Y:S01]  /*3da40*/  STL [R1+0x214c], R11 ;  /* 0x00214c0b01007387 */ /* 0x0003e20000100800 */
[----:B------:R2:W-:Y:S01]  /*3da50*/  STL [R1+0x217c], R10 ;  /* 0x00217c0a01007387 */ /* 0x0005e20000100800 */
[-C--:B0-----:R-:W-:Y:S01]  /*3da60*/  LEA.HI.X.SX32 R12, R27, R9.reuse, 0x1, P2 ;  /* 0x000000091b0c7211 */ /* 0x081fe200010f0eff */
[----:B-1----:R-:W-:Y:S01]  /*3da70*/  LEA R11, P2, R3, R24, 0x1 ;  /* 0x00000018030b7211 */ /* 0x002fe200078408ff */
[----:B--2---:R-:W-:-:S03]  /*3da80*/  LEA.HI.X.SX32 R10, R29, R9, 0x1, P1 ;  /* 0x000000091d0a7211 */ /* 0x004fc600008f0eff */
[----:B------:R0:W-:Y:S01]  /*3da90*/  STL [R1+0x2154], R12 ;  /* 0x0021540c01007387 */ /* 0x0001e20000100800 */
[----:B------:R1:W-:Y:S02]  /*3daa0*/  STL [R1+0x2180], R11 ;  /* 0x0021800b01007387 */ /* 0x0003e40000100800 */
[----:B------:R2:W-:Y:S01]  /*3dab0*/  STL [R1+0x215c], R10 ;  /* 0x00215c0a01007387 */ /* 0x0005e20000100800 */
[-C--:B------:R-:W-:Y:S02]  /*3dac0*/  LEA.HI.X.SX32 R6, R6, R9.reuse, 0x1, P5 ;  /* 0x0000000906067211 */ /* 0x080fe400028f0eff */
[-C--:B------:R-:W-:Y:S02]  /*3dad0*/  LEA.HI.X.SX32 R5, R5, R9.reuse, 0x1, P4 ;  /* 0x0000000905057211 */ /* 0x080fe400020f0eff */
[-C--:B0-----:R-:W-:Y:S02]  /*3dae0*/  LEA R12, P1, R0, R24.reuse, 0x1 ;  /* 0x00000018000c7211 */ /* 0x081fe400078208ff */
[-C--:B-1----:R-:W-:Y:S01]  /*3daf0*/  LEA.HI.X.SX32 R11, R8, R9.reuse, 0x1, P0 ;  /* 0x00000009080b7211 */ /* 0x082fe200000f0eff */
[-C--:B--2---:R-:W-:Y:S01]  /*3db00*/  LEA R10, P0, R2, R24.reuse, 0x1 ;  /* 0x00000018020a7211 */ /* 0x084fe200078008ff */
[-C--:B------:R-:W-:Y:S01]  /*3db10*/  LEA.HI.X.SX32 R8, R7, R9.reuse, 0x1, P6 ;  /* 0x0000000907087211 */ /* 0x080fe200030f0eff */
[----:B------:R-:W-:Y:S01]  /*3db20*/  LEA R7, P6, R25, R24, 0x1 ;  /* 0x0000001819077211 */ /* 0x000fe200078c08ff */
[----:B------:R-:W-:Y:S01]  /*3db30*/  STL [R1+0x2184], R12 ;  /* 0x0021840c01007387 */ /* 0x000fe20000100800 */
[----:B------:R-:W-:Y:S02]  /*3db40*/  STL [R1+0x2164], R11 ;  /* 0x0021640b01007387 */ /* 0x000fe40000100800 */
[----:B------:R-:W-:Y:S01]  /*3db50*/  STL [R1+0x2188], R10 ;  /* 0x0021880a01007387 */ /* 0x000fe20000100800 */
[-C--:B------:R-:W-:Y:S01]  /*3db60*/  LEA.HI.X.SX32 R4, R4, R9.reuse, 0x1, P3 ;  /* 0x0000000904047211 */ /* 0x080fe200018f0eff */
[----:B------:R-:W-:Y:S01]  /*3db70*/  STL [R1+0x216c], R8 ;  /* 0x00216c0801007387 */ /* 0x000fe20000100800 */
[-C--:B------:R-:W-:Y:S01]  /*3db80*/  LEA.HI.X.SX32 R3, R3, R9.reuse, 0x1, P2 ;  /* 0x0000000903037211 */ /* 0x080fe200010f0eff */
[----:B------:R-:W-:Y:S01]  /*3db90*/  STL [R1+0x12b0], R7 ;  /* 0x0012b00701007387 */ /* 0x000fe20000100800 */
[-C--:B------:R-:W-:Y:S01]  /*3dba0*/  LEA.HI.X.SX32 R0, R0, R9.reuse, 0x1, P1 ;  /* 0x0000000900007211 */ /* 0x080fe200008f0eff */
[----:B------:R-:W-:Y:S01]  /*3dbb0*/  STL [R1+0x129c], R6 ;  /* 0x00129c0601007387 */ /* 0x000fe20000100800 */
[----:B------:R-:W-:Y:S02]  /*3dbc0*/  STL [R1+0x12a0], R5 ;  /* 0x0012a00501007387 */ /* 0x000fe40000100800 */
[----:B------:R-:W-:Y:S02]  /*3dbd0*/  STL [R1+0x12a4], R4 ;  /* 0x0012a40401007387 */ /* 0x000fe40000100800 */
[----:B------:R-:W-:Y:S01]  /*3dbe0*/  STL [R1+0x12a8], R3 ;  /* 0x0012a80301007387 */ /* 0x000fe20000100800 */
[-C--:B------:R-:W-:Y:S01]  /*3dbf0*/  LEA.HI.X.SX32 R2, R2, R9.reuse, 0x1, P0 ;  /* 0x0000000902027211 */ /* 0x080fe200000f0eff */
[----:B------:R0:W-:Y:S04]  /*3dc00*/  STL [R1+0x12ac], R0 ;  /* 0x0012ac0001007387 */ /* 0x0001e80000100800 */
[----:B------:R1:W-:Y:S01]  /*3dc10*/  STL [R1+0x12b4], R2 ;  /* 0x0012b40201007387 */ /* 0x0003e20000100800 */
[----:B0-----:R-:W-:-:S05]  /*3dc20*/  LEA.HI.X.SX32 R0, R25, R9, 0x1, P6 ;  /* 0x0000000919007211 */ /* 0x001fca00030f0eff */
[----:B------:R0:W-:Y:S01]  /*3dc30*/  STL [R1+0xea0], R0 ;  /* 0x000ea00001007387 */ /* 0x0001e20000100800 */
[----:B------:R0:W-:Y:S02]  /*3dc40*/  STL [R1+0xe9c], RZ ;  /* 0x000e9cff01007387 */ /* 0x0001e40000100800 */
[----:B------:R0:W-:Y:S02]  /*3dc50*/  STL [R1+0xe30], RZ ;  /* 0x000e30ff01007387 */ /* 0x0001e40000100800 */
[----:B------:R0:W-:Y:S01]  /*3dc60*/  STL [R1+0xe34], RZ ;  /* 0x000e34ff01007387 */ /* 0x0001e20000100800 */
[----:B------:R0:W-:Y:S01]  /*3dc70*/  STL [R1+0xe38], RZ ;  /* 0x000e38ff01007387 */ /* 0x0001e20000100800 */
        /* <DEDUP_REMOVED lines=369> */
[----:B------:R0:W-:Y:S01]  /*3f390*/  STL [R1+0x340], RZ ;  /* 0x000340ff01007387 */ /* 0x0001e20000100800 */
[----:B------:R-:W2:Y:S01]  /*3f3a0*/  S2R R29, SR_TID.X ;  /* 0x00000000001d7919 */ /* 0x000ea20000002100 */
        /* <DEDUP_REMOVED lines=10> */
[----:B------:R-:W-:-:S02]  /*3f450*/  ISETP.GE.AND P1, PT, R28, RZ, PT ;  /* 0x000000ff1c00720c */ /* 0x000fc40003f26270 */
[----:B------:R-:W-:Y:S01]  /*3f460*/  ISETP.NE.AND P0, PT, RZ, c[0x0][0x178], PT ;  /* 0x00005e00ff007a0c */ /* 0x000fe20003f05270 */
[----:B------:R-:W-:Y:S01]  /*3f470*/  IMAD.MOV.U32 R3, RZ, RZ, c[0x0][0x188] ;  /* 0x00006200ff037624 */ /* 0x000fe200078e00ff */
[----:B------:R-:W-:Y:S01]  /*3f480*/  ULDC UR4, c[0x0][0x18c] ;  /* 0x0000630000047ab9 */ /* 0x000fe20000000800 */
[----:B--2---:R-:W-:-:S05]  /*3f490*/  LOP3.LUT R29, R29, 0x7f, RZ, 0xc0, !PT ;  /* 0x0000007f1d1d7812 */ /* 0x004fca00078ec0ff */
[----:B-1----:R-:W-:Y:S02]  /*3f4a0*/  IMAD.SHL.U32 R2, R29, 0x2, RZ ;  /* 0x000000021d027824 */ /* 0x002fe400078e00ff */
[----:B0-----:R-:W2:Y:S01]  /*3f4b0*/  LDL.LU R0, [R1+0x910] ;  /* 0x0009100001007983 */ /* 0x001ea20000300800 */
[----:B------:R-:W-:Y:S01]  /*3f4c0*/  IMAD.MOV.U32 R4, RZ, RZ, 0x7f ;  /* 0x0000007fff047424 */ /* 0x000fe200078e00ff */
[----:B------:R-:W-:Y:S01]  /*3f4d0*/  USHF.L.U32 UR4, UR4, 0x7, URZ ;  /* 0x0000000704047899 */ /* 0x000fe2000800063f */
[C---:B------:R-:W-:Y:S02]  /*3f4e0*/  IMAD R6, R3.reuse, 0x7e, RZ ;  /* 0x0000007e03067824 */ /* 0x040fe400078e02ff */
[C---:B------:R-:W-:Y:S01]  /*3f4f0*/  IMAD R7, R3.reuse, 0x7a, RZ ;  /* 0x0000007a03077824 */ /* 0x040fe200078e02ff */
[----:B------:R-:W-:Y:S01]  /*3f500*/  IADD3 R4, R4, c[0x0][0x180], RZ ;  /* 0x0000600004047a10 */ /* 0x000fe20007ffe0ff */
[C---:B------:R-:W-:Y:S02]  /*3f510*/  IMAD R8, R3.reuse, 0x76, RZ ;  /* 0x0000007603087824 */ /* 0x040fe400078e02ff */
[C---:B------:R-:W-:Y:S01]  /*3f520*/  IMAD R9, R3.reuse, 0x72, RZ ;  /* 0x0000007203097824 */ /* 0x040fe200078e02ff */
[----:B------:R-:W-:Y:S01]  /*3f530*/  SHF.R.S32.HI R2, RZ, 0x1f, R4 ;  /* 0x0000001fff027819 */ /* 0x000fe20000011404 */
[----:B------:R-:W-:-:S02]  /*3f540*/  IMAD.SHL.U32 R5, R3, 0x80, RZ ;  /* 0x0000008003057824 */ /* 0x000fc400078e00ff */
[C---:B------:R-:W-:Y:S02]  /*3f550*/  IMAD R10, R3.reuse, 0x6e, RZ ;  /* 0x0000006e030a7824 */ /* 0x040fe400078e02ff */
[C---:B------:R-:W-:Y:S02]  /*3f560*/  IMAD R11, R3.reuse, 0x6a, RZ ;  /* 0x0000006a030b7824 */ /* 0x040fe400078e02ff */
[C---:B------:R-:W-:Y:S02]  /*3f570*/  IMAD R12, R3.reuse, 0x66, RZ ;  /* 0x00000066030c7824 */ /* 0x040fe400078e02ff */
[C---:B------:R-:W-:Y:S02]  /*3f580*/  IMAD R13, R3.reuse, 0x62, RZ ;  /* 0x00000062030d7824 */ /* 0x040fe400078e02ff */
[C---:B------:R-:W-:Y:S02]  /*3f590*/  IMAD R14, R3.reuse, 0x5e, RZ ;  /* 0x0000005e030e7824 */ /* 0x040fe400078e02ff */
[----:B------:R-:W-:-:S02]  /*3f5a0*/  IMAD R15, R3, 0x5a, RZ ;  /* 0x0000005a030f7824 */ /* 0x000fc400078e02ff */
        /* <DEDUP_REMOVED lines=13> */
[----:B------:R-:W-:Y:S01]  /*3f680*/  IMAD R29, R3, 0x32, RZ ;  /* 0x00000032031d7824 */ /* 0x000fe200078e02ff */
[----:B------:R-:W-:Y:S02]  /*3f690*/  USHF.R.S32.HI UR5, URZ, 0x1f, UR4 ;  /* 0x0000001f3f057899 */ /* 0x000fe40008011404 */
[----:B------:R-:W-:Y:S01]  /*3f6a0*/  USHF.L.U32 UR8, UR4, 0x1, URZ ;  /* 0x0000000104087899 */ /* 0x000fe2000800063f */
[----:B--2---:R-:W-:Y:S01]  /*3f6b0*/  @!P1 IMAD.MOV R0, RZ, RZ, -R0 ;  /* 0x000000ffff009224 */ /* 0x004fe200078e0a00 */
[----:B------:R-:W-:-:S05]  /*3f6c0*/  @!P0 LOP3.LUT R0, RZ, c[0x0][0x178], RZ, 0x33, !PT ;  /* 0x00005e00ff008a12 */ /* 0x000fca00078e33ff */
[----:B------:R-:W-:Y:S02]  /*3f6d0*/  IMAD R4, R0, c[0x0][0x184], RZ ;  /* 0x0000610000047a24 */ /* 0x000fe400078e02ff */
[----:B------:R-:W-:-:S05]  /*3f6e0*/  IMAD.MOV.U32 R0, RZ, RZ, 0x7f ;  /* 0x0000007fff007424 */ /* 0x000fca00078e00ff */
[----:B------:R-:W-:-:S04]  /*3f6f0*/  IADD3 R0, R0, c[0x0][0x180], RZ ;  /* 0x0000600000007a10 */ /* 0x000fc80007ffe0ff */
[----:B------:R-:W-:-:S04]  /*3f700*/  LEA.HI R2, R2, R0, RZ, 0x7 ;  /* 0x0000000002027211 */ /* 0x000fc800078f38ff */
[----:B------:R-:W-:Y:S02]  /*3f710*/  SHF.R.S32.HI R2, RZ, 0x7, R2 ;  /* 0x00000007ff027819 */ /* 0x000fe40000011402 */
[----:B------:R-:W-:-:S04]  /*3f720*/  SHF.R.S32.HI R0, RZ, 0x1f, R5 ;  /* 0x0000001fff007819 */ /* 0x000fc80000011405 */
[----:B------:R-:W0:Y:S01]  /*3f730*/  S2R R2, SR_TID.X ;  /* 0x0000000000027919 */ /* 0x000e220000002100 */
[----:B------:R-:W-:Y:S02]  /*3f740*/  SHF.L.U64.HI R0, R5, 0x1, R0 ;  /* 0x0000000105007819 */ /* 0x000fe40000010200 */
[----:B------:R-:W-:-:S05]  /*3f750*/  LEA R5, P0, R4, c[0x0][0x160], 0x1 ;  /* 0x0000580004057a11 */ /* 0x000fca00078008ff */
[----:B------:R1:W-:Y:S01]  /*3f760*/  STL [R1+0xe48], R5 ;  /* 0x000e480501007387 */ /* 0x0003e20000100800 */
[----:B0-----:R-:W-:-:S05]  /*3f770*/  LOP3.LUT R2, R2, 0x7f, RZ, 0xc0, !PT ;  /* 0x0000007f02027812 */ /* 0x001fca00078ec0ff */
[----:B------:R-:W-:-:S06]  /*3f780*/  IMAD.SHL.U32 R2, R2, 0x2, RZ ;  /* 0x0000000202027824 */ /* 0x000fcc00078e00ff */
[----:B-1----:R-:W2:Y:S01]  /*3f790*/  LDL R2, [R1+0xe48] ;  /* 0x000e480001027983 */ /* 0x002ea20000100800 */
[C---:B------:R-:W-:Y:S01]  /*3f7a0*/  IMAD R7, R3.reuse, 0xfe, RZ ;  /* 0x000000fe03077824 */ /* 0x040fe200078e02ff */
[----:B------:R-:W-:Y:S01]  /*3f7b0*/  LEA.HI.X.SX32 R4, R4, c[0x0][0x164], 0x1, P0 ;  /* 0x0000590004047a11 */ /* 0x000fe200000f0eff */
[C---:B------:R-:W-:Y:S01]  /*3f7c0*/  IMAD R8, R3.reuse, 0xfa, RZ ;  /* 0x000000fa03087824 */ /* 0x040fe200078e02ff */
[----:B------:R-:W-:Y:S01]  /*3f7d0*/  USHF.L.U64.HI UR5, UR4, 0x1, UR5 ;  /* 0x0000000104057899 */ /* 0x000fe20008010205 */
[----:B------:R-:W-:Y:S01]  /*3f7e0*/  IMAD R5, R3, 0xf6, RZ ;  /* 0x000000f603057824 */ /* 0x000fe200078e02ff */
[----:B--2---:R-:W-:-:S04]  /*3f7f0*/  IADD3 R7, P2, R7, R2, RZ ;  /* 0x0000000207077210 */ /* 0x004fc80007f5e0ff */
[-C--:B------:R-:W-:Y:S01]  /*3f800*/  IADD3 R5, P5, R5, R2.reuse, RZ ;  /* 0x0000000205057210 */ /* 0x080fe20007fbe0ff */
[----:B------:R0:W-:Y:S02]  /*3f810*/  STL [R1+0xea8], R7 ;  /* 0x000ea80701007387 */ /* 0x0001e40000100800 */
[----:B0-----:R-:W-:Y:S01]  /*3f820*/  IADD3 R7, P4, R8, R2, RZ ;  /* 0x0000000208077210 */ /* 0x001fe20007f9e0ff */
[----:B------:R-:W-:-:S04]  /*3f830*/  IMAD R8, R3, 0xf2, RZ ;  /* 0x000000f203087824 */ /* 0x000fc800078e02ff */
[----:B------:R0:W-:Y:S01]  /*3f840*/  STL [R1+0xeb8], R7 ;  /* 0x000eb80701007387 */ /* 0x0001e20000100800 */
[----:B------:R-:W-:-:S03]  /*3f850*/  IADD3 R8, P6, R8, R2, RZ ;  /* 0x0000000208087210 */ /* 0x000fc60007fde0ff */
[----:B------:R-:W-:Y:S04]  /*3f860*/  STL [R1+0xe44], R4 ;  /* 0x000e440401007387 */ /* 0x000fe80000100800 */
[----:B------:R1:W-:Y:S01]  /*3f870*/  STL [R1+0xec8], R5 ;  /* 0x000ec80501007387 */ /* 0x0003e20000100800 */
[----:B0-----:R-:W-:-:S03]  /*3f880*/  IMAD R7, R3, 0xee, RZ ;  /* 0x000000ee03077824 */ /* 0x001fc600078e02ff */
[----:B------:R0:W-:Y:S02]  /*3f890*/  STL [R1+0xed8], R8 ;  /* 0x000ed80801007387 */ /* 0x0001e40000100800 */
[----:B------:R-:W-:Y:S01]  /*3f8a0*/  IADD3 R7, P0, R7, R2, RZ ;  /* 0x0000000207077210 */ /* 0x000fe20007f1e0ff */
[----:B-1----:R-:W-:-:S04]  /*3f8b0*/  IMAD R5, R3, 0xea, RZ ;  /* 0x000000ea03057824 */ /* 0x002fc800078e02ff */
[----:B------:R1:W-:Y:S01]  /*3f8c0*/  STL [R1+0xee8], R7 ;  /* 0x000ee80701007387 */ /* 0x0003e20000100800 */
[----:B0-----:R-:W-:-:S05]  /*3f8d0*/  IMAD R8, R3, 0xe6, RZ ;  /* 0x000000e603087824 */ /* 0x001fca00078e02ff */
[-C--:B------:R-:W-:Y:S02]  /*3f8e0*/  IADD3 R8, P1, R8, R2.reuse, RZ ;  /* 0x0000000208087210 */ /* 0x080fe40007f3e0ff */
[----:B-1----:R-:W-:Y:S01]  /*3f8f0*/  IADD3 R7, P3, R5, R2, RZ ;  /* 0x0000000205077210 */ /* 0x002fe20007f7e0ff */
[----:B------:R-:W-:-:S04]  /*3f900*/  IMAD R5, R3, 0x7f, RZ ;  /* 0x0000007f03057824 */ /* 0x000fc800078e02ff */
[----:B------:R0:W-:Y:S01]  /*3f910*/  STL [R1+0xef8], R7 ;  /* 0x000ef80701007387 */ /* 0x0001e20000100800 */
[----:B------:R-:W-:-:S03]  /*3f920*/  LEA.HI.X.SX32 R5, R5, R4, 0x1, P2 ;  /* 0x0000000405057211 */ /* 0x000fc600010f0eff */
[----:B------:R1:W-:Y:S04]  /*3f930*/  STL [R1+0xf08], R8 ;  /* 0x000f080801007387 */ /* 0x0003e80000100800 */
[----:B------:R2:W-:Y:S01]  /*3f940*/  STL [R1+0xea4], R5 ;  /* 0x000ea40501007387 */ /* 0x0005e20000100800 */
[C---:B0-----:R-:W-:Y:S02]  /*3f950*/  IMAD R7, R3.reuse, 0xe2, RZ ;  /* 0x000000e203077824 */ /* 0x041fe400078e02ff */
[----:B-1----:R-:W-:-:S03]  /*3f960*/  IMAD R8, R3, 0x7d, RZ ;  /* 0x0000007d03087824 */ /* 0x002fc600078e02ff */
[----:B------:R-:W-:Y:S01]  /*3f970*/  IADD3 R7, P2, R7, R2, RZ ;  /* 0x0000000207077210 */ /* 0x000fe20007f5e0ff */
[----:B--2---:R-:W-:-:S04]  /*3f980*/  IMAD R5, R3, 0xde, RZ ;  /* 0x000000de03057824 */ /* 0x004fc800078e02ff */
[----:B------:R0:W-:Y:S02]  /*3f990*/  STL [R1+0xf18], R7 ;  /* 0x000f180701007387 */ /* 0x0001e40000100800 */
[----:B0-----:R-:W-:Y:S01]  /*3f9a0*/  LEA.HI.X.SX32 R7, R8, R4, 0x1, P4 ;  /* 0x0000000408077211 */ /* 0x001fe200020f0eff */
[----:B------:R-:W-:Y:S01]  /*3f9b0*/  IMAD R8, R3, 0x7b, RZ ;  /* 0x0000007b03087824 */ /* 0x000fe200078e02ff */
[----:B------:R-:W-:-:S03]  /*3f9c0*/  IADD3 R5, P4, R5, R2, RZ ;  /* 0x0000000205057210 */ /* 0x000fc60007f9e0ff */
        /* <DEDUP_REMOVED lines=163> */
[----:B--2---:R-:W-:Y:S01]  /*40400*/  IMAD R5, R3, 0xdc, RZ ;  /* 0x000000dc03057824 */ /* 0x004fe200078e02ff */
[----:B------:R-:W-:-:S03]  /*40410*/  LEA.HI.X.SX32 R8, R8, R4, 0x1, P4 ;  /* 0x0000000408087211 */ /* 0x000fc600020f0eff */
[----:B------:R0:W-:Y:S01]  /*40420*/  STL [R1+0xf10], R7 ;  /* 0x000f100701007387 */ /* 0x0001e20000100800 */
[----:B------:R-:W-:-:S03]  /*40430*/  IADD3 R5, P4, R5, R2, RZ ;  /* 0x0000000205057210 */ /* 0x000fc60007f9e0ff */
[----:B------:R1:W-:Y:S04]  /*40440*/  STL [R1+0x1074], R8 ;  /* 0x0010740801007387 */ /* 0x0003e80000100800 */
[----:B------:R2:W-:Y:S01]  /*40450*/  STL [R1+0xf30], R5 ;  /* 0x000f300501007387 */ /* 0x0005e20000100800 */
[C---:B0-----:R-:W-:Y:S02]  /*40460*/  IMAD R7, R3.reuse, 0x43, RZ ;  /* 0x0000004303077824 */ /* 0x041fe400078e02ff */
[----:B-1----:R-:W-:-:S03]  /*40470*/  IMAD R8, R3, 0x41, RZ ;  /* 0x0000004103087824 */ /* 0x002fc600078e02ff */
[-C--:B------:R-:W-:Y:S01]  /*40480*/  LEA.HI.X.SX32 R7, R7, R4.reuse, 0x1, P5 ;  /* 0x0000000407077211 */ /* 0x080fe200028f0eff */
[----:B--2---:R-:W-:Y:S01]  /*40490*/  IMAD R5, R3, 0xd4, RZ ;  /* 0x000000d403057824 */ /* 0x004fe200078e02ff */
[----:B------:R-:W-:-:S03]  /*404a0*/  LEA.HI.X.SX32 R8, R8, R4, 0x1, P6 ;  /* 0x0000000408087211 */ /* 0x000fc600030f0eff */
[----:B------:R0:W-:Y:S02]  /*404b0*/  STL [R1+0x1084], R7 ;  /* 0x0010840701007387 */ /* 0x0001e40000100800 */
[----:B0-----:R-:W-:-:S05]  /*404c0*/  IADD3 R7, P5, R6, R2, RZ ;  /* 0x0000000206077210 */ /* 0x001fca0007fbe0ff */
[----:B------:R0:W-:Y:S04]  /*404d0*/  STL [R1+0x10a8], R7 ;  /* 0x0010a80701007387 */ /* 0x0001e80000100800 */
[----:B------:R1:W-:Y:S01]  /*404e0*/  STL [R1+0x1094], R8 ;  /* 0x0010940801007387 */ /* 0x0003e20000100800 */
[----:B0-----:R-:W-:Y:S01]  /*404f0*/  IMAD R7, R3, 0x7a, RZ ;  /* 0x0000007a03077824 */ /* 0x001fe200078e02ff */
[----:B-1----:R-:W-:Y:S01]  /*40500*/  IADD3 R8, P6, R5, R2, RZ ;  /* 0x0000000205087210 */ /* 0x002fe20007fde0ff */
[----:B------:R-:W-:-:S04]  /*40510*/  IMAD R5, R3, 0xcc, RZ ;  /* 0x000000cc03057824 */ /* 0x000fc800078e02ff */
[----:B------:R0:W-:Y:S02]  /*40520*/  STL [R1+0xf50], R8 ;  /* 0x000f500801007387 */ /* 0x0001e40000100800 */
[----:B0-----:R-:W-:Y:S01]  /*40530*/  LEA.HI.X.SX32 R8, R6, R4, 0x1, P0 ;  /* 0x0000000406087211 */ /* 0x001fe200000f0eff */
[----:B------:R-:W-:-:S04]  /*40540*/  IMAD R6, R3, 0x3f, RZ ;  /* 0x0000003f03067824 */ /* 0x000fc800078e02ff */
[----:B------:R0:W-:Y:S01]  /*40550*/  STL [R1+0xeac], R8 ;  /* 0x000eac0801007387 */ /* 0x0001e20000100800 */
[----:B------:R-:W-:Y:S02]  /*40560*/  LEA.HI.X.SX32 R6, R6, R4, 0x1, P5 ;  /* 0x0000000406067211 */ /* 0x000fe400028f0eff */
[-C--:B------:R-:W-:Y:S02]  /*40570*/  IADD3 R5, P5, R5, R2.reuse, RZ ;  /* 0x0000000205057210 */ /* 0x080fe40007fbe0ff */
[C---:B0-----:R-:W-:Y:S02]  /*40580*/  IADD3 R8, P0, R7.reuse, R2, RZ ;  /* 0x0000000207087210 */ /* 0x041fe40007f1e0ff */
[----:B------:R-:W-:-:S03]  /*40590*/  LEA.HI.X.SX32 R7, R7, R4, 0x1, P3 ;  /* 0x0000000407077211 */ /* 0x000fc600018f0eff */
[----:B------:R0:W-:Y:S04]  /*405a0*/  STL [R1+0x10b8], R8 ;  /* 0x0010b80801007387 */ /* 0x0001e80000100800 */
[----:B------:R1:W-:Y:S04]  /*405b0*/  STL [R1+0x10a4], R6 ;  /* 0x0010a40601007387 */ /* 0x0003e80000100800 */
[----:B------:R2:W-:Y:S01]  /*405c0*/  STL [R1+0xf70], R5 ;  /* 0x000f700501007387 */ /* 0x0005e20000100800 */
[----:B0-----:R-:W-:-:S03]  /*405d0*/  IMAD R8, R3, 0x76, RZ ;  /* 0x0000007603087824 */ /* 0x001fc600078e02ff */
[----:B------:R0:W-:Y:S01]  /*405e0*/  STL [R1+0xecc], R7 ;  /* 0x000ecc0701007387 */ /* 0x0001e20000100800 */
[C---:B-1----:R-:W-:Y:S02]  /*405f0*/  IMAD R6, R3.reuse, 0x3d, RZ ;  /* 0x0000003d03067824 */ /* 0x042fe400078e02ff */
[----:B--2---:R-:W-:-:S03]  /*40600*/  IMAD R5, R3, 0xc4, RZ ;  /* 0x000000c403057824 */ /* 0x004fc600078e02ff */
[----:B------:R-:W-:Y:S02]  /*40610*/  LEA.HI.X.SX32 R6, R6, R4, 0x1, P0 ;  /* 0x0000000406067211 */ /* 0x000fe400000f0eff */
[C---:B0-----:R-:W-:Y:S02]  /*40620*/  IADD3 R7, P3, R8.reuse, R2, RZ ;  /* 0x0000000208077210 */ /* 0x041fe40007f7e0ff */
[----:B------:R-:W-:-:S03]  /*40630*/  LEA.HI.X.SX32 R8, R8, R4, 0x1, P1 ;  /* 0x0000000408087211 */ /* 0x000fc600008f0eff */
[----:B------:R0:W-:Y:S04]  /*40640*/  STL [R1+0x10c8], R7 ;  /* 0x0010c80701007387 */ /* 0x0001e80000100800 */
[----:B------:R1:W-:Y:S01]  /*40650*/  STL [R1+0x10b4], R6 ;  /* 0x0010b40601007387 */ /* 0x0003e20000100800 */
[-C--:B0-----:R-:W-:Y:S01]  /*40660*/  IADD3 R7, P0, R5, R2.reuse, RZ ;  /* 0x0000000205077210 */ /* 0x081fe20007f1e0ff */
[C---:B------:R-:W-:Y:S02]  /*40670*/  IMAD R5, R3.reuse, 0xbc, RZ ;  /* 0x000000bc03057824 */ /* 0x040fe400078e02ff */
[----:B-1----:R-:W-:Y:S02]  /*40680*/  IMAD R6, R3, 0x3b, RZ ;  /* 0x0000003b03067824 */ /* 0x002fe400078e02ff */
[----:B------:R0:W-:Y:S04]  /*40690*/  STL [R1+0xf90], R7 ;  /* 0x000f900701007387 */ /* 0x0001e80000100800 */
[----:B------:R1:W-:Y:S01]  /*406a0*/  STL [R1+0xeec], R8 ;  /* 0x000eec0801007387 */ /* 0x0003e20000100800 */
[----:B0-----:R-:W-:-:S02]  /*406b0*/  IADD3 R7, P1, R9, R2, RZ ;  /* 0x0000000209077210 */ /* 0x001fc40007f3e0ff */
[----:B-1----:R-:W-:-:S03]  /*406c0*/  LEA.HI.X.SX32 R8, R6, R4, 0x1, P3 ;  /* 0x0000000406087211 */ /* 0x002fc600018f0eff */
[----:B------:R0:W-:Y:S01]  /*406d0*/  STL [R1+0x10d8], R7 ;  /* 0x0010d80701007387 */ /* 0x0001e20000100800 */
[----:B------:R-:W-:-:S03]  /*406e0*/  IMAD R6, R3, 0x39, RZ ;  /* 0x0000003903067824 */ /* 0x000fc600078e02ff */
[----:B------:R1:W-:Y:S01]  /*406f0*/  STL [R1+0x10c4], R8 ;  /* 0x0010c40801007387 */ /* 0x0003e20000100800 */
[----:B0-----:R-:W-:Y:S01]  /*40700*/  IADD3 R7, P3, R5, R2, RZ ;  /* 0x0000000205077210 */ /* 0x001fe20007f7e0ff */
[----:B------:R-:W-:Y:S01]  /*40710*/  IMAD R5, R3, 0xb4, RZ ;  /* 0x000000b403057824 */ /* 0x000fe200078e02ff */
[----:B-1----:R-:W-:-:S03]  /*40720*/  LEA.HI.X.SX32 R8, R6, R4, 0x1, P1 ;  /* 0x0000000406087211 */ /* 0x002fc600008f0eff */
[----:B------:R0:W-:Y:S01]  /*40730*/  STL [R1+0xfb0], R7 ;  /* 0x000fb00701007387 */ /* 0x0001e20000100800 */
[----:B------:R-:W-:Y:S01]  /*40740*/  IMAD R6, R3, 0x37, RZ ;  /* 0x0000003703067824 */ /* 0x000fe200078e02ff */
[----:B0-----:R-:W-:Y:S02]  /*40750*/  LEA.HI.X.SX32 R7, R9, R4, 0x1, P2 ;  /* 0x0000000409077211 */ /* 0x001fe400010f0eff */
[----:B------:R-:W-:-:S03]  /*40760*/  IADD3 R9, P2, R10, R2, RZ ;  /* 0x000000020a097210 */ /* 0x000fc60007f5e0ff */
[----:B------:R0:W-:Y:S04]  /*40770*/  STL [R1+0xf0c], R7 ;  /* 0x000f0c0701007387 */ /* 0x0001e80000100800 */
[----:B------:R-:W-:Y:S04]  /*40780*/  STL [R1+0x10e8], R9 ;  /* 0x0010e80901007387 */ /* 0x000fe80000100800 */
[----:B------:R1:W-:Y:S01]  /*40790*/  STL [R1+0x10d4], R8 ;  /* 0x0010d40801007387 */ /* 0x0003e20000100800 */
[----:B0-----:R-:W-:Y:S01]  /*407a0*/  IADD3 R7, P1, R5, R2, RZ ;  /* 0x0000000205077210 */ /* 0x001fe20007f3e0ff */
[----:B------:R-:W-:-:S04]  /*407b0*/  IMAD R5, R3, 0xac, RZ ;  /* 0x000000ac03057824 */ /* 0x000fc800078e02ff */
[----:B------:R0:W-:Y:S01]  /*407c0*/  STL [R1+0xfd0], R7 ;  /* 0x000fd00701007387 */ /* 0x0001e20000100800 */
[-C--:B-1----:R-:W-:Y:S01]  /*407d0*/  LEA.HI.X.SX32 R8, R6, R4.reuse, 0x1, P2 ;  /* 0x0000000406087211 */ /* 0x082fe200010f0eff */
        /* <DEDUP_REMOVED lines=84> */
[----:B------:R1:W-:Y:S04]  /*40d20*/  STL [R1+0x1178], R9 ;  /* 0x0011780901007387 */ /* 0x0003e80000100800 */
[----:B------:R2:W-:Y:S01]  /*40d30*/  STL [R1+0x1164], R8 ;  /* 0x0011640801007387 */ /* 0x0005e20000100800 */
[----:B0-----:R-:W-:Y:S01]  /*40d40*/  IADD3 R7, P4, R5, R2, RZ ;  /* 0x0000000205077210 */ /* 0x001fe20007f9e0ff */
[----:B------:R-:W-:Y:S01]  /*40d50*/  IMAD R5, R3, 0xc8, RZ ;  /* 0x000000c803057824 */ /* 0x000fe200078e02ff */
[----:B-1----:R-:W-:-:S03]  /*40d60*/  LEA.HI.X.SX32 R9, R19, R4, 0x1, P5 ;  /* 0x0000000413097211 */ /* 0x002fc600028f0eff */
[----:B------:R0:W-:Y:S01]  /*40d70*/  STL [R1+0xf40], R7 ;  /* 0x000f400701007387 */ /* 0x0001e20000100800 */
[----:B--2---:R-:W-:-:S03]  /*40d80*/  IADD3 R8, P5, R20, R2, RZ ;  /* 0x0000000214087210 */ /* 0x004fc60007fbe0ff */
[----:B------:R-:W-:Y:S04]  /*40d90*/  STL [R1+0x104c], R9 ;  /* 0x00104c0901007387 */ /* 0x000fe80000100800 */
[----:B------:R-:W-:Y:S01]  /*40da0*/  STL [R1+0x1188], R8 ;  /* 0x0011880801007387 */ /* 0x000fe20000100800 */
[----:B0-----:R-:W-:Y:S02]  /*40db0*/  LEA.HI.X.SX32 R7, R6, R4, 0x1, P6 ;  /* 0x0000000406077211 */ /* 0x001fe400030f0eff */
[----:B------:R-:W-:Y:S01]  /*40dc0*/  IADD3 R6, P6, R5, R2, RZ ;  /* 0x0000000205067210 */ /* 0x000fe20007fde0ff */
[----:B------:R-:W-:Y:S02]  /*40dd0*/  IMAD R5, R3, 0x23, RZ ;  /* 0x0000002303057824 */ /* 0x000fe400078e02ff */
[----:B------:R0:W-:Y:S04]  /*40de0*/  STL [R1+0x1174], R7 ;  /* 0x0011740701007387 */ /* 0x0001e80000100800 */
[----:B------:R1:W-:Y:S01]  /*40df0*/  STL [R1+0xf80], R6 ;  /* 0x000f800601007387 */ /* 0x0003e20000100800 */
[----:B0-----:R-:W-:-:S02]  /*40e00*/  LEA.HI.X.SX32 R7, R20, R4, 0x1, P0 ;  /* 0x0000000414077211 */ /* 0x001fc400000f0eff */
[----:B------:R-:W-:Y:S01]  /*40e10*/  IADD3 R8, P0, R21, R2, RZ ;  /* 0x0000000215087210 */ /* 0x000fe20007f1e0ff */
[----:B-1----:R-:W-:Y:S02]  /*40e20*/  IMAD R6, R3, 0xb8, RZ ;  /* 0x000000b803067824 */ /* 0x002fe400078e02ff */
[----:B------:R0:W-:Y:S04]  /*40e30*/  STL [R1+0x106c], R7 ;  /* 0x00106c0701007387 */ /* 0x0001e80000100800 */
[----:B------:R1:W-:Y:S01]  /*40e40*/  STL [R1+0x1198], R8 ;  /* 0x0011980801007387 */ /* 0x0003e20000100800 */
[----:B0-----:R-:W-:Y:S01]  /*40e50*/  LEA.HI.X.SX32 R7, R5, R4, 0x1, P5 ;  /* 0x0000000405077211 */ /* 0x001fe200028f0eff */
[----:B------:R-:W-:Y:S01]  /*40e60*/  IMAD R5, R3, 0x21, RZ ;  /* 0x0000002103057824 */ /* 0x000fe200078e02ff */
[----:B-1----:R-:W-:-:S03]  /*40e70*/  IADD3 R8, P5, R6, R2, RZ ;  /* 0x0000000206087210 */ /* 0x002fc60007fbe0ff */
[----:B------:R0:W-:Y:S01]  /*40e80*/  STL [R1+0x1184], R7 ;  /* 0x0011840701007387 */ /* 0x0001e20000100800 */
[-C--:B------:R-:W-:Y:S02]  /*40e90*/  LEA.HI.X.SX32 R6, R21, R4.reuse, 0x1, P3 ;  /* 0x0000000415067211 */ /* 0x080fe400018f0eff */
[----:B------:R-:W-:Y:S01]  /*40ea0*/  LEA.HI.X.SX32 R5, R5, R4, 0x1, P0 ;  /* 0x0000000405057211 */ /* 0x000fe200000f0eff */
[----:B------:R1:W-:Y:S04]  /*40eb0*/  STL [R1+0xfc0], R8 ;  /* 0x000fc00801007387 */ /* 0x0003e80000100800 */
[----:B------:R2:W-:Y:S01]  /*40ec0*/  STL [R1+0x108c], R6 ;  /* 0x00108c0601007387 */ /* 0x0005e20000100800 */
[-C--:B0-----:R-:W-:Y:S02]  /*40ed0*/  IADD3 R7, P3, R22, R2.reuse, RZ ;  /* 0x0000000216077210 */ /* 0x081fe40007f7e0ff */
[----:B-1----:R-:W-:-:S03]  /*40ee0*/  IADD3 R8, P0, R23, R2, RZ ;  /* 0x0000000217087210 */ /* 0x002fc60007f1e0ff */
[----:B------:R0:W-:Y:S01]  /*40ef0*/  STL [R1+0x10b0], R7 ;  /* 0x0010b00701007387 */ /* 0x0001e20000100800 */
[----:B--2---:R-:W-:-:S03]  /*40f00*/  IMAD R6, R3, 0xa8, RZ ;  /* 0x000000a803067824 */ /* 0x004fc600078e02ff */
[----:B------:R1:W-:Y:S04]  /*40f10*/  STL [R1+0x1194], R5 ;  /* 0x0011940501007387 */ /* 0x0003e80000100800 */
[----:B------:R2:W-:Y:S01]  /*40f20*/  STL [R1+0x11a8], R8 ;  /* 0x0011a80801007387 */ /* 0x0005e20000100800 */
[----:B0-----:R-:W-:Y:S01]  /*40f30*/  LEA.HI.X.SX32 R7, R22, R4, 0x1, P1 ;  /* 0x0000000416077211 */ /* 0x001fe200008f0eff */
[----:B-1----:R-:W-:-:S04]  /*40f40*/  IMAD R5, R3, 0x1f, RZ ;  /* 0x0000001f03057824 */ /* 0x002fc800078e02ff */
[----:B------:R0:W-:Y:S01]  /*40f50*/  STL [R1+0xebc], R7 ;  /* 0x000ebc0701007387 */ /* 0x0001e20000100800 */
[----:B--2---:R-:W-:Y:S02]  /*40f60*/  IADD3 R8, P1, R6, R2, RZ ;  /* 0x0000000206087210 */ /* 0x004fe40007f3e0ff */
[-C--:B------:R-:W-:Y:S02]  /*40f70*/  LEA.HI.X.SX32 R6, R23, R4.reuse, 0x1, P3 ;  /* 0x0000000417067211 */ /* 0x080fe400018f0eff */
[----:B------:R-:W-:Y:S01]  /*40f80*/  LEA.HI.X.SX32 R5, R5, R4, 0x1, P0 ;  /* 0x0000000405057211 */ /* 0x000fe200000f0eff */
[----:B------:R1:W-:Y:S01]  /*40f90*/  STL [R1+0x1000], R8 ;  /* 0x0010000801007387 */ /* 0x0003e20000100800 */
[----:B0-----:R-:W-:-:S03]  /*40fa0*/  IADD3 R7, P3, R24, R2, RZ ;  /* 0x0000000218077210 */ /* 0x001fc60007f7e0ff */
[----:B------:R0:W-:Y:S04]  /*40fb0*/  STL [R1+0x10ac], R6 ;  /* 0x0010ac0601007387 */ /* 0x0001e80000100800 */
[----:B------:R2:W-:Y:S01]  /*40fc0*/  STL [R1+0x10d0], R7 ;  /* 0x0010d00701007387 */ /* 0x0005e20000100800 */
[----:B-1----:R-:W-:-:S03]  /*40fd0*/  IADD3 R8, P0, R25, R2, RZ ;  /* 0x0000000219087210 */ /* 0x002fc60007f1e0ff */
[----:B------:R1:W-:Y:S01]  /*40fe0*/  STL [R1+0x11a4], R5 ;  /* 0x0011a40501007387 */ /* 0x0003e20000100800 */
[----:B0-----:R-:W-:-:S03]  /*40ff0*/  IMAD R6, R3, 0x98, RZ ;  /* 0x0000009803067824 */ /* 0x001fc600078e02ff */
[----:B------:R0:W-:Y:S01]  /*41000*/  STL [R1+0x11b8], R8 ;  /* 0x0011b80801007387 */ /* 0x0001e20000100800 */
[----:B--2---:R-:W-:Y:S01]  /*41010*/  LEA.HI.X.SX32 R7, R24, R4, 0x1, P2 ;  /* 0x0000000418077211 */ /* 0x004fe200010f0eff */
[----:B-1----:R-:W-:-:S04]  /*41020*/  IMAD R5, R3, 0x1d, RZ ;  /* 0x0000001d03057824 */ /* 0x002fc800078e02ff */
[----:B------:R1:W-:Y:S01]  /*41030*/  STL [R1+0xefc], R7 ;  /* 0x000efc0701007387 */ /* 0x0003e20000100800 */
[----:B0-----:R-:W-:Y:S02]  /*41040*/  IADD3 R8, P2, R6, R2, RZ ;  /* 0x0000000206087210 */ /* 0x001fe40007f5e0ff */
[-C--:B------:R-:W-:Y:S02]  /*41050*/  LEA.HI.X.SX32 R6, R25, R4.reuse, 0x1, P3 ;  /* 0x0000000419067211 */ /* 0x080fe400018f0eff */
[----:B------:R-:W-:Y:S01]  /*41060*/  LEA.HI.X.SX32 R5, R5, R4, 0x1, P0 ;  /* 0x0000000405057211 */ /* 0x000fe200000f0eff */
[----:B------:R0:W-:Y:S01]  /*41070*/  STL [R1+0x1040], R8 ;  /* 0x0010400801007387 */ /* 0x0001e20000100800 */
[----:B-1----:R-:W-:-:S03]  /*41080*/  IADD3 R7, P3, R26, R2, RZ ;  /* 0x000000021a077210 */ /* 0x002fc60007f7e0ff */
[----:B------:R1:W-:Y:S04]  /*41090*/  STL [R1+0x10cc], R6 ;  /* 0x0010cc0601007387 */ /* 0x0003e80000100800 */
[----:B------:R2:W-:Y:S01]  /*410a0*/  STL [R1+0x10f0], R7 ;  /* 0x0010f00701007387 */ /* 0x0005e20000100800 */
[----:B0-----:R-:W-:-:S03]  /*410b0*/  IADD3 R8, P0, R27, R2, RZ ;  /* 0x000000021b087210 */ /* 0x001fc60007f1e0ff */
[----:B------:R0:W-:Y:S01]  /*410c0*/  STL [R1+0x11b4], R5 ;  /* 0x0011b40501007387 */ /* 0x0001e20000100800 */
[----:B-1----:R-:W-:-:S03]  /*410d0*/  IMAD R6, R3, 0x88, RZ ;  /* 0x0000008803067824 */ /* 0x002fc600078e02ff */
[----:B------:R1:W-:Y:S01]  /*410e0*/  STL [R1+0x11c8], R8 ;  /* 0x0011c80801007387 */ /* 0x0003e20000100800 */
[----:B--2---:R-:W-:Y:S02]  /*410f0*/  LEA.HI.X.SX32 R7, R26, R4, 0x1, P4 ;  /* 0x000000041a077211 */ /* 0x004fe400020f0eff */
[----:B------:R-:W-:Y:S01]  /*41100*/  IADD3 R6, P4, R6, R2, RZ ;  /* 0x0000000206067210 */ /* 0x000fe20007f9e0ff */
[----:B0-----:R-:W-:Y:S02]  /*41110*/  IMAD R5, R3, 0x1b, RZ ;  /* 0x0000001b03057824 */ /* 0x001fe400078e02ff */
[----:B------:R0:W-:Y:S01]  /*41120*/  STL [R1+0xf3c], R7 ;  /* 0x000f3c0701007387 */ /* 0x0001e20000100800 */
[----:B-1----:R-:W-:-:S03]  /*41130*/  LEA.HI.X.SX32 R8, R27, R4, 0x1, P3 ;  /* 0x000000041b087211 */ /* 0x002fc600018f0eff */
[----:B------:R1:W-:Y:S04]  /*41140*/  STL [R1+0x1080], R6 ;  /* 0x0010800601007387 */ /* 0x0003e80000100800 */
[----:B------:R2:W-:Y:S01]  /*41150*/  STL [R1+0x10ec], R8 ;  /* 0x0010ec0801007387 */ /* 0x0005e20000100800 */
[----:B0-----:R-:W-:Y:S02]  /*41160*/  IADD3 R7, P3, R28, R2, RZ ;  /* 0x000000021c077210 */ /* 0x001fe40007f7e0ff */
[----:B-1----:R-:W-:-:S03]  /*41170*/  LEA.HI.X.SX32 R6, R5, R4, 0x1, P0 ;  /* 0x0000000405067211 */ /* 0x002fc600000f0eff */
[----:B------:R0:W-:Y:S01]  /*41180*/  STL [R1+0x1110], R7 ;  /* 0x0011100701007387 */ /* 0x0001e20000100800 */
[----:B------:R-:W-:Y:S01]  /*41190*/  IMAD R5, R3, 0xf0, RZ ;  /* 0x000000f003057824 */ /* 0x000fe200078e02ff */
[CC--:B------:R-:W-:Y:S02]  /*411a0*/  LEA.HI.X.SX32 R10, R29.reuse, R4.reuse, 0x1, P3 ;  /* 0x000000041d0a7211 */ /* 0x0c0fe400018f0eff */
[----:B------:R1:W-:Y:S01]  /*411b0*/  STL [R1+0x11c4], R6 ;  /* 0x0011c40601007387 */ /* 0x0003e20000100800 */
[----:B--2---:R-:W-:Y:S02]  /*411c0*/  LEA.HI.X.SX32 R8, R28, R4, 0x1, P6 ;  /* 0x000000041c087211 */ /* 0x004fe400030f0eff */
[----:B0-----:R-:W-:Y:S01]  /*411d0*/  IADD3 R7, P0, R29, R2, RZ ;  /* 0x000000021d077210 */ /* 0x001fe20007f1e0ff */
[----:B-1----:R-:W-:-:S04]  /*411e0*/  IMAD R6, R3, 0x5c, RZ ;  /* 0x0000005c03067824 */ /* 0x002fc800078e02ff */
[----:B------:R0:W-:Y:S04]  /*411f0*/  STL [R1+0x11d8], R7 ;  /* 0x0011d80701007387 */ /* 0x0001e80000100800 */
[----:B------:R1:W-:Y:S01]  /*41200*/  STL [R1+0xf7c], R8 ;  /* 0x000f7c0801007387 */ /* 0x0003e20000100800 */
[-C--:B------:R-:W-:Y:S02]  /*41210*/  IADD3 R9, P3, R6, R2.reuse, RZ ;  /* 0x0000000206097210 */ /* 0x080fe40007f7e0ff */
[----:B0-----:R-:W-:Y:S01]  /*41220*/  IADD3 R7, P6, R5, R2, RZ ;  /* 0x0000000205077210 */ /* 0x001fe20007fde0ff */
[C---:B------:R-:W-:Y:S02]  /*41230*/  IMAD R5, R3.reuse, 0x19, RZ ;  /* 0x0000001903057824 */ /* 0x040fe400078e02ff */
[----:B-1----:R-:W-:-:S02]  /*41240*/  IMAD R8, R3, 0x2e, RZ ;  /* 0x0000002e03087824 */ /* 0x002fc400078e02ff */
[----:B------:R0:W-:Y:S04]  /*41250*/  STL [R1+0xee0], R7 ;  /* 0x000ee00701007387 */ /* 0x0001e80000100800 */
[----:B------:R1:W-:Y:S04]  /*41260*/  STL [R1+0x110c], R10 ;  /* 0x00110c0a01007387 */ /* 0x0003e80000100800 */
[----:B------:R2:W-:Y:S01]  /*41270*/  STL [R1+0x1130], R9 ;  /* 0x0011300901007387 */ /* 0x0005e20000100800 */
[-C--:B0-----:R-:W-:Y:S01]  /*41280*/  LEA.HI.X.SX32 R7, R5, R4.reuse, 0x1, P0 ;  /* 0x0000000405077211 */ /* 0x081fe200000f0eff */
[----:B------:R-:W-:Y:S01]  /*41290*/  IMAD R5, R3, 0xd0, RZ ;  /* 0x000000d003057824 */ /* 0x000fe200078e02ff */
[----:B-1----:R-:W-:-:S03]  /*412a0*/  LEA.HI.X.SX32 R10, R8, R4, 0x1, P3 ;  /* 0x00000004080a7211 */ /* 0x002fc600018f0eff */
[----:B------:R0:W-:Y:S01]  /*412b0*/  STL [R1+0x11d4], R7 ;  /* 0x0011d40701007387 */ /* 0x0001e20000100800 */
[----:B--2---:R-:W-:-:S05]  /*412c0*/  IADD3 R9, P0, R8, R2, RZ ;  /* 0x0000000208097210 */ /* 0x004fca0007f1e0ff */
[----:B------:R1:W-:Y:S01]  /*412d0*/  STL [R1+0x11e8], R9 ;  /* 0x0011e80901007387 */ /* 0x0003e20000100800 */
[----:B0-----:R-:W-:Y:S01]  /*412e0*/  LEA.HI.X.SX32 R7, R6, R4, 0x1, P5 ;  /* 0x0000000406077211 */ /* 0x001fe200028f0eff */
[----:B------:R-:W-:-:S04]  /*412f0*/  IMAD R6, R3, 0x54, RZ ;  /* 0x0000005403067824 */ /* 0x000fc800078e02ff */
[----:B------:R0:W-:Y:S01]  /*41300*/  STL [R1+0xfbc], R7 ;  /* 0x000fbc0701007387 */ /* 0x0001e20000100800 */
[----:B-1----:R-:W-:Y:S01]  /*41310*/  IADD3 R9, P5, R5, R2, RZ ;  /* 0x0000000205097210 */ /* 0x002fe20007fbe0ff */
[----:B------:R-:W-:-:S04]  /*41320*/  IMAD R5, R3, 0x17, RZ ;  /* 0x0000001703057824 */ /* 0x000fc800078e02ff */
[----:B------:R1:W-:Y:S01]  /*41330*/  STL [R1+0xf60], R9 ;  /* 0x000f600901007387 */ /* 0x0003e20000100800 */
[----:B------:R-:W-:Y:S01]  /*41340*/  LEA.HI.X.SX32 R8, R5, R4, 0x1, P0 ;  /* 0x0000000405087211 */ /* 0x000fe200000f0eff */
[C---:B0-----:R-:W-:Y:S02]  /*41350*/  IMAD R7, R3.reuse, 0x2a, RZ ;  /* 0x0000002a03077824 */ /* 0x041fe400078e02ff */
[----:B------:R0:W-:Y:S01]  /*41360*/  STL [R1+0x112c], R10 ;  /* 0x00112c0a01007387 */ /* 0x0001e20000100800 */
[----:B------:R-:W-:Y:S01]  /*41370*/  IMAD R5, R3, 0xb0, RZ ;  /* 0x000000b003057824 */ /* 0x000fe200078e02ff */
[----:B-1----:R-:W-:-:S04]  /*41380*/  IADD3 R9, P3, R6, R2, RZ ;  /* 0x0000000206097210 */ /* 0x002fc80007f7e0ff */
[C---:B0-----:R-:W-:Y:S01]  /*41390*/  LEA.HI.X.SX32 R10, R7.reuse, R4, 0x1, P3 ;  /* 0x00000004070a7211 */ /* 0x041fe200018f0eff */
[----:B------:R0:W-:Y:S04]  /*413a0*/  STL [R1+0x1150], R9 ;  /* 0x0011500901007387 */ /* 0x0001e80000100800 */
[----:B------:R1:W-:Y:S01]  /*413b0*/  STL [R1+0x11e4], R8 ;  /* 0x0011e40801007387 */ /* 0x0003e20000100800 */
[----:B0-----:R-:W-:Y:S02]  /*413c0*/  IADD3 R9, P0, R7, R2, RZ ;  /* 0x0000000207097210 */ /* 0x001fe40007f1e0ff */
[----:B-1----:R-:W-:-:S03]  /*413d0*/  LEA.HI.X.SX32 R8, R6, R4, 0x1, P1 ;  /* 0x0000000406087211 */ /* 0x002fc600008f0eff */
[----:B------:R0:W-:Y:S01]  /*413e0*/  STL [R1+0x11f8], R9 ;  /* 0x0011f80901007387 */ /* 0x0001e20000100800 */
[----:B------:R-:W-:-:S03]  /*413f0*/  IMAD R6, R3, 0x4c, RZ ;  /* 0x0000004c03067824 */ /* 0x000fc600078e02ff */
[----:B------:R1:W-:Y:S01]  /*41400*/  STL [R1+0xffc], R8 ;  /* 0x000ffc0801007387 */ /* 0x0003e20000100800 */
[----:B0-----:R-:W-:Y:S01]  /*41410*/  IADD3 R9, P1, R5, R2, RZ ;  /* 0x0000000205097210 */ /* 0x001fe20007f3e0ff */
[C---:B------:R-:W-:Y:S02]  /*41420*/  IMAD R5, R3.reuse, 0x15, RZ ;  /* 0x0000001503057824 */ /* 0x040fe400078e02ff */
[----:B-1----:R-:W-:Y:S02]  /*41430*/  IMAD R8, R3, 0x26, RZ ;  /* 0x0000002603087824 */ /* 0x002fe400078e02ff */
[----:B------:R0:W-:Y:S01]  /*41440*/  STL [R1+0xfe0], R9 ;  /* 0x000fe00901007387 */ /* 0x0001e20000100800 */
[----:B------:R-:W-:Y:S01]  /*41450*/  LEA.HI.X.SX32 R7, R5, R4, 0x1, P0 ;  /* 0x0000000405077211 */ /* 0x000fe200000f0eff */
[----:B------:R-:W-:Y:S02]  /*41460*/  IMAD R5, R3, 0x90, RZ ;  /* 0x0000009003057824 */ /* 0x000fe400078e02ff */
[----:B------:R1:W-:Y:S01]  /*41470*/  STL [R1+0x114c], R10 ;  /* 0x00114c0a01007387 */ /* 0x0003e20000100800 */
[----:B0-----:R-:W-:-:S04]  /*41480*/  IADD3 R9, P3, R6, R2, RZ ;  /* 0x0000000206097210 */ /* 0x001fc80007f7e0ff */
[C---:B-1----:R-:W-:Y:S01]  /*41490*/  LEA.HI.X.SX32 R10, R8.reuse, R4, 0x1, P3 ;  /* 0x00000004080a7211 */ /* 0x042fe200018f0eff */
        /* <DEDUP_REMOVED lines=10> */
[----:B------:R0:W-:Y:S03]  /*41540*/  STL [R1+0x1060], R9 ;  /* 0x0010600901007387 */ /* 0x0001e60000100800 */
[----:B------:R-:W-:Y:S01]  /*41550*/  LEA.HI.X.SX32 R8, R7, R4, 0x1, P0 ;  /* 0x0000000407087211 */ /* 0x000fe200000f0eff */
[----:B------:R-:W-:Y:S01]  /*41560*/  IMAD R7, R3, 0xe0, RZ ;  /* 0x000000e003077824 */ /* 0x000fe200078e02ff */
[----:B------:R-:W-:Y:S01]  /*41570*/  STL [R1+0x116c], R10 ;  /* 0x00116c0a01007387 */ /* 0x000fe20000100800 */
[----:B0-----:R-:W-:-:S05]  /*41580*/  IADD3 R9, P3, R6, R2, RZ ;  /* 0x0000000206097210 */ /* 0x001fca0007f7e0ff */
[----:B------:R0:W-:Y:S04]  /*41590*/  STL [R1+0x1190], R9 ;  /* 0x0011900901007387 */ /* 0x0001e80000100800 */
[----:B------:R1:W-:Y:S01]  /*415a0*/  STL [R1+0x1204], R8 ;  /* 0x0012040801007387 */ /* 0x0003e20000100800 */
[C---:B0-----:R-:W-:Y:S02]  /*415b0*/  IADD3 R9, P0, R5.reuse, R2, RZ ;  /* 0x0000000205097210 */ /* 0x041fe40007f1e0ff */
[-C--:B------:R-:W-:Y:S02]  /*415c0*/  LEA.HI.X.SX32 R5, R5, R4.reuse, 0x1, P3 ;  /* 0x0000000405057211 */ /* 0x080fe400018f0eff */
[----:B-1----:R-:W-:Y:S01]  /*415d0*/  LEA.HI.X.SX32 R8, R6, R4, 0x1, P4 ;  /* 0x0000000406087211 */ /* 0x002fe200020f0eff */
[----:B------:R-:W-:Y:S01]  /*415e0*/  IMAD R6, R3, 0x78, RZ ;  /* 0x0000007803067824 */ /* 0x000fe200078e02ff */
[-C--:B------:R-:W-:Y:S01]  /*415f0*/  IADD3 R7, P4, R7, R2.reuse, RZ ;  /* 0x0000000207077210 */ /* 0x080fe20007f9e0ff */
[----:B------:R0:W-:Y:S04]  /*41600*/  STL [R1+0x1218], R9 ;  /* 0x0012180901007387 */ /* 0x0001e80000100800 */
[----:B------:R1:W-:Y:S04]  /*41610*/  STL [R1+0x107c], R8 ;  /* 0x00107c0801007387 */ /* 0x0003e80000100800 */
[----:B------:R2:W-:Y:S01]  /*41620*/  STL [R1+0xf20], R7 ;  /* 0x000f200701007387 */ /* 0x0005e20000100800 */
[----:B0-----:R-:W-:-:S03]  /*41630*/  IADD3 R9, P3, R6, R2, RZ ;  /* 0x0000000206097210 */ /* 0x001fc60007f7e0ff */
[----:B------:R0:W-:Y:S01]  /*41640*/  STL [R1+0x118c], R5 ;  /* 0x00118c0501007387 */ /* 0x0001e20000100800 */
[----:B-1----:R-:W-:-:S03]  /*41650*/  IMAD R8, R3, 0x11, RZ ;  /* 0x0000001103087824 */ /* 0x002fc600078e02ff */
[----:B------:R1:W-:Y:S01]  /*41660*/  STL [R1+0x10c0], R9 ;  /* 0x0010c00901007387 */ /* 0x0003e20000100800 */
[C---:B--2---:R-:W-:Y:S01]  /*41670*/  IMAD R7, R3.reuse, 0x3c, RZ ;  /* 0x0000003c03077824 */ /* 0x044fe200078e02ff */
[-C--:B------:R-:W-:Y:S02]  /*41680*/  LEA.HI.X.SX32 R10, R8, R4.reuse, 0x1, P0 ;  /* 0x00000004080a7211 */ /* 0x080fe400000f0eff */
[----:B------:R-:W-:Y:S01]  /*41690*/  LEA.HI.X.SX32 R8, R6, R4, 0x1, P6 ;  /* 0x0000000406087211 */ /* 0x000fe200030f0eff */
[C---:B0-----:R-:W-:Y:S02]  /*416a0*/  IMAD R5, R3.reuse, 0x1e, RZ ;  /* 0x0000001e03057824 */ /* 0x041fe400078e02ff */
[----:B------:R-:W-:Y:S01]  /*416b0*/  IMAD R6, R3, 0xa0, RZ ;  /* 0x000000a003067824 */ /* 0x000fe200078e02ff */
[----:B------:R-:W-:Y:S01]  /*416c0*/  STL [R1+0x1214], R10 ;  /* 0x0012140a01007387 */ /* 0x000fe20000100800 */
[----:B-1----:R-:W-:-:S05]  /*416d0*/  IADD3 R9, P0, R7, R2, RZ ;  /* 0x0000000207097210 */ /* 0x002fca0007f1e0ff */
        /* <DEDUP_REMOVED lines=14> */
[----:B--2---:R-:W-:Y:S01]  /*417c0*/  IMAD R6, R3, 0x34, RZ ;  /* 0x0000003403067824 */ /* 0x004fe200078e02ff */
[-C--:B------:R-:W-:Y:S02]  /*417d0*/  LEA.HI.X.SX32 R10, R8, R4.reuse, 0x1, P6 ;  /* 0x00000004080a7211 */ /* 0x080fe400030f0eff */
[----:B------:R-:W-:Y:S01]  /*417e0*/  LEA.HI.X.SX32 R8, R7, R4, 0x1, P5 ;  /* 0x0000000407087211 */ /* 0x000fe200028f0eff */
[C---:B0-----:R-:W-:Y:S02]  /*417f0*/  IMAD R5, R3.reuse, 0x1a, RZ ;  /* 0x0000001a03057824 */ /* 0x041fe400078e02ff */
[----:B------:R-:W-:Y:S01]  /*41800*/  STL [R1+0x1224], R10 ;  /* 0x0012240a01007387 */ /* 0x000fe20000100800 */
[----:B------:R-:W-:Y:S01]  /*41810*/  IMAD R7, R3, 0xc0, RZ ;  /* 0x000000c003077824 */ /* 0x000fe200078e02ff */
[----:B-1----:R-:W-:-:S05]  /*41820*/  IADD3 R9, P6, R6, R2, RZ ;  /* 0x0000000206097210 */ /* 0x002fca0007fde0ff */
        /* <DEDUP_REMOVED lines=12> */
[----:B------:R-:W-:Y:S02]  /*418f0*/  LEA.HI.X.SX32 R7, R7, R4, 0x1, P5 ;  /* 0x0000000407077211 */ /* 0x000fe400028f0eff */
[----:B------:R1:W-:Y:S01]  /*41900*/  STL [R1+0x11cc], R8 ;  /* 0x0011cc0801007387 */ /* 0x0003e20000100800 */
[C---:B0-----:R-:W-:Y:S02]  /*41910*/  IADD3 R9, P6, R6.reuse, R2, RZ ;  /* 0x0000000206097210 */ /* 0x041fe40007fde0ff */
[----:B------:R-:W-:Y:S01]  /*41920*/  LEA.HI.X.SX32 R6, R6, R4, 0x1, P1 ;  /* 0x0000000406067211 */ /* 0x000fe200008f0eff */
[----:B-1----:R-:W-:Y:S02]  /*41930*/  IMAD R8, R3, 0x16, RZ ;  /* 0x0000001603087824 */ /* 0x002fe400078e02ff */
[----:B------:R0:W-:Y:S04]  /*41940*/  STL [R1+0x1140], R9 ;  /* 0x0011400901007387 */ /* 0x0001e80000100800 */
[----:B------:R1:W-:Y:S01]  /*41950*/  STL [R1+0x1234], R7 ;  /* 0x0012340701007387 */ /* 0x0003e20000100800 */
[----:B0-----:R-:W-:Y:S01]  /*41960*/  IADD3 R9, P5, R5, R2, RZ ;  /* 0x0000000205097210 */ /* 0x001fe20007fbe0ff */
[----:B-1----:R-:W-:-:S04]  /*41970*/  IMAD R7, R3, 0x48, RZ ;  /* 0x0000004803077824 */ /* 0x002fc800078e02ff */
[----:B------:R0:W-:Y:S04]  /*41980*/  STL [R1+0x11f0], R9 ;  /* 0x0011f00901007387 */ /* 0x0001e80000100800 */
[----:B------:R1:W-:Y:S01]  /*41990*/  STL [R1+0xfdc], R6 ;  /* 0x000fdc0601007387 */ /* 0x0003e20000100800 */
[----:B0-----:R-:W-:Y:S02]  /*419a0*/  IADD3 R9, P1, R8, R2, RZ ;  /* 0x0000000208097210 */ /* 0x001fe40007f3e0ff */
[----:B-1----:R-:W-:Y:S01]  /*419b0*/  LEA.HI.X.SX32 R6, R5, R4, 0x1, P6 ;  /* 0x0000000405067211 */ /* 0x002fe200030f0eff */
[----:B------:R-:W-:Y:S01]  /*419c0*/  IMAD R5, R3, 0x24, RZ ;  /* 0x0000002403057824 */ /* 0x000fe200078e02ff */
[C---:B------:R-:W-:Y:S01]  /*419d0*/  IADD3 R10, P6, R7.reuse, R2, RZ ;  /* 0x00000002070a7210 */ /* 0x040fe20007fde0ff */
[----:B------:R0:W-:Y:S01]  /*419e0*/  STL [R1+0x1248], R9 ;  /* 0x0012480901007387 */ /* 0x0001e20000100800 */
[----:B------:R-:W-:-:S03]  /*419f0*/  LEA.HI.X.SX32 R7, R7, R4, 0x1, P2 ;  /* 0x0000000407077211 */ /* 0x000fc600010f0eff */
[----:B------:R1:W-:Y:S04]  /*41a00*/  STL [R1+0x113c], R6 ;  /* 0x00113c0601007387 */ /* 0x0003e80000100800 */
[----:B------:R2:W-:Y:S01]  /*41a10*/  STL [R1+0x1180], R10 ;  /* 0x0011800a01007387 */ /* 0x0005e20000100800 */
[----:B0-----:R-:W-:Y:S01]  /*41a20*/  LEA.HI.X.SX32 R9, R8, R4, 0x1, P5 ;  /* 0x0000000408097211 */ /* 0x001fe200028f0eff */
[C---:B------:R-:W-:Y:S02]  /*41a30*/  IMAD R8, R3.reuse, 0x12, RZ ;  /* 0x0000001203087824 */ /* 0x040fe400078e02ff */
[----:B-1----:R-:W-:Y:S02]  /*41a40*/  IMAD R6, R3, 0xb, RZ ;  /* 0x0000000b03067824 */ /* 0x002fe400078e02ff */
[----:B------:R0:W-:Y:S01]  /*41a50*/  STL [R1+0x11ec], R9 ;  /* 0x0011ec0901007387 */ /* 0x0001e20000100800 */
[----:B--2---:R-:W-:-:S02]  /*41a60*/  IADD3 R10, P5, R5, R2, RZ ;  /* 0x00000002050a7210 */ /* 0x004fc40007fbe0ff */
[----:B------:R-:W-:-:S03]  /*41a70*/  LEA.HI.X.SX32 R5, R5, R4, 0x1, P6 ;  /* 0x0000000405057211 */ /* 0x000fc600030f0eff */
[----:B------:R1:W-:Y:S01]  /*41a80*/  STL [R1+0x1210], R10 ;  /* 0x0012100a01007387 */ /* 0x0003e20000100800 */
[----:B0-----:R-:W-:Y:S01]  /*41a90*/  LEA.HI.X.SX32 R9, R6, R4, 0x1, P1 ;  /* 0x0000000406097211 */ /* 0x001fe200008f0eff */
[----:B------:R-:W-:-:S04]  /*41aa0*/  IMAD R6, R3, 0x70, RZ ;  /* 0x0000007003067824 */ /* 0x000fc800078e02ff */
[----:B------:R0:W-:Y:S01]  /*41ab0*/  STL [R1+0x1244], R9 ;  /* 0x0012440901007387 */ /* 0x0001e20000100800 */
[----:B-1----:R-:W-:-:S05]  /*41ac0*/  IADD3 R10, P1, R8, R2, RZ ;  /* 0x00000002080a7210 */ /* 0x002fca0007f3e0ff */
[----:B------:R1:W-:Y:S01]  /*41ad0*/  STL [R1+0x1258], R10 ;  /* 0x0012580a01007387 */ /* 0x0003e20000100800 */
[----:B0-----:R-:W-:-:S03]  /*41ae0*/  IMAD R9, R3, 0x38, RZ ;  /* 0x0000003803097824 */ /* 0x001fc600078e02ff */
[----:B------:R0:W-:Y:S02]  /*41af0*/  STL [R1+0x105c], R7 ;  /* 0x00105c0701007387 */ /* 0x0001e40000100800 */
[-C--:B------:R-:W-:Y:S02]  /*41b00*/  IADD3 R11, P6, R9, R2.reuse, RZ ;  /* 0x00000002090b7210 */ /* 0x080fe40007fde0ff */
[----:B-1----:R-:W-:Y:S01]  /*41b10*/  IADD3 R10, P2, R6, R2, RZ ;  /* 0x00000002060a7210 */ /* 0x002fe20007f5e0ff */
[----:B0-----:R-:W-:-:S04]  /*41b20*/  IMAD R7, R3, 0x1c, RZ ;  /* 0x0000001c03077824 */ /* 0x001fc800078e02ff */
[----:B------:R0:W-:Y:S04]  /*41b30*/  STL [R1+0x10e0], R10 ;  /* 0x0010e00a01007387 */ /* 0x0001e80000100800 */
[----:B------:R1:W-:Y:S04]  /*41b40*/  STL [R1+0x117c], R5 ;  /* 0x00117c0501007387 */ /* 0x0003e80000100800 */
[----:B------:R2:W-:Y:S01]  /*41b50*/  STL [R1+0x11c0], R11 ;  /* 0x0011c00b01007387 */ /* 0x0005e20000100800 */
[----:B0-----:R-:W-:Y:S01]  /*41b60*/  LEA.HI.X.SX32 R10, R8, R4, 0x1, P5 ;  /* 0x00000004080a7211 */ /* 0x001fe200028f0eff */
[----:B------:R-:W-:-:S02]  /*41b70*/  IMAD R8, R3, 0xe, RZ ;  /* 0x0000000e03087824 */ /* 0x000fc400078e02ff */
[----:B-1----:R-:W-:Y:S02]  /*41b80*/  IMAD R5, R3, 0x9, RZ ;  /* 0x0000000903057824 */ /* 0x002fe400078e02ff */
[----:B------:R0:W-:Y:S01]  /*41b90*/  STL [R1+0x120c], R10 ;  /* 0x00120c0a01007387 */ /* 0x0001e20000100800 */
[C---:B--2---:R-:W-:Y:S02]  /*41ba0*/  IADD3 R11, P5, R7.reuse, R2, RZ ;  /* 0x00000002070b7210 */ /* 0x044fe40007fbe0ff */
[----:B------:R-:W-:-:S03]  /*41bb0*/  LEA.HI.X.SX32 R7, R7, R4, 0x1, P6 ;  /* 0x0000000407077211 */ /* 0x000fc600030f0eff */
[----:B------:R1:W-:Y:S01]  /*41bc0*/  STL [R1+0x1230], R11 ;  /* 0x0012300b01007387 */ /* 0x0003e20000100800 */
[----:B0-----:R-:W-:Y:S01]  /*41bd0*/  LEA.HI.X.SX32 R10, R5, R4, 0x1, P1 ;  /* 0x00000004050a7211 */ /* 0x001fe200008f0eff */
[----:B------:R-:W-:-:S04]  /*41be0*/  IMAD R5, R3, 0x50, RZ ;  /* 0x0000005003057824 */ /* 0x000fc800078e02ff */
[----:B------:R0:W-:Y:S01]  /*41bf0*/  STL [R1+0x1254], R10 ;  /* 0x0012540a01007387 */ /* 0x0001e20000100800 */
[C---:B-1----:R-:W-:Y:S02]  /*41c00*/  IADD3 R11, P1, R8.reuse, R2, RZ ;  /* 0x00000002080b7210 */ /* 0x042fe40007f3e0ff */
[----:B------:R-:W-:-:S03]  /*41c10*/  LEA.HI.X.SX32 R8, R8, R4, 0x1, P5 ;  /* 0x0000000408087211 */ /* 0x000fc600028f0eff */
[----:B------:R1:W-:Y:S01]  /*41c20*/  STL [R1+0x1268], R11 ;  /* 0x0012680b01007387 */ /* 0x0003e20000100800 */
[----:B0-----:R-:W-:Y:S01]  /*41c30*/  LEA.HI.X.SX32 R10, R6, R4, 0x1, P4 ;  /* 0x00000004060a7211 */ /* 0x001fe200020f0eff */
[----:B------:R-:W-:Y:S01]  /*41c40*/  IMAD R6, R3, 0x28, RZ ;  /* 0x0000002803067824 */ /* 0x000fe200078e02ff */
[----:B------:R-:W-:-:S03]  /*41c50*/  IADD3 R12, P4, R5, R2, RZ ;  /* 0x00000002050c7210 */ /* 0x000fc60007f9e0ff */
[----:B------:R0:W-:Y:S01]  /*41c60*/  STL [R1+0xf1c], R10 ;  /* 0x000f1c0a01007387 */ /* 0x0001e20000100800 */
[----:B-1----:R-:W-:-:S03]  /*41c70*/  LEA.HI.X.SX32 R11, R9, R4, 0x1, P2 ;  /* 0x00000004090b7211 */ /* 0x002fc600010f0eff */
[----:B------:R-:W-:Y:S01]  /*41c80*/  STL [R1+0x1160], R12 ;  /* 0x0011600c01007387 */ /* 0x000fe20000100800 */
[C---:B------:R-:W-:Y:S02]  /*41c90*/  IADD3 R9, P2, R6.reuse, R2, RZ ;  /* 0x0000000206097210 */ /* 0x040fe40007f5e0ff */
[----:B------:R-:W-:Y:S01]  /*41ca0*/  LEA.HI.X.SX32 R6, R6, R4, 0x1, P4 ;  /* 0x0000000406067211 */ /* 0x000fe200020f0eff */
[----:B------:R1:W-:Y:S01]  /*41cb0*/  STL [R1+0x10dc], R11 ;  /* 0x0010dc0b01007387 */ /* 0x0003e20000100800 */
[----:B0-----:R-:W-:-:S03]  /*41cc0*/  IMAD R10, R3, 0x14, RZ ;  /* 0x00000014030a7824 */ /* 0x001fc600078e02ff */
[----:B------:R0:W-:Y:S04]  /*41cd0*/  STL [R1+0x1200], R9 ;  /* 0x0012000901007387 */ /* 0x0001e80000100800 */
[----:B------:R2:W-:Y:S01]  /*41ce0*/  STL [R1+0x11bc], R7 ;  /* 0x0011bc0701007387 */ /* 0x0005e20000100800 */
[----:B-1----:R-:W-:Y:S01]  /*41cf0*/  IMAD R11, R3, 0xa, RZ ;  /* 0x0000000a030b7824 */ /* 0x002fe200078e02ff */
[----:B0-----:R-:W-:-:S04]  /*41d00*/  IADD3 R9, P6, R10, R2, RZ ;  /* 0x000000020a097210 */ /* 0x001fc80007fde0ff */
[----:B------:R-:W-:Y:S01]  /*41d10*/  IADD3 R12, P5, R11, R2, RZ ;  /* 0x000000020b0c7210 */ /* 0x000fe20007fbe0ff */
[----:B--2---:R-:W-:Y:S01]  /*41d20*/  IMAD R7, R3, 0x7, RZ ;  /* 0x0000000703077824 */ /* 0x004fe200078e02ff */
[----:B------:R0:W-:Y:S04]  /*41d30*/  STL [R1+0x1250], R9 ;  /* 0x0012500901007387 */ /* 0x0001e80000100800 */
[----:B------:R1:W-:Y:S01]  /*41d40*/  STL [R1+0x122c], R8 ;  /* 0x00122c0801007387 */ /* 0x0003e20000100800 */
[----:B------:R-:W-:-:S03]  /*41d50*/  LEA.HI.X.SX32 R7, R7, R4, 0x1, P1 ;  /* 0x0000000407077211 */ /* 0x000fc600008f0eff */
[----:B------:R2:W-:Y:S01]  /*41d60*/  STL [R1+0x1278], R12 ;  /* 0x0012780c01007387 */ /* 0x0005e20000100800 */
[----:B0-----:R-:W-:-:S03]  /*41d70*/  IMAD R9, R3, 0x60, RZ ;  /* 0x0000006003097824 */ /* 0x001fc600078e02ff */
[----:B------:R0:W-:Y:S01]  /*41d80*/  STL [R1+0x1264], R7 ;  /* 0x0012640701007387 */ /* 0x0001e20000100800 */
[----:B-1----:R-:W-:Y:S01]  /*41d90*/  IMAD R8, R3, 0x30, RZ ;  /* 0x0000003003087824 */ /* 0x002fe200078e02ff */
[----:B--2---:R-:W-:Y:S02]  /*41da0*/  IADD3 R12, P1, R9, R2, RZ ;  /* 0x00000002090c7210 */ /* 0x004fe40007f3e0ff */
[----:B0-----:R-:W-:-:S03]  /*41db0*/  LEA.HI.X.SX32 R7, R5, R4, 0x1, P3 ;  /* 0x0000000405077211 */ /* 0x001fc600018f0eff */
[----:B------:R0:W-:Y:S01]  /*41dc0*/  STL [R1+0x1120], R12 ;  /* 0x0011200c01007387 */ /* 0x0001e20000100800 */
[----:B------:R-:W-:-:S03]  /*41dd0*/  IMAD R5, R3, 0x18, RZ ;  /* 0x0000001803057824 */ /* 0x000fc600078e02ff */
[----:B------:R1:W-:Y:S02]  /*41de0*/  STL [R1+0x101c], R7 ;  /* 0x00101c0701007387 */ /* 0x0003e40000100800 */
[-C--:B------:R-:W-:Y:S02]  /*41df0*/  IADD3 R13, P4, R5, R2.reuse, RZ ;  /* 0x00000002050d7210 */ /* 0x080fe40007f9e0ff */
[----:B0-----:R-:W-:Y:S01]  /*41e00*/  IADD3 R12, P3, R8, R2, RZ ;  /* 0x00000002080c7210 */ /* 0x001fe20007f7e0ff */
[----:B-1----:R-:W-:-:S04]  /*41e10*/  IMAD R7, R3, 0xc, RZ ;  /* 0x0000000c03077824 */ /* 0x002fc800078e02ff */
[----:B------:R0:W-:Y:S04]  /*41e20*/  STL [R1+0x11e0], R12 ;  /* 0x0011e00c01007387 */ /* 0x0001e80000100800 */
[----:B------:R1:W-:Y:S04]  /*41e30*/  STL [R1+0x115c], R6 ;  /* 0x00115c0601007387 */ /* 0x0003e80000100800 */
[----:B------:R-:W-:Y:S01]  /*41e40*/  STL [R1+0x1240], R13 ;  /* 0x0012400d01007387 */ /* 0x000fe20000100800 */
[----:B0-----:R-:W-:Y:S01]  /*41e50*/  LEA.HI.X.SX32 R12, R10, R4, 0x1, P2 ;  /* 0x000000040a0c7211 */ /* 0x001fe200010f0eff */
[----:B------:R-:W-:Y:S01]  /*41e60*/  IMAD R10, R3, 0x5, RZ ;  /* 0x00000005030a7824 */ /* 0x000fe200078e02ff */
[----:B------:R-:W-:Y:S01]  /*41e70*/  IADD3 R14, P2, R7, R2, RZ ;  /* 0x00000002070e7210 */ /* 0x000fe20007f5e0ff */
[----:B-1----:R-:W-:-:S02]  /*41e80*/  IMAD R6, R3, 0x6, RZ ;  /* 0x0000000603067824 */ /* 0x002fc400078e02ff */
[----:B------:R0:W-:Y:S04]  /*41e90*/  STL [R1+0x11fc], R12 ;  /* 0x0011fc0c01007387 */ /* 0x0001e80000100800 */
[----:B------:R-:W-:Y:S01]  /*41ea0*/  STL [R1+0x1270], R14 ;  /* 0x0012700e01007387 */ /* 0x000fe20000100800 */
[----:B0-----:R-:W-:Y:S02]  /*41eb0*/  LEA.HI.X.SX32 R12, R11, R4, 0x1, P6 ;  /* 0x000000040b0c7211 */ /* 0x001fe400030f0eff */
[----:B------:R-:W-:Y:S02]  /*41ec0*/  IADD3 R13, P6, R6, R2, RZ ;  /* 0x00000002060d7210 */ /* 0x000fe40007fde0ff */
[-C--:B------:R-:W-:Y:S01]  /*41ed0*/  LEA.HI.X.SX32 R11, R10, R4.reuse, 0x1, P5 ;  /* 0x000000040a0b7211 */ /* 0x080fe200028f0eff */
[----:B------:R0:W-:Y:S01]  /*41ee0*/  STL [R1+0x124c], R12 ;  /* 0x00124c0c01007387 */ /* 0x0001e20000100800 */
[----:B------:R-:W-:-:S02]  /*41ef0*/  LEA.HI.X.SX32 R10, R9, R4, 0x1, P0 ;  /* 0x00000004090a7211 */ /* 0x000fc400000f0eff */
[-C--:B------:R-:W-:Y:S01]  /*41f00*/  LEA.HI.X.SX32 R9, R8, R4.reuse, 0x1, P1 ;  /* 0x0000000408097211 */ /* 0x080fe200008f0eff */
[----:B------:R-:W-:Y:S01]  /*41f10*/  STL [R1+0x1288], R13 ;  /* 0x0012880d01007387 */ /* 0x000fe20000100800 */
[----:B------:R-:W-:Y:S01]  /*41f20*/  LEA.HI.X.SX32 R8, R5, R4, 0x1, P3 ;  /* 0x0000000405087211 */ /* 0x000fe200018f0eff */
[C---:B------:R-:W-:Y:S02]  /*41f30*/  IMAD.SHL.U32 R5, R3.reuse, 0x2, RZ ;  /* 0x0000000203057824 */ /* 0x040fe400078e00ff */
[----:B------:R1:W-:Y:S01]  /*41f40*/  STL [R1+0x1274], R11 ;  /* 0x0012740b01007387 */ /* 0x0003e20000100800 */
[----:B0-----:R-:W-:-:S05]  /*41f50*/  LEA R12, P5, R3, R2, 0x7 ;  /* 0x00000002030c7211 */ /* 0x001fca00078a38ff */
[----:B------:R-:W-:Y:S01]  /*41f60*/  STL [R1+0x10a0], R12 ;  /* 0x0010a00c01007387 */ /* 0x000fe20000100800 */
[----:B-1----:R-:W-:-:S03]  /*41f70*/  LEA R11, P0, R3, R2, 0x6 ;  /* 0x00000002030b7211 */ /* 0x002fc600078030ff */
[----:B------:R0:W-:Y:S04]  /*41f80*/  STL [R1+0xf9c], R10 ;  /* 0x000f9c0a01007387 */ /* 0x0001e80000100800 */
[----:B------:R-:W-:Y:S04]  /*41f90*/  STL [R1+0x11a0], R11 ;  /* 0x0011a00b01007387 */ /* 0x000fe80000100800 */
[----:B------:R1:W-:Y:S01]  /*41fa0*/  STL [R1+0x111c], R9 ;  /* 0x00111c0901007387 */ /* 0x0003e20000100800 */
[----:B0-----:R-:W-:-:S05]  /*41fb0*/  LEA R10, P1, R3, R2, 0x5 ;  /* 0x00000002030a7211 */ /* 0x001fca00078228ff */
[----:B------:R-:W-:Y:S01]  /*41fc0*/  STL [R1+0x1220], R10 ;  /* 0x0012200a01007387 */ /* 0x000fe20000100800 */
[----:B-1----:R-:W-:-:S03]  /*41fd0*/  LEA R9, P3, R3, R2, 0x4 ;  /* 0x0000000203097211 */ /* 0x002fc600078620ff */
[----:B------:R0:W-:Y:S04]  /*41fe0*/  STL [R1+0x11dc], R8 ;  /* 0x0011dc0801007387 */ /* 0x0001e80000100800 */
[----:B------:R1:W-:Y:S01]  /*41ff0*/  STL [R1+0x1260], R9 ;  /* 0x0012600901007387 */ /* 0x0003e20000100800 */
[----:B0-----:R-:W-:Y:S01]  /*42000*/  LEA.HI.X.SX32 R8, R7, R4, 0x1, P4 ;  /* 0x0000000407087211 */ /* 0x001fe200020f0eff */
[C---:B------:R-:W-:Y:S01]  /*42010*/  IMAD R7, R3.reuse, 0x3, RZ ;  /* 0x0000000303077824 */ /* 0x040fe200078e02ff */
[----:B-1----:R-:W-:-:S03]  /*42020*/  LEA R9, P4, R3, R2, 0x3 ;  /* 0x0000000203097211 */ /* 0x002fc600078818ff */
[----:B------:R0:W-:Y:S04]  /*42030*/  STL [R1+0x123c], R8 ;  /* 0x00123c0801007387 */ /* 0x0001e80000100800 */
[----:B------:R1:W-:Y:S01]  /*42040*/  STL [R1+0x1280], R9 ;  /* 0x0012800901007387 */ /* 0x0003e20000100800 */
[----:B0-----:R-:W-:Y:S01]  /*42050*/  LEA.HI.X.SX32 R8, R6, R4, 0x1, P2 ;  /* 0x0000000406087211 */ /* 0x001fe200010f0eff */
[----:B------:R-:W-:Y:S01]  /*42060*/  IMAD.SHL.U32 R6, R3, 0x40, RZ ;  /* 0x0000004003067824 */ /* 0x000fe200078e00ff */
[----:B-1----:R-:W-:-:S03]  /*42070*/  IADD3 R9, P2, R5, R2, RZ ;  /* 0x0000000205097210 */ /* 0x002fc60007f5e0ff */
[----:B------:R0:W-:Y:S01]  /*42080*/  STL [R1+0x126c], R8 ;  /* 0x00126c0801007387 */ /* 0x0001e20000100800 */
[----:B------:R-:W-:-:S03]  /*42090*/  LEA.HI.X.SX32 R6, R6, R4, 0x1, P5 ;  /* 0x0000000406067211 */ /* 0x000fc600028f0eff */
[----:B------:R1:W-:Y:S01]  /*420a0*/  STL [R1+0x1298], R9 ;  /* 0x0012980901007387 */ /* 0x0003e20000100800 */
[----:B0-----:R-:W-:Y:S02]  /*420b0*/  LEA.HI.X.SX32 R8, R7, R4, 0x1, P6 ;  /* 0x0000000407087211 */ /* 0x001fe400030f0eff */
[C---:B------:R-:W-:Y:S01]  /*420c0*/  LEA R7, P6, R3.reuse, R2, 0x2 ;  /* 0x0000000203077211 */ /* 0x040fe200078c10ff */
[----:B-1----:R-:W-:Y:S02]  /*420d0*/  IMAD.SHL.U32 R9, R3, 0x20, RZ ;  /* 0x0000002003097824 */ /* 0x002fe400078e00ff */
[----:B------:R0:W-:Y:S04]  /*420e0*/  STL [R1+0x1284], R8 ;  /* 0x0012840801007387 */ /* 0x0001e80000100800 */
[----:B------:R1:W-:Y:S01]  /*420f0*/  STL [R1+0x1290], R7 ;  /* 0x0012900701007387 */ /* 0x0003e20000100800 */
[----:B------:R-:W-:-:S03]  /*42100*/  LEA.HI.X.SX32 R10, R9, R4, 0x1, P0 ;  /* 0x00000004090a7211 */ /* 0x000fc600000f0eff */
[----:B------:R2:W-:Y:S01]  /*42110*/  STL [R1+0x109c], R6 ;  /* 0x00109c0601007387 */ /* 0x0005e20000100800 */
[----:B0-----:R-:W-:-:S03]  /*42120*/  IMAD.SHL.U32 R8, R3, 0x10, RZ ;  /* 0x0000001003087824 */ /* 0x001fc600078e00ff */
[----:B------:R-:W-:Y:S01]  /*42130*/  STL [R1+0x119c], R10 ;  /* 0x00119c0a01007387 */ /* 0x000fe20000100800 */
[C---:B-1----:R-:W-:Y:S01]  /*42140*/  IMAD.SHL.U32 R7, R3.reuse, 0x8, RZ ;  /* 0x0000000803077824 */ /* 0x042fe200078e00ff */
[-C--:B------:R-:W-:Y:S02]  /*42150*/  LEA.HI.X.SX32 R9, R8, R4.reuse, 0x1, P1 ;  /* 0x0000000408097211 */ /* 0x080fe400008f0eff */
[----:B------:R-:W0:Y:S01]  /*42160*/  S2R R2, SR_TID.X ;  /* 0x0000000000027919 */ /* 0x000e220000002100 */
[----:B--2---:R-:W-:Y:S01]  /*42170*/  IMAD.SHL.U32 R6, R3, 0x4, RZ ;  /* 0x0000000403067824 */ /* 0x004fe200078e00ff */
[-C--:B------:R-:W-:Y:S02]  /*42180*/  LEA.HI.X.SX32 R8, R7, R4.reuse, 0x1, P3 ;  /* 0x0000000407087211 */ /* 0x080fe400018f0eff */
[----:B------:R-:W-:Y:S02]  /*42190*/  STL [R1+0x121c], R9 ;  /* 0x00121c0901007387 */ /* 0x000fe40000100800 */
[----:B------:R-:W-:-:S02]  /*421a0*/  LEA.HI.X.SX32 R7, R6, R4, 0x1, P4 ;  /* 0x0000000406077211 */ /* 0x000fc400020f0eff */
[----:B------:R-:W-:Y:S01]  /*421b0*/  STL [R1+0x125c], R8 ;  /* 0x00125c0801007387 */ /* 0x000fe20000100800 */
[-C--:B------:R-:W-:Y:S02]  /*421c0*/  LEA.HI.X.SX32 R6, R3, R4.reuse, 0x1, P2 ;  /* 0x0000000403067211 */ /* 0x080fe400010f0eff */
[----:B------:R-:W-:Y:S01]  /*421d0*/  LEA.HI.X.SX32 R3, R5, R4, 0x1, P6 ;  /* 0x0000000405037211 */ /* 0x000fe200030f0eff */
[----:B------:R-:W-:Y:S04]  /*421e0*/  STL [R1+0x127c], R7 ;  /* 0x00127c0701007387 */ /* 0x000fe80000100800 */
[----:B------:R-:W-:Y:S04]  /*421f0*/  STL [R1+0x1294], R6 ;  /* 0x0012940601007387 */ /* 0x000fe80000100800 */
[----:B------:R-:W-:Y:S04]  /*42200*/  STL [R1+0x2cc], RZ ;  /* 0x0002ccff01007387 */ /* 0x000fe80000100800 */
[----:B------:R1:W-:Y:S01]  /*42210*/  STL [R1+0x128c], R3 ;  /* 0x00128c0301007387 */ /* 0x0003e20000100800 */
[----:B0-----:R-:W-:-:S03]  /*42220*/  LOP3.LUT R2, R2, 0x7f, RZ, 0xc0, !PT ;  /* 0x0000007f02027812 */ /* 0x001fc600078ec0ff */
[----:B------:R-:W-:Y:S02]  /*42230*/  STL [R1+0xcb0], RZ ;  /* 0x000cb0ff01007387 */ /* 0x000fe40000100800 */
[----:B------:R-:W-:Y:S02]  /*42240*/  IMAD.SHL.U32 R2, R2, 0x2, RZ ;  /* 0x0000000202027824 */ /* 0x000fe400078e00ff */
[----:B------:R-:W-:Y:S04]  /*42250*/  STL [R1+0xcb4], RZ ;  /* 0x000cb4ff01007387 */ /* 0x000fe80000100800 */
        /* <DEDUP_REMOVED lines=102> */
[----:B------:R-:W2:Y:S04]  /*428c0*/  LDL R4, [R1+0xbd8] ;  /* 0x000bd80001047983 */ /* 0x000ea80000100800 */
[----:B------:R-:W3:Y:S01]  /*428d0*/  LDL R5, [R1+0xbd0] ;  /* 0x000bd00001057983 */ /* 0x000ee20000100800 */
[----:B-1----:R-:W-:-:S02]  /*428e0*/  LOP3.LUT R3, R2, 0x20, RZ, 0x3c, !PT ;  /* 0x0000002002037812 */ /* 0x002fc400078e3cff */
[C---:B------:R-:W-:Y:S01]  /*428f0*/  LOP3.LUT R3, R2.reuse, 0x50, RZ, 0x3c, !PT ;  /* 0x0000005002037812 */ /* 0x040fe200078e3cff */
[----:B------:R-:W-:Y:S01]  /*42900*/  STL [R1+0x870], RZ ;  /* 0x000870ff01007387 */ /* 0x000fe20000100800 */
[C---:B------:R-:W-:Y:S02]  /*42910*/  LOP3.LUT R6, R2.reuse, 0x30, RZ, 0x3c, !PT ;  /* 0x0000003002067812 */ /* 0x040fe400078e3cff */
[C---:B------:R-:W-:Y:S01]  /*42920*/  LOP3.LUT R6, R2.reuse, 0x60, RZ, 0x3c, !PT ;  /* 0x0000006002067812 */ /* 0x040fe200078e3cff */
[----:B------:R-:W-:Y:S01]  /*42930*/  STL [R1+0x874], RZ ;  /* 0x000874ff01007387 */ /* 0x000fe20000100800 */
[C---:B------:R-:W-:Y:S02]  /*42940*/  LOP3.LUT R7, R2.reuse, 0x10, RZ, 0x3c, !PT ;  /* 0x0000001002077812 */ /* 0x040fe400078e3cff */
[C---:B------:R-:W-:Y:S01]  /*42950*/  LOP3.LUT R7, R2.reuse, 0x40, RZ, 0x3c, !PT ;  /* 0x0000004002077812 */ /* 0x040fe200078e3cff */
[----:B------:R-:W-:Y:S01]  /*42960*/  STL [R1+0x878], RZ ;  /* 0x000878ff01007387 */ /* 0x000fe20000100800 */
[----:B------:R-:W-:-:S03]  /*42970*/  LOP3.LUT R7, R2, 0x70, RZ, 0x3c, !PT ;  /* 0x0000007002077812 */ /* 0x000fc600078e3cff */
        /* <DEDUP_REMOVED lines=20> */
[----:B------:R-:W-:Y:S01]  /*42ac0*/  STL [R1+0x88c], RZ ;  /* 0x00088cff01007387 */ /* 0x000fe20000100800 */
[----:B--2---:R-:W-:-:S02]  /*42ad0*/  LOP3.LUT R3, R4, 0x40, RZ, 0x3c, !PT ;  /* 0x0000004004037812 */ /* 0x004fc400078e3cff */
[----:B---3--:R-:W-:-:S03]  /*42ae0*/  LOP3.LUT R6, R5, 0x20, RZ, 0x3c, !PT ;  /* 0x0000002005067812 */ /* 0x008fc600078e3cff */
[----:B------:R0:W-:Y:S01]  /*42af0*/  STL [R1+0xbd4], R3 ;  /* 0x000bd40301007387 */ /* 0x0001e20000100800 */
[----:B------:R-:W-:-:S03]  /*42b00*/  LOP3.LUT R4, R5, 0x40, RZ, 0x3c, !PT ;  /* 0x0000004005047812 */ /* 0x000fc600078e3cff */
[----:B------:R1:W-:Y:S01]  /*42b10*/  STL [R1+0x22c0], R6 ;  /* 0x0022c00601007387 */ /* 0x0003e20000100800 */
[----:B0-----:R-:W-:-:S05]  /*42b20*/  LOP3.LUT R3, R5, 0x60, RZ, 0x3c, !PT ;  /* 0x0000006005037812 */ /* 0x001fca00078e3cff */
[----:B------:R1:W-:Y:S04]  /*42b30*/  STL [R1+0x22b8], R3 ;  /* 0x0022b80301007387 */ /* 0x0003e80000100800 */
[----:B------:R1:W-:Y:S02]  /*42b40*/  STL [R1+0x22bc], R4 ;  /* 0x0022bc0401007387 */ /* 0x0003e40000100800 */
.L_x_3:
[----:B-----5:R-:W2:Y:S01]  /*42b50*/  LDL R5, [R1+0xe44] ;  /* 0x000e440001057983 */ /* 0x020ea20000100800 */
[----:B-1----:R-:W-:-:S03]  /*42b60*/  IMAD.MOV.U32 R3, RZ, RZ, -0x80 ;  /* 0xffffff80ff037424 */ /* 0x002fc600078e00ff */
[----:B0-2---:R0:W-:Y:S04]  /*42b70*/  STL [R1+0x80a4], R5 ;  /* 0x0080a40501007387 */ /* 0x0051e80000100800 */
[----:B------:R-:W2:Y:S04]  /*42b80*/  LDL R4, [R1+0xe48] ;  /* 0x000e480001047983 */ /* 0x000ea80000100800 */
[----:B0-----:R-:W3:Y:S04]  /*42b90*/  LDL R5, [R1+0xe9c] ;  /* 0x000e9c0001057983 */ /* 0x001ee80000100800 */
[----:B------:R-:W-:Y:S04]  /*42ba0*/  STL [R1+0x7e58], R15 ;  /* 0x007e580f01007387 */ /* 0x000fe80000100800 */
        /* <DEDUP_REMOVED lines=167> */
[----:B------:R-:W-:Y:S01]  /*43620*/  STL [R1+0x7e00], R21 ;  /* 0x007e001501007387 */ /* 0x000fe20000100800 */
[----:B---3--:R-:W-:-:S03]  /*43630*/  IMAD R3, R5, R3, c[0x0][0x180] ;  /* 0x0000600005037624 */ /* 0x008fc600078e0203 */
[----:B------:R-:W-:Y:S04]  /*43640*/  STL [R1+0x7dfc], R22 ;  /* 0x007dfc1601007387 */ /* 0x000fe80000100800 */
[----:B------:R-:W-:Y:S04]  /*43650*/  STL [R1+0x7df8], R23 ;  /* 0x007df81701007387 */ /* 0x000fe80000100800 */
[----:B------:R0:W-:Y:S04]  /*43660*/  STL [R1+0x2c64], R0 ;  /* 0x002c640001007387 */ /* 0x0001e80000100800 */
[----:B0-----:R-:W3:Y:S04]  /*43670*/  LDL R0, [R1+0x1298] ;  /* 0x0012980001007983 */ /* 0x001ee80000100800 */
[----:B------:R-:W2:Y:S01]  /*43680*/  LDL.LU R5, [R1+0x80a4] ;  /* 0x0080a40001057983 */ /* 0x000ea20000300800 */
[----:B------:R-:W-:-:S02]  /*43690*/  ISETP.GT.AND P0, PT, R3, RZ, PT ;  /* 0x000000ff0300720c */ /* 0x000fc40003f04270 */
[----:B------:R-:W-:-:S11]  /*436a0*/  PRMT R15, RZ, 0x7610, R15 ;  /* 0x00007610ff0f7816 */ /* 0x000fd6000000000f */
[----:B--2---:R-:W2:Y:S01]  /*436b0*/  @P0 LDG.E.U16 R15, [R4.64] ;  /* 0x00000006040f0981 */ /* 0x004ea2000c1e1500 */
[----:B------:R-:W-:Y:S02]  /*436c0*/  ISETP.GT.AND P1, PT, R3, 0x1, PT ;  /* 0x000000010300780c */ /* 0x000fe40003f24270 */
[----:B------:R-:W-:Y:S01]  /*436d0*/  PRMT R14, RZ, 0x7610, R14 ;  /* 0x00007610ff0e7816 */ /* 0x000fe2000000000e */
[----:B--2---:R0:W-:Y:S04]  /*436e0*/  STL [R1+0x354], R15 ;  /* 0x0003540f01007387 */ /* 0x0041e80000100800 */
[----:B0-----:R-:W2:Y:S04]  /*436f0*/  LDL.LU R15, [R1+0x80a0] ;  /* 0x0080a000010f7983 */ /* 0x001ea80000300800 */
[----:B------:R-:W4:Y:S02]  /*43700*/  LDL R5, [R1+0x1294] ;  /* 0x0012940001057983 */ /* 0x000f240000100800 */
[----:B---3--:R-:W-:-:S02]  /*43710*/  @P1 IMAD.MOV.U32 R4, RZ, RZ, R0 ;  /* 0x000000ffff041224 */ /* 0x008fc400078e0000 */
[----:B------:R-:W3:Y:S04]  /*43720*/  LDL.LU R0, [R1+0x1278] ;  /* 0x0012780001007983 */ /* 0x000ee80000300800 */
[----:B----4-:R-:W4:Y:S01]  /*43730*/  @P1 LDG.E.U16 R14, [R4.64] ;  /* 0x00000006040e1981 */ /* 0x010f22000c1e1500 */
[----:B------:R-:W-:-:S03]  /*43740*/  ISETP.GT.AND P2, PT, R3, 0x2, PT ;  /* 0x000000020300780c */ /* 0x000fc60003f44270 */
[----:B----4-:R0:W-:Y:S04]  /*43750*/  STL [R1+0x350], R14 ;  /* 0x0003500e01007387 */ /* 0x0101e80000100800 */
[----:B0-----:R-:W4:Y:S04]  /*43760*/  LDL.LU R14, [R1+0x809c] ;  /* 0x00809c00010e7983 */ /* 0x001f280000300800 */
[----:B------:R-:W3:Y:S04]  /*43770*/  LDL R4, [R1+0x128c] ;  /* 0x00128c0001047983 */ /* 0x000ee80000100800 */
[----:B------:R-:W3:Y:S01]  /*43780*/  LDL R5, [R1+0x1290] ;  /* 0x0012900001057983 */ /* 0x000ee20000100800 */
[----:B--2---:R-:W-:-:S02]  /*43790*/  PRMT R15, RZ, 0x7610, R15 ;  /* 0x00007610ff0f7816 */ /* 0x004fc4000000000f */
[----:B---3--:R-:W-:-:S04]  /*437a0*/  @P2 LOP3.LUT R5, R5, R4, RZ, 0x3c, !PT ;  /* 0x0000000405052212 */ /* 0x008fc800078e3cff */
[----:B------:R-:W-:-:S04]  /*437b0*/  @P2 LOP3.LUT R4, R5, R4, RZ, 0x3c, !PT ;  /* 0x0000000405042212 */ /* 0x000fc800078e3cff */
[----:B------:R-:W-:-:S05]  /*437c0*/  @P2 LOP3.LUT R5, R5, R4, RZ, 0x3c, !PT ;  /* 0x0000000405052212 */ /* 0x000fca00078e3cff */
[----:B------:R-:W2:Y:S01]  /*437d0*/  @P2 LDG.E.U16 R15, [R4.64] ;  /* 0x00000006040f2981 */ /* 0x000ea2000c1e1500 */
[----:B------:R-:W-:-:S03]  /*437e0*/  ISETP.GT.AND P3, PT, R3, 0x3, PT ;  /* 0x000000030300780c */ /* 0x000fc60003f64270 */
[----:B--2---:R0:W-:Y:S04]  /*437f0*/  STL [R1+0x2ac], R15 ;  /* 0x0002ac0f01007387 */ /* 0x0041e80000100800 */
[----:B0-----:R-:W2:Y:S04]  /*43800*/  LDL.LU R15, [R1+0x8098] ;  /* 0x00809800010f7983 */ /* 0x001ea80000300800 */
[----:B------:R-:W3:Y:S04]  /*43810*/  LDL R4, [R1+0x1284] ;  /* 0x0012840001047983 */ /* 0x000ee80000100800 */
[----:B------:R-:W3:Y:S01]  /*43820*/  LDL R5, [R1+0x1288] ;  /* 0x0012880001057983 */ /* 0x000ee20000100800 */
[----:B----4-:R-:W-:-:S02]  /*43830*/  PRMT R14, RZ, 0x7610, R14 ;  /* 0x00007610ff0e7816 */ /* 0x010fc4000000000e */
[----:B---3--:R-:W-:-:S04]  /*43840*/  @P3 LOP3.LUT R5, R5, R4, RZ, 0x3c, !PT ;  /* 0x0000000405053212 */ /* 0x008fc800078e3cff */
[----:B------:R-:W-:-:S04]  /*43850*/  @P3 LOP3.LUT R4, R5, R4, RZ, 0x3c, !PT ;  /* 0x0000000405043212 */ /* 0x000fc800078e3cff */
[----:B------:R-:W-:-:S05]  /*43860*/  @P3 LOP3.LUT R5, R5, R4, RZ, 0x3c, !PT ;  /* 0x0000000405053212 */ /* 0x000fca00078e3cff */
[----:B------:R-:W3:Y:S01]  /*43870*/  @P3 LDG.E.U16 R14, [R4.64] ;  /* 0x00000006040e3981 */ /* 0x000ee2000c1e1500 */
[----:B------:R-:W-:-:S03]  /*43880*/  ISETP.GT.AND P0, PT, R3, 0x4, PT ;  /* 0x000000040300780c */ /* 0x000fc60003f04270 */
[----:B---3--:R0:W-:Y:S04]  /*43890*/  STL [R1+0x2a8], R14 ;  /* 0x0002a80e01007387 */ /* 0x0081e80000100800 */
[----:B0-----:R-:W3:Y:S04]  /*438a0*/  LDL.LU R14, [R1+0x8094] ;  /* 0x00809400010e7983 */ /* 0x001ee80000300800 */
[----:B------:R-:W4:Y:S04]  /*438b0*/  LDL R4, [R1+0x127c] ;  /* 0x00127c0001047983 */ /* 0x000f280000100800 */
[----:B------:R-:W4:Y:S01]  /*438c0*/  LDL R5, [R1+0x1280] ;  /* 0x0012800001057983 */ /* 0x000f220000100800 */
[----:B--2---:R-:W-:-:S02]  /*438d0*/  PRMT R15, RZ, 0x7610, R15 ;  /* 0x00007610ff0f7816 */ /* 0x004fc4000000000f */
[----:B----4-:R-:W-:-:S04]  /*438e0*/  @P0 LOP3.LUT R5, R5, R4, RZ, 0x3c, !PT ;  /* 0x0000000405050212 */ /* 0x010fc800078e3cff */
[----:B------:R-:W-:-:S04]  /*438f0*/  @P0 LOP3.LUT R4, R5, R4, RZ, 0x3c, !PT ;  /* 0x0000000405040212 */ /* 0x000fc800078e3cff */
[----:B------:R-:W-:-:S05]  /*43900*/  @P0 LOP3.LUT R5, R5, R4, RZ, 0x3c, !PT ;  /* 0x0000000405050212 */ /* 0x000fca00078e3cff */
[----:B------:R-:W2:Y:S01]  /*43910*/  @P0 LDG.E.U16 R15, [R4.64] ;  /* 0x00000006040f0981 */ /* 0x000ea2000c1e1500 */
[----:B------:R-:W-:Y:S02]  /*43920*/  ISETP.GT.AND P1, PT, R3, 0x5, PT ;  /* 0x000000050300780c */ /* 0x000fe40003f24270 */
[----:B---3--:R-:W-:Y:S01]  /*43930*/  PRMT R14, RZ, 0x7610, R14 ;  /* 0x00007610ff0e7816 */ /* 0x008fe2000000000e */
[----:B--2---:R0:W-:Y:S04]  /*43940*/  STL [R1+0x2a4], R15 ;  /* 0x0002a40f01007387 */ /* 0x0041e80000100800 */
[----:B0-----:R-:W2:Y:S04]  /*43950*/  LDL.LU R15, [R1+0x8090] ;  /* 0x00809000010f7983 */ /* 0x001ea80000300800 */
[----:B------:R-:W3:Y:S02]  /*43960*/  LDL R5, [R1+0x1274] ;  /* 0x0012740001057983 */ /* 0x000ee40000100800 */
[----:B------:R-:W-:-:S05]  /*43970*/  @P1 IMAD.MOV.U32 R4, RZ, RZ, R0 ;  /* 0x000000ffff041224 */ /* 0x000fca00078e0000 */
[----:B---3--:R-:W3:Y:S04]  /*43980*/  @P1 LDG.E.U16 R14, [R4.64] ;  /* 0x00000006040e1981 */ /* 0x008ee8000c1e1500 */
[----:B------:R-:W-:Y:S01]  /*43990*/  STL [R1+0x2db8], R0 ;  /* 0x002db80001007387 */ /* 0x000fe20000100800 */
        /* <DEDUP_REMOVED lines=10> */
[----:B------:R-:W-:-:S03]  /*43a40*/  ISETP.GT.AND P3, PT, R3, 0x7, PT ;  /* 0x000000070300780c */ /* 0x000fc60003f64270 */
[----:B--2---:R0:W-:Y:S04]  /*43a50*/  STL [R1+0x29c], R15 ;  /* 0x00029c0f01007387 */ /* 0x0041e80000100800 */
[----:B0-----:R-:W2:Y:S04]  /*43a60*/  LDL.LU R15, [R1+0x8088] ;  /* 0x00808800010f7983 */ /* 0x001ea80000300800 */
[----:B------:R-:W4:Y:S04]  /*43a70*/  LDL R4, [R1+0x1264] ;  /* 0x0012640001047983 */ /* 0x000f280000100800 */
[----:B------:R-:W4:Y:S01]  /*43a80*/  LDL R5, [R1+0x1268] ;  /* 0x0012680001057983 */ /* 0x000f220000100800 */
[----:B---3--:R-:W-:-:S02]  /*43a90*/  PRMT R14, RZ, 0x7610, R14 ;  /* 0x00007610ff0e7816 */ /* 0x008fc4000000000e */
[----:B----4-:R-:W-:-:S04]  /*43aa0*/  @P3 LOP3.LUT R5, R5, R4, RZ, 0x3c, !PT ;  /* 0x0000000405053212 */ /* 0x010fc800078e3cff */
        /* <DEDUP_REMOVED lines=1142> */
[----:B------:R0:W3:Y:S04]  /*48210*/  @P4 LDG.E.U16 R14, [R4.64] ;  /* 0x00000006040e4981 */ /* 0x0000e8000c1e1500 */
[----:B0-----:R-:W4:Y:S01]  /*48220*/  LDL R4, [R1+0xecc] ;  /* 0x000ecc0001047983 */ /* 0x001f220000100800 */
[----:B------:R-:W-:-:S03]  /*48230*/  ISETP.GT.AND P0, PT, R3, 0x7a, PT ;  /* 0x0000007a0300780c */ /* 0x000fc60003f04270 */
[----:B---3--:R0:W-:Y:S04]  /*48240*/  STL [R1+0xd0], R14 ;  /* 0x0000d00e01007387 */ /* 0x0081e80000100800 */
[----:B------:R-:W4:Y:S01]  /*48250*/  LDL R5, [R1+0xed0] ;  /* 0x000ed00001057983 */ /* 0x000f220000100800 */
[----:B--2---:R-:W-:-:S03]  /*48260*/  PRMT R15, RZ, 0x7610, R15 ;  /* 0x00007610ff0f7816 */ /* 0x004fc6000000000f */
[----:B0-----:R-:W0:Y:S02]  /*48270*/  S2R R14, SR_TID.X ;  /* 0x00000000000e7919 */ /* 0x001e240000002100 */
[----:B----4-:R-:W-:-:S04]  /*48280*/  @P0 LOP3.LUT R5, R5, R4, RZ, 0x3c, !PT ;  /* 0x0000000405050212 */ /* 0x010fc800078e3cff */
[----:B------:R-:W-:-:S04]  /*48290*/  @P0 LOP3.LUT R4, R5, R4, RZ, 0x3c, !PT ;  /* 0x0000000405040212 */ /* 0x000fc800078e3cff */
[----:B------:R-:W-:-:S05]  /*482a0*/  @P0 LOP3.LUT R5, R5, R4, RZ, 0x3c, !PT ;  /* 0x0000000405050212 */ /* 0x000fca00078e3cff */
[----:B------:R-:W2:Y:S01]  /*482b0*/  @P0 LDG.E.U16 R15, [R4.64] ;  /* 0x00000006040f0981 */ /* 0x000ea2000c1e1500 */
[----:B0-----:R-:W-:-:S04]  /*482c0*/  LOP3.LUT R14, R14, 0x7f, RZ, 0xc0, !PT ;  /* 0x0000007f0e0e7812 */ /* 0x001fc800078ec0ff */
[----:B------:R-:W-:Y:S02]  /*482d0*/  ISETP.GE.AND P2, PT, R14, R3, PT ;  /* 0x000000030e00720c */ /* 0x000fe40003f46270 */
[----:B------:R-:W3:Y:S01]  /*482e0*/  LDL.LU R14, [R1+0x7ebc] ;  /* 0x007ebc00010e7983 */ /* 0x000ee20000300800 */
        /* <DEDUP_REMOVED lines=25> */
[----:B------:R-:W-:-:S02]  /*48480*/  PRMT R2, RZ, 0x7610, R2 ;  /* 0x00007610ff027816 */ /* 0x000fc40000000002 */
[----:B----4-:R-:W-:-:S04]  /*48490*/  @P4 LOP3.LUT R5, R5, R4, RZ, 0x3c, !PT ;  /* 0x0000000405054212 */ /* 0x010fc800078e3cff */
[----:B------:R-:W-:-:S04]  /*484a0*/  @P4 LOP3.LUT R4, R5, R4, RZ, 0x3c, !PT ;  /* 0x0000000405044212 */ /* 0x000fc800078e3cff */
[----:B------:R-:W-:-:S05]  /*484b0*/  @P4 LOP3.LUT R5, R5, R4, RZ, 0x3c, !PT ;  /* 0x0000000405054212 */ /* 0x000fca00078e3cff */
[----:B------:R-:W4:Y:S01]  /*484c0*/  @P4 LDG.E.U16 R2, [R4.64] ;  /* 0x0000000604024981 */ /* 0x000f22000c1e1500 */
[----:B------:R-:W-:-:S03]  /*484d0*/  ISETP.GT.AND P5, PT, R3, 0x7e, PT ;  /* 0x0000007e0300780c */ /* 0x000fc60003fa4270 */
[----:B----4-:R0:W-:Y:S04]  /*484e0*/  STL [R1+0xc0], R2 ;  /* 0x0000c00201007387 */ /* 0x0101e80000100800 */
[----:B0-----:R-:W4:Y:S04]  /*484f0*/  LDL.LU R2, [R1+0x7eac] ;  /* 0x007eac0001027983 */ /* 0x001f280000300800 */
[----:B------:R-:W2:Y:S04]  /*48500*/  LDL R4, [R1+0xeac] ;  /* 0x000eac0001047983 */ /* 0x000ea80000100800 */
[----:B------:R-:W2:Y:S01]  /*48510*/  LDL R5, [R1+0xeb0] ;  /* 0x000eb00001057983 */ /* 0x000ea20000100800 */
[----:B---3--:R-:W-:-:S02]  /*48520*/  PRMT R14, RZ, 0x7610, R14 ;  /* 0x00007610ff0e7816 */ /* 0x008fc4000000000e */
[----:B--2---:R-:W-:-:S04]  /*48530*/  @P5 LOP3.LUT R5, R5, R4, RZ, 0x3c, !PT ;  /* 0x0000000405055212 */ /* 0x004fc800078e3cff */
        /* <DEDUP_REMOVED lines=8> */
[----:B------:R-:W-:-:S02]  /*485c0*/  PRMT R15, RZ, 0x7610, R15 ;  /* 0x00007610ff0f7816 */ /* 0x000fc4000000000f */
[----:B---3--:R-:W-:-:S04]  /*485d0*/  @P6 LOP3.LUT R5, R5, R4, RZ, 0x3c, !PT ;  /* 0x0000000405056212 */ /* 0x008fc800078e3cff */
[----:B------:R-:W-:-:S04]  /*485e0*/  @P6 LOP3.LUT R4, R5, R4, RZ, 0x3c, !PT ;  /* 0x0000000405046212 */ /* 0x000fc800078e3cff */
[----:B------:R-:W-:-:S05]  /*485f0*/  @P6 LOP3.LUT R5, R5, R4, RZ, 0x3c, !PT ;  /* 0x0000000405056212 */ /* 0x000fca00078e3cff */
[----:B------:R-:W3:Y:S01]  /*48600*/  @P6 LDG.E.U16 R15, [R4.64] ;  /* 0x00000006040f6981 */ /* 0x000ee2000c1e1500 */
[----:B----4-:R-:W-:-:S03]  /*48610*/  PRMT R2, RZ, 0x7610, R2 ;  /* 0x00007610ff027816 */ /* 0x010fc60000000002 */
[----:B------:R-:W-:Y:S06]  /*48620*/  BAR.SYNC.DEFER_BLOCKING 0x0 ;  /* 0x0000000000007b1d */ /* 0x000fec0000010000 */
[----:B---3--:R0:W-:Y:S04]  /*48630*/  STL [R1+0xb8], R15 ;  /* 0x0000b80f01007387 */ /* 0x0081e80000100800 */
[----:B0-----:R-:W3:Y:S04]  /*48640*/  LDL.LU R15, [R1+0x7ea4] ;  /* 0x007ea400010f7983 */ /* 0x001ee80000300800 */
[----:B------:R-:W4:Y:S04]  /*48650*/  LDL R4, [R1+0x12b4] ;  /* 0x0012b40001047983 */ /* 0x000f280000100800 */
[----:B------:R-:W4:Y:S02]  /*48660*/  LDL R5, [R1+0x2188] ;  /* 0x0021880001057983 */ /* 0x000f240000100800 */
[----:B----4-:R-:W-:-:S04]  /*48670*/  @!P2 LOP3.LUT R5, R5, R4, RZ, 0x3c, !PT ;  /* 0x000000040505a212 */ /* 0x010fc800078e3cff */
[----:B------:R-:W-:-:S04]  /*48680*/  @!P2 LOP3.LUT R4, R5, R4, RZ, 0x3c, !PT ;  /* 0x000000040504a212 */ /* 0x000fc800078e3cff */
[----:B------:R-:W-:-:S05]  /*48690*/  @!P2 LOP3.LUT R5, R5, R4, RZ, 0x3c, !PT ;  /* 0x000000040505a212 */ /* 0x000fca00078e3cff */
[----:B------:R-:W4:Y:S04]  /*486a0*/  @!P2 LDG.E.U16 R2, [R4.64] ;  /* 0x000000060402a981 */ /* 0x000f28000c1e1500 */
[----:B----4-:R0:W-:Y:S04]  /*486b0*/  STL [R1+0xb4], R2 ;  /* 0x0000b40201007387 */ /* 0x0101e80000100800 */
[----:B0-----:R-:W4:Y:S04]  /*486c0*/  LDL.LU R2, [R1+0x7ea0] ;  /* 0x007ea00001027983 */ /* 0x001f280000300800 */
[----:B------:R-:W3:Y:S04]  /*486d0*/  LDL R4, [R1+0x2164] ;  /* 0x0021640001047983 */ /* 0x000ee80000100800 */
[----:B------:R-:W3:Y:S01]  /*486e0*/  LDL R5, [R1+0x2168] ;  /* 0x0021680001057983 */ /* 0x000ee20000100800 */
[----:B--2---:R-:W-:-:S02]  /*486f0*/  PRMT R14, RZ, 0x7610, R14 ;  /* 0x00007610ff0e7816 */ /* 0x004fc4000000000e */
[----:B---3--:R-:W-:-:S04]  /*48700*/  @!P2 LOP3.LUT R5, R5, R4, RZ, 0x3c, !PT ;  /* 0x000000040505a212 */ /* 0x008fc800078e3cff */
[----:B------:R-:W-:-:S04]  /*48710*/  @!P2 LOP3.LUT R4, R5, R4, RZ, 0x3c, !PT ;  /* 0x000000040504a212 */ /* 0x000fc800078e3cff */
[----:B------:R-:W-:-:S05]  /*48720*/  @!P2 LOP3.LUT R5, R5, R4, RZ, 0x3c, !PT ;  /* 0x000000040505a212 */ /* 0x000fca00078e3cff */
[----:B------:R-:W2:Y:S04]  /*48730*/  @!P2 LDG.E.U16 R14, [R4.64] ;  /* 0x00000006040ea981 */ /* 0x000ea8000c1e1500 */
[----:B--2---:R0:W-:Y:S04]  /*48740*/  STL [R1+0xb0], R14 ;  /* 0x0000b00e01007387 */ /* 0x0041e80000100800 */
[----:B0-----:R-:W2:Y:S04]  /*48750*/  LDL.LU R14, [R1+0x7e9c] ;  /* 0x007e9c00010e7983 */ /* 0x001ea80000300800 */
[----:B------:R-:W3:Y:S04]  /*48760*/  LDL R4, [R1+0x2124] ;  /* 0x0021240001047983 */ /* 0x000ee80000100800 */
[----:B------:R-:W3:Y:S01]  /*48770*/  LDL R5, [R1+0x2128] ;  /* 0x0021280001057983 */ /* 0x000ee20000100800 */
[----:B------:R-:W-:-:S02]  /*48780*/  PRMT R15, RZ, 0x7610, R15 ;  /* 0x00007610ff0f7816 */ /* 0x000fc4000000000f */
[----:B---3--:R-:W-:-:S04]  /*48790*/  @!P2 LOP3.LUT R5, R5, R4, RZ, 0x3c, !PT ;  /* 0x000000040505a212 */ /* 0x008fc800078e3cff */
[----:B------:R-:W-:-:S04]  /*487a0*/  @!P2 LOP3.LUT R4, R5, R4, RZ, 0x3c, !PT ;  /* 0x000000040504a212 */ /* 0x000fc800078e3cff */
[----:B------:R-:W-:-:S05]  /*487b0*/  @!P2 LOP3.LUT R5, R5, R4, RZ, 0x3c, !PT ;  /* 0x000000040505a212 */ /* 0x000fca00078e3cff */
[----:B------:R-:W3:Y:S04]  /*487c0*/  @!P2 LDG.E.U16 R15, [R4.64] ;  /* 0x00000006040fa981 */ /* 0x000ee8000c1e1500 */
[----:B---3--:R0:W-:Y:S04]  /*487d0*/  STL [R1+0xac], R15 ;  /* 0x0000ac0f01007387 */ /* 0x0081e80000100800 */
[----:B0-----:R-:W3:Y:S04]  /*487e0*/  LDL.LU R15, [R1+0x7e98] ;  /* 0x007e9800010f7983 */ /* 0x001ee80000300800 */
        /* <DEDUP_REMOVED lines=155> */
[----:B----4-:R-:W-:-:S02]  /*491a0*/  PRMT R2, RZ, 0x7610, R2 ;  /* 0x00007610ff027816 */ /* 0x010fc40000000002 */
[----:B---3--:R-:W-:-:S04]  /*491b0*/  @!P2 LOP3.LUT R5, R5, R4, RZ, 0x3c, !PT ;  /* 0x000000040505a212 */ /* 0x008fc800078e3cff */
[----:B------:R-:W-:-:S04]  /*491c0*/  @!P2 LOP3.LUT R4, R5, R4, RZ, 0x3c, !PT ;  /* 0x000000040504a212 */ /* 0x000fc800078e3cff */
[----:B------:R-:W-:-:S05]  /*491d0*/  @!P2 LOP3.LUT R5, R5, R4, RZ, 0x3c, !PT ;  /* 0x000000040505a212 */ /* 0x000fca00078e3cff */
[----:B------:R-:W3:Y:S04]  /*491e0*/  @!P2 LDG.E.U16 R2, [R4.64] ;  /* 0x000000060402a981 */ /* 0x000ee8000c1e1500 */
[----:B---3--:R0:W-:Y:S04]  /*491f0*/  STL [R1+0x64], R2 ;  /* 0x0000640201007387 */ /* 0x0081e80000100800 */
[----:B0-----:R-:W3:Y:S04]  /*49200*/  LDL.LU R2, [R1+0x7e50] ;  /* 0x007e500001027983 */ /* 0x001ee80000300800 */
[----:B------:R-:W4:Y:S04]  /*49210*/  LDL R4, [R1+0x1c64] ;  /* 0x001c640001047983 */ /* 0x000f280000100800 */
[----:B------:R-:W4:Y:S01]  /*49220*/  LDL R5, [R1+0x1c68] ;  /* 0x001c680001057983 */ /* 0x000f220000100800 */
[----:B------:R-:W-:-:S02]  /*49230*/  PRMT R29, RZ, 0x7610, R29 ;  /* 0x00007610ff1d7816 */ /* 0x000fc4000000001d */
[----:B----4-:R-:W-:-:S04]  /*49240*/  @!P2 LOP3.LUT R5, R5, R4, RZ, 0x3c, !PT ;  /* 0x000000040505a212 */ /* 0x010fc800078e3cff */
[----:B------:R-:W-:-:S04]  /*49250*/  @!P2 LOP3.LUT R4, R5, R4, RZ, 0x3c, !PT ;  /* 0x000000040504a212 */ /* 0x000fc800078e3cff */
[----:B------:R-:W-:-:S05]  /*49260*/  @!P2 LOP3.LUT R5, R5, R4, RZ, 0x3c, !PT ;  /* 0x000000040505a212 */ /* 0x000fca00078e3cff */
[----:B------:R-:W4:Y:S04]  /*49270*/  @!P2 LDG.E.U16 R29, [R4.64] ;  /* 0x00000006041da981 */ /* 0x000f28000c1e1500 */
[----:B----4-:R0:W-:Y:S04]  /*49280*/  STL [R1+0x60], R29 ;  /* 0x0000601d01007387 */ /* 0x0101e80000100800 */
[----:B0-----:R-:W4:Y:S04]  /*49290*/  LDL.LU R29, [R1+0x7e4c] ;  /* 0x007e4c00011d7983 */ /* 0x001f280000300800 */
[----:B------:R-:W2:Y:S04]  /*492a0*/  LDL R4, [R1+0x1c24] ;  /* 0x001c240001047983 */ /* 0x000ea80000100800 */
[----:B------:R-:W2:Y:S01]  /*492b0*/  LDL R5, [R1+0x1c28] ;  /* 0x001c280001057983 */ /* 0x000ea20000100800 */
[----:B------:R-:W-:-:S02]  /*492c0*/  PRMT R28, RZ, 0x7610, R28 ;  /* 0x00007610ff1c7816 */ /* 0x000fc4000000001c */
[----:B--2---:R-:W-:-:S04]  /*492d0*/  @!P2 LOP3.LUT R5, R5, R4, RZ, 0x3c, !PT ;  /* 0x000000040505a212 */ /* 0x004fc800078e3cff */
[----:B------:R-:W-:-:S04]  /*492e0*/  @!P2 LOP3.LUT R4, R5, R4, RZ, 0x3c, !PT ;  /* 0x000000040504a212 */ /* 0x000fc800078e3cff */
[----:B------:R-:W-:-:S05]  /*492f0*/  @!P2 LOP3.LUT R5, R5, R4, RZ, 0x3c, !PT ;  /* 0x000000040505a212 */ /* 0x000fca00078e3cff */
[----:B------:R-:W2:Y:S04]  /*49300*/  @!P2 LDG.E.U16 R28, [R4.64] ;  /* 0x00000006041ca981 */ /* 0x000ea8000c1e1500 */
[----:B--2---:R0:W-:Y:S04]  /*49310*/  STL [R1+0x5c], R28 ;  /* 0x00005c1c01007387 */ /* 0x0041e80000100800 */
[----:B0-----:R-:W2:Y:S04]  /*49320*/  LDL.LU R28, [R1+0x7e48] ;  /* 0x007e4800011c7983 */ /* 0x001ea80000300800 */
        /* <DEDUP_REMOVED lines=53> */
[----:B0-----:R-:W2:Y:S01]  /*49680*/  LDL.LU R13, [R1+0x7e30] ;  /* 0x007e3000010d7983 */ /* 0x001ea20000300800 */
[----:B------:R-:W2:Y:S02]  /*49690*/  LDL R4, [R1+0x1a64] ;  /* 0x001a640001047983 */ /* 0x000ea40000100800 */
        /* <DEDUP_REMOVED lines=50> */
[----:B------:R0:W2:Y:S04]  /*499c0*/  @!P2 LDG.E.U16 R15, [R4.64] ;  /* 0x00000006040fa981 */ /* 0x0000a8000c1e1500 */
[----:B0-----:R-:W2:Y:S04]  /*499d0*/  LDL R4, [R1+0x18e4] ;  /* 0x0018e40001047983 */ /* 0x001ea80000100800 */
[----:B------:R-:W2:Y:S01]  /*499e0*/  LDL R5, [R1+0x18e8] ;  /* 0x0018e80001057983 */ /* 0x000ea20000100800 */
[----:B------:R-:W-:Y:S02]  /*499f0*/  PRMT R7, RZ, 0x7610, R7 ;  /* 0x00007610ff077816 */ /* 0x000fe40000000007 */
[----:B--2---:R-:W-:-:S04]  /*49a00*/  @!P2 LOP3.LUT R5, R5, R4, RZ, 0x3c, !PT ;  /* 0x000000040505a212 */ /* 0x004fc800078e3cff */
[----:B------:R-:W-:-:S04]  /*49a10*/  @!P2 LOP3.LUT R4, R5, R4, RZ, 0x3c, !PT ;  /* 0x000000040504a212 */ /* 0x000fc800078e3cff */
[----:B------:R-:W-:-:S05]  /*49a20*/  @!P2 LOP3.LUT R5, R5, R4, RZ, 0x3c, !PT ;  /* 0x000000040505a212 */ /* 0x000fca00078e3cff */
[----:B------:R-:W2:Y:S04]  /*49a30*/  @!P2 LDG.E.U16 R7, [R4.64] ;  /* 0x000000060407a981 */ /* 0x000ea8000c1e1500 */
[----:B------:R0:W-:Y:S04]  /*49a40*/  STL [R1+0x2c], R15 ;  /* 0x00002c0f01007387 */ /* 0x0001e80000100800 */
[----:B0-----:R-:W3:Y:S04]  /*49a50*/  LDL R15, [R1+0x17a8] ;  /* 0x0017a800010f7983 */ /* 0x001ee80000100800 */
        /* <DEDUP_REMOVED lines=35> */
[----:B------:R-:W2:Y:S01]  /*49c90*/  @!P2 LDG.E.U16 R17, [R4.64] ;  /* 0x000000060411a981 */ /* 0x000ea2000c1e1500 */
[----:B------:R-:W-:-:S03]  /*49ca0*/  PRMT R14, RZ, 0x7610, R14 ;  /* 0x00007610ff0e7816 */ /* 0x000fc6000000000e */
[----:B--2---:R0:W-:Y:S04]  /*49cb0*/  STL [R1+0x18], R17 ;  /* 0x0000181101007387 */ /* 0x0041e80000100800 */
[----:B0-----:R-:W2:Y:S01]  /*49cc0*/  LDL.LU R17, [R1+0x7e08] ;  /* 0x007e080001117983 */ /* 0x001ea20000300800 */
[----:B------:R-:W2:Y:S02]  /*49cd0*/  LDL R5, [R1+0x17a4] ;  /* 0x0017a40001057983 */ /* 0x000ea40000100800 */
[----:B---3--:R-:W-:Y:S01]  /*49ce0*/  @!P2 IMAD.MOV.U32 R4, RZ, RZ, R15 ;  /* 0x000000ffff04a224 */ /* 0x008fe200078e000f */
[----:B------:R-:W-:Y:S01]  /*49cf0*/  PRMT R19, RZ, 0x7610, R19 ;  /* 0x00007610ff137816 */ /* 0x000fe20000000013 */
[----:B------:R-:W3:Y:S04]  /*49d00*/  LDL R15, [R1+0x1624] ;  /* 0x00162400010f7983 */ /* 0x000ee80000100800 */
[----:B--2---:R0:W2:Y:S04]  /*49d10*/  @!P2 LDG.E.U16 R14, [R4.64] ;  /* 0x00000006040ea981 */ /* 0x0040a8000c1e1500 */
[----:B0-----:R-:W2:Y:S04]  /*49d20*/  LDL R4, [R1+0x1764] ;  /* 0x0017640001047983 */ /* 0x001ea80000100800 */
[----:B------:R-:W2:Y:S02]  /*49d30*/  LDL R5, [R1+0x1768] ;  /* 0x0017680001057983 */ /* 0x000ea40000100800 */
        /* <DEDUP_REMOVED lines=41> */
[----:B------:R3:W2:Y:S01]  /*49fd0*/  @!P2 LDG.E.U16 R2, [R4.64] ;  /* 0x000000060402a981 */ /* 0x0006a2000c1e1500 */
[----:B----4-:R-:W-:Y:S01]  /*49fe0*/  PRMT R29, RZ, 0x7610, R29 ;  /* 0x00007610ff1d7816 */ /* 0x010fe2000000001d */
[----:B---3--:R-:W-:Y:S02]  /*49ff0*/  @!P2 IMAD.MOV.U32 R4, RZ, RZ, R14 ;  /* 0x000000ffff04a224 */ /* 0x008fe400078e000e */
[----:B------:R-:W-:-:S05]  /*4a000*/  @!P2 IMAD.MOV.U32 R5, RZ, RZ, R15 ;  /* 0x000000ffff05a224 */ /* 0x000fca00078e000f */
[----:B------:R0:W3:Y:S04]  /*4a010*/  @!P2 LDG.E.U16 R29, [R4.64] ;  /* 0x00000006041da981 */ /* 0x0000e8000c1e1500 */
[----:B--2---:R-:W-:Y:S01]  /*4a020*/  STL [R1], R2 ;  /* 0x0000000201007387 */ /* 0x004fe20000100800 */
[----:B0-----:R-:W2:Y:S02]  /*4a030*/  LDL R4, [R1+0x15e4] ;  /* 0x0015e40001047983 */ /* 0x001ea40000100800 */
[----:B------:R-:W2:Y:S01]  /*4a040*/  LDL R5, [R1+0x15e8] ;  /* 0x0015e80001057983 */ /* 0x000ea20000100800 */
[----:B------:R-:W-:Y:S01]  /*4a050*/  PRMT R28, RZ, 0x7610, R28 ;  /* 0x00007610ff1c7816 */ /* 0x000fe2000000001c */
[----:B------:R-:W4:Y:S04]  /*4a060*/  LDL R15, [R1+0x1524] ;  /* 0x00152400010f7983 */ /* 0x000f280000100800 */
[----:B------:R-:W4:Y:S04]  /*4a070*/  LDL R14, [R1+0x1528] ;  /* 0x00152800010e7983 */ /* 0x000f280000100800 */
[----:B---3--:R0:W-:Y:S01]  /*4a080*/  STL [R1+0x7d5c], R29 ;  /* 0x007d5c1d01007387 */ /* 0x0081e20000100800 */
[----:B------:R-:W-:-:S03]  /*4a090*/  PRMT R27, RZ, 0x7610, R27 ;  /* 0x00007610ff1b7816 */ /* 0x000fc6000000001b */
[----:B0-----:R-:W3:Y:S01]  /*4a0a0*/  LDL R29, [R1+0x14e8] ;  /* 0x0014e800011d7983 */ /* 0x001ee20000100800 */
[----:B--2---:R-:W-:-:S04]  /*4a0b0*/  @!P2 LOP3.LUT R5, R5, R4, RZ, 0x3c, !PT ;  /* 0x000000040505a212 */ /* 0x004fc800078e3cff */
[----:B------:R-:W-:-:S04]  /*4a0c0*/  @!P2 LOP3.LUT R4, R5, R4, RZ, 0x3c, !PT ;  /* 0x000000040504a212 */ /* 0x000fc800078e3cff */
[----:B------:R-:W-:-:S05]  /*4a0d0*/  @!P2 LOP3.LUT R5, R5, R4, RZ, 0x3c, !PT ;  /* 0x000000040505a212 */ /* 0x000fca00078e3cff */
[----:B------:R0:W2:Y:S04]  /*4a0e0*/  @!P2 LDG.E.U16 R28, [R4.64] ;  /* 0x00000006041ca981 */ /* 0x0000a8000c1e1500 */
[----:B0-----:R-:W2:Y:S04]  /*4a0f0*/  LDL R4, [R1+0x15a4] ;  /* 0x0015a40001047983 */ /* 0x001ea80000100800 */
[----:B------:R-:W2:Y:S02]  /*4a100*/  LDL R5, [R1+0x15a8] ;  /* 0x0015a80001057983 */ /* 0x000ea40000100800 */
[----:B--2---:R-:W-:-:S04]  /*4a110*/  @!P2 LOP3.LUT R5, R5, R4, RZ, 0x3c, !PT ;  /* 0x000000040505a212 */ /* 0x004fc800078e3cff */
[----:B------:R-:W-:-:S04]  /*4a120*/  @!P2 LOP3.LUT R4, R5, R4, RZ, 0x3c, !PT ;  /* 0x000000040504a212 */ /* 0x000fc800078e3cff */
[----:B------:R-:W-:Y:S01]  /*4a130*/  @!P2 LOP3.LUT R5, R5, R4, RZ, 0x3c, !PT ;  /* 0x000000040505a212 */ /* 0x000fe200078e3cff */
[----:B------:R0:W-:Y:S04]  /*4a140*/  STL [R1+0x7d60], R28 ;  /* 0x007d601c01007387 */ /* 0x0001e80000100800 */
[----:B------:R1:W2:Y:S01]  /*4a150*/  @!P2 LDG.E.U16 R27, [R4.64] ;  /* 0x00000006041ba981 */ /* 0x0002a2000c1e1500 */
[----:B------:R-:W-:-:S03]  /*4a160*/  PRMT R26, RZ, 0x7610, R26 ;  /* 0x00007610ff1a7816 */ /* 0x000fc6000000001a */
[----:B0-----:R-:W2:Y:S04]  /*4a170*/  LDL R28, [R1+0x14e4] ;  /* 0x0014e400011c7983 */ /* 0x001ea80000100800 */
[----:B-1----:R-:W2:Y:S04]  /*4a180*/  LDL R4, [R1+0x1564] ;  /* 0x0015640001047983 */ /* 0x002ea80000100800 */
[----:B------:R-:W2:Y:S02]  /*4a190*/  LDL R5, [R1+0x1568] ;  /* 0x0015680001057983 */ /* 0x000ea40000100800 */
[----:B--2---:R-:W-:-:S04]  /*4a1a0*/  @!P2 LOP3.LUT R5, R5, R4, RZ, 0x3c, !PT ;  /* 0x000000040505a212 */ /* 0x004fc800078e3cff */
[----:B------:R-:W-:-:S04]  /*4a1b0*/  @!P2 LOP3.LUT R4, R5, R4, RZ, 0x3c, !PT ;  /* 0x000000040504a212 */ /* 0x000fc800078e3cff */
[----:B------:R-:W-:-:S05]  /*4a1c0*/  @!P2 LOP3.LUT R5, R5, R4, RZ, 0x3c, !PT ;  /* 0x000000040505a212 */ /* 0x000fca00078e3cff */
[----:B------:R4:W2:Y:S01]  /*4a1d0*/  @!P2 LDG.E.U16 R26, [R4.64] ;  /* 0x00000006041aa981 */ /* 0x0008a2000c1e1500 */
[----:B------:R-:W-:Y:S02]  /*4a1e0*/  PRMT R25, RZ, 0x7610, R25 ;  /* 0x00007610ff197816 */ /* 0x000fe40000000019 */
[----:B------:R-:W-:Y:S01]  /*4a1f0*/  PRMT R24, RZ, 0x7610, R24 ;  /* 0x00007610ff187816 */ /* 0x000fe20000000018 */
[----:B----4-:R-:W-:Y:S02]  /*4a200*/  @!P2 IMAD.MOV.U32 R4, RZ, RZ, R14 ;  /* 0x000000ffff04a224 */ /* 0x010fe400078e000e */
[----:B------:R-:W-:Y:S01]  /*4a210*/  @!P2 IMAD.MOV.U32 R5, RZ, RZ, R15 ;  /* 0x000000ffff05a224 */ /* 0x000fe200078e000f */
[----:B------:R0:W-:Y:S04]  /*4a220*/  STL [R1+0x7d64], R27 ;  /* 0x007d641b01007387 */ /* 0x0001e80000100800 */
[----:B------:R3:W4:Y:S04]  /*4a230*/  @!P2 LDG.E.U16 R25, [R4.64] ;  /* 0x000000060419a981 */ /* 0x000728000c1e1500 */
[----:B0-----:R-:W4:Y:S01]  /*4a240*/  LDL R27, [R1+0x14a8] ;  /* 0x0014a800011b7983 */ /* 0x001f220000100800 */
[----:B---3--:R-:W-:-:S02]  /*4a250*/  @!P2 IMAD.MOV.U32 R4, RZ, RZ, R29 ;  /* 0x000000ffff04a224 */ /* 0x008fc400078e001d */
[----:B------:R-:W-:-:S05]  /*4a260*/  @!P2 IMAD.MOV.U32 R5, RZ, RZ, R28 ;  /* 0x000000ffff05a224 */ /* 0x000fca00078e001c */
[----:B------:R0:W3:Y:S04]  /*4a270*/  @!P2 LDG.E.U16 R24, [R4.64] ;  /* 0x000000060418a981 */ /* 0x0000e8000c1e1500 */
[----:B--2---:R1:W-:Y:S01]  /*4a280*/  STL [R1+0x7d68], R26 ;  /* 0x007d681a01007387 */ /* 0x0043e20000100800 */
[----:B------:R-:W2:Y:S02]  /*4a290*/  LDL R15, [R1+0x1464] ;  /* 0x00146400010f7983 */ /* 0x000ea40000100800 */
[----:B------:R-:W2:Y:S01]  /*4a2a0*/  LDL R14, [R1+0x1468] ;  /* 0x00146800010e7983 */ /* 0x000ea20000100800 */
[----:B-1----:R-:W2:Y:S04]  /*4a2b0*/  LDL R26, [R1+0x14a4] ;  /* 0x0014a400011a7983 */ /* 0x002ea80000100800 */
[----:B----4-:R1:W-:Y:S01]  /*4a2c0*/  STL [R1+0x7d6c], R25 ;  /* 0x007d6c1901007387 */ /* 0x0103e20000100800 */
[----:B------:R-:W4:Y:S02]  /*4a2d0*/  LDL R29, [R1+0x1424] ;  /* 0x00142400011d7983 */ /* 0x000f240000100800 */
[----:B------:R-:W4:Y:S02]  /*4a2e0*/  LDL R28, [R1+0x1428] ;  /* 0x00142800011c7983 */ /* 0x000f240000100800 */
[----:B0-----:R-:W-:Y:S01]  /*4a2f0*/  @!P2 IMAD.MOV.U32 R4, RZ, RZ, R27 ;  /* 0x000000ffff04a224 */ /* 0x001fe200078e001b */
[----:B---3--:R0:W-:Y:S01]  /*4a300*/  STL [R1+0x7d70], R24 ;  /* 0x007d701801007387 */ /* 0x0081e20000100800 */
[----:B------:R-:W3:Y:S01]  /*4a310*/  LDL R27, [R1+0x13e4] ;  /* 0x0013e400011b7983 */ /* 0x000ee20000100800 */
[----:B------:R-:W-:-:S02]  /*4a320*/  PRMT R20, RZ, 0x7610, R20 ;  /* 0x00007610ff147816 */ /* 0x000fc40000000014 */
[----:B------:R-:W-:Y:S02]  /*4a330*/  PRMT R13, RZ, 0x7610, R13 ;  /* 0x00007610ff0d7816 */ /* 0x000fe4000000000d */
[----:B------:R-:W-:Y:S02]  /*4a340*/  PRMT R12, RZ, 0x7610, R12 ;  /* 0x00007610ff0c7816 */ /* 0x000fe4000000000c */
[----:B------:R-:W-:Y:S01]  /*4a350*/  PRMT R11, RZ, 0x7610, R11 ;  /* 0x00007610ff0b7816 */ /* 0x000fe2000000000b */
[----:B-1----:R-:W3:Y:S04]  /*4a360*/  LDL R25, [R1+0x13a4] ;  /* 0x0013a40001197983 */ /* 0x002ee80000100800 */
[----:B0-----:R-:W3:Y:S01]  /*4a370*/  LDL R24, [R1+0x13a8] ;  /* 0x0013a80001187983 */ /* 0x001ee20000100800 */
[----:B--2---:R-:W-:-:S03]  /*4a380*/  @!P2 IMAD.MOV.U32 R5, RZ, RZ, R26 ;  /* 0x000000ffff05a224 */ /* 0x004fc600078e001a */
[----:B------:R-:W2:Y:S04]  /*4a390*/  LDL R26, [R1+0x13e8] ;  /* 0x0013e800011a7983 */ /* 0x000ea80000100800 */
[----:B------:R0:W2:Y:S02]  /*4a3a0*/  @!P2 LDG.E.U16 R20, [R4.64] ;  /* 0x000000060414a981 */ /* 0x0000a4000c1e1500 */
[----:B0-----:R-:W-:Y:S02]  /*4a3b0*/  @!P2 IMAD.MOV.U32 R4, RZ, RZ, R14 ;  /* 0x000000ffff04a224 */ /* 0x001fe400078e000e */
[----:B------:R-:W-:-:S05]  /*4a3c0*/  @!P2 IMAD.MOV.U32 R5, RZ, RZ, R15 ;  /* 0x000000ffff05a224 */ /* 0x000fca00078e000f */
[----:B------:R4:W2:Y:S02]  /*4a3d0*/  @!P2 LDG.E.U16 R13, [R4.64] ;  /* 0x00000006040da981 */ /* 0x0008a4000c1e1500 */
[----:B----4-:R-:W-:Y:S02]  /*4a3e0*/  @!P2 IMAD.MOV.U32 R4, RZ, RZ, R28 ;  /* 0x000000ffff04a224 */ /* 0x010fe400078e001c */
[----:B------:R-:W-:-:S05]  /*4a3f0*/  @!P2 IMAD.MOV.U32 R5, RZ, RZ, R29 ;  /* 0x000000ffff05a224 */ /* 0x000fca00078e001d */
[----:B------:R3:W4:Y:S02]  /*4a400*/  @!P2 LDG.E.U16 R12, [R4.64] ;  /* 0x00000006040ca981 */ /* 0x000724000c1e1500 */
[----:B---3--:R-:W-:Y:S02]  /*4a410*/  @!P2 IMAD.MOV.U32 R5, RZ, RZ, R27 ;  /* 0x000000ffff05a224 */ /* 0x008fe400078e001b */
[----:B--2---:R-:W-:-:S05]  /*4a420*/  @!P2 IMAD.MOV.U32 R4, RZ, RZ, R26 ;  /* 0x000000ffff04a224 */ /* 0x004fca00078e001a */
[----:B------:R0:W2:Y:S04]  /*4a430*/  @!P2 LDG.E.U16 R11, [R4.64] ;  /* 0x00000006040ba981 */ /* 0x0000a8000c1e1500 */
[----:B------:R1:W-:Y:S01]  /*4a440*/  STL [R1+0x7d74], R20 ;  /* 0x007d741401007387 */ /* 0x0003e20000100800 */
[----:B------:R-:W3:Y:S02]  /*4a450*/  LDL R15, [R1+0x1364] ;  /* 0x00136400010f7983 */ /* 0x000ee40000100800 */
[----:B------:R-:W3:Y:S01]  /*4a460*/  LDL R14, [R1+0x1368] ;  /* 0x00136800010e7983 */ /* 0x000ee20000100800 */
[----:B------:R4:W-:Y:S04]  /*4a470*/  STL [R1+0x7d78], R13 ;  /* 0x007d780d01007387 */ /* 0x0009e80000100800 */
[----:B-1----:R-:W3:Y:S01]  /*4a480*/  LDL R20, [R1+0x1324] ;  /* 0x0013240001147983 */ /* 0x002ee20000100800 */
[----:B0-----:R-:W-:-:S02]  /*4a490*/  @!P2 IMAD.MOV.U32 R4, RZ, RZ, R24 ;  /* 0x000000ffff04a224 */ /* 0x001fc400078e0018 */
[----:B------:R-:W-:Y:S01]  /*4a4a0*/  @!P2 IMAD.MOV.U32 R5, RZ, RZ, R25 ;  /* 0x000000ffff05a224 */ /* 0x000fe200078e0019 */
[----:B----4-:R-:W4:Y:S04]  /*4a4b0*/  LDL R13, [R1+0x1328] ;  /* 0x00132800010d7983 */ /* 0x010f280000100800 */
[----:B------:R0:W-:Y:S01]  /*4a4c0*/  STL [R1+0x7d7c], R12 ;  /* 0x007d7c0c01007387 */ /* 0x0001e20000100800 */
[----:B------:R-:W-:Y:S02]  /*4a4d0*/  PRMT R10, RZ, 0x7610, R10 ;  /* 0x00007610ff0a7816 */ /* 0x000fe4000000000a */
[----:B------:R-:W-:-:S04]  /*4a4e0*/  PRMT R9, RZ, 0x7610, R9 ;  /* 0x00007610ff097816 */ /* 0x000fc80000000009 */
[----:B------:R3:W4:Y:S04]  /*4a4f0*/  @!P2 LDG.E.U16 R10, [R4.64] ;  /* 0x00000006040aa981 */ /* 0x000728000c1e1500 */
[----:B--2---:R1:W-:Y:S01]  /*4a500*/  STL [R1+0x7d80], R11 ;  /* 0x007d800b01007387 */ /* 0x0043e20000100800 */
[----:B------:R-:W2:Y:S02]  /*4a510*/  LDL R25, [R1+0x12e4] ;  /* 0x0012e40001197983 */ /* 0x000ea40000100800 */
[----:B------:R-:W2:Y:S02]  /*4a520*/  LDL R24, [R1+0x12e8] ;  /* 0x0012e80001187983 */ /* 0x000ea40000100800 */
[----:B---3--:R-:W-:Y:S02]  /*4a530*/  @!P2 IMAD.MOV.U32 R4, RZ, RZ, R14 ;  /* 0x000000ffff04a224 */ /* 0x008fe400078e000e */
[----:B------:R-:W-:-:S05]  /*4a540*/  @!P2 IMAD.MOV.U32 R5, RZ, RZ, R15 ;  /* 0x000000ffff05a224 */ /* 0x000fca00078e000f */
[----:B------:R3:W2:Y:S01]  /*4a550*/  @!P2 LDG.E.U16 R9, [R4.64] ;  /* 0x000000060409a981 */ /* 0x0006a2000c1e1500 */
[----:B------:R-:W-:Y:S02]  /*4a560*/  PRMT R8, RZ, 0x7610, R8 ;  /* 0x00007610ff087816 */ /* 0x000fe40000000008 */
[----:B------:R-:W-:Y:S01]  /*4a570*/  PRMT R7, RZ, 0x7610, R7 ;  /* 0x00007610ff077816 */ /* 0x000fe20000000007 */
[----:B---3--:R-:W-:Y:S02]  /*4a580*/  @!P2 IMAD.MOV.U32 R5, RZ, RZ, R20 ;  /* 0x000000ffff05a224 */ /* 0x008fe400078e0014 */
[----:B----4-:R-:W-:-:S05]  /*4a590*/  @!P2 IMAD.MOV.U32 R4, RZ, RZ, R13 ;  /* 0x000000ffff04a224 */ /* 0x010fca00078e000d */
[----:B------:R2:W3:Y:S04]  /*4a5a0*/  @!P2 LDG.E.U16 R8, [R4.64] ;  /* 0x000000060408a981 */ /* 0x0004e8000c1e1500 */
[----:B------:R2:W-:Y:S01]  /*4a5b0*/  STL [R1+0x7d84], R10 ;  /* 0x007d840a01007387 */ /* 0x0005e20000100800 */
[----:B------:R-:W2:Y:S02]  /*4a5c0*/  LDL R15, [R1+0x12bc] ;  /* 0x0012bc00010f7983 */ /* 0x000ea40000100800 */
[----:B------:R-:W2:Y:S02]  /*4a5d0*/  LDL R14, [R1+0x21b8] ;  /* 0x0021b800010e7983 */ /* 0x000ea40000100800 */
[----:B--2---:R-:W-:Y:S02]  /*4a5e0*/  @!P2 IMAD.MOV.U32 R5, RZ, RZ, R25 ;  /* 0x000000ffff05a224 */ /* 0x004fe400078e0019 */
[----:B------:R-:W-:-:S05]  /*4a5f0*/  @!P2 IMAD.MOV.U32 R4, RZ, RZ, R24 ;  /* 0x000000ffff04a224 */ /* 0x000fca00078e0018 */
[----:B------:R2:W4:Y:S04]  /*4a600*/  @!P2 LDG.E.U16 R7, [R4.64] ;  /* 0x000000060407a981 */ /* 0x000528000c1e1500 */
[----:B------:R2:W-:Y:S01]  /*4a610*/  STL [R1+0x7d88], R9 ;  /* 0x007d880901007387 */ /* 0x0005e20000100800 */
[----:B------:R-:W4:Y:S02]  /*4a620*/  LDL R20, [R1+0x21bc] ;  /* 0x0021bc0001147983 */ /* 0x000f240000100800 */
[----:B------:R-:W4:Y:S02]  /*4a630*/  LDL R13, [R1+0x21f8] ;  /* 0x0021f800010d7983 */ /* 0x000f240000100800 */
[----:B0-----:R-:W4:Y:S01]  /*4a640*/  LDL R12, [R1+0x21fc] ;  /* 0x0021fc00010c7983 */ /* 0x001f220000100800 */
[----:B-1----:R-:W4:Y:S01]  /*4a650*/  LDL R11, [R1+0x2238] ;  /* 0x00223800010b7983 */ /* 0x002f220000100800 */
[----:B------:R-:W-:-:S03]  /*4a660*/  PRMT R6, RZ, 0x7610, R6 ;  /* 0x00007610ff067816 */ /* 0x000fc60000000006 */
[----:B---3--:R0:W-:Y:S01]  /*4a670*/  STL [R1+0x7d8c], R8 ;  /* 0x007d8c0801007387 */ /* 0x0081e20000100800 */
[----:B--2---:R-:W3:Y:S02]  /*4a680*/  LDL R10, [R1+0x223c] ;  /* 0x00223c00010a7983 */ /* 0x004ee40000100800 */
[----:B------:R-:W3:Y:S01]  /*4a690*/  LDL R9, [R1+0x2278] ;  /* 0x0022780001097983 */ /* 0x000ee20000100800 */
[----:B------:R-:W-:Y:S01]  /*4a6a0*/  PRMT R5, RZ, 0x7610, R5 ;  /* 0x00007610ff057816 */ /* 0x000fe20000000005 */
[----:B------:R1:W3:Y:S04]  /*4a6b0*/  @!P2 LDG.E.U16 R6, [R14.64] ;  /* 0x000000060e06a981 */ /* 0x0002e8000c1e1500 */
[----:B----4-:R4:W-:Y:S01]  /*4a6c0*/  STL [R1+0x7d90], R7 ;  /* 0x007d900701007387 */ /* 0x0109e20000100800 */
[----:B0-----:R-:W2:Y:S03]  /*4a6d0*/  LDL R8, [R1+0xea0] ;  /* 0x000ea00001087983 */ /* 0x001ea60000100800 */
[----:B----4-:R-:W4:Y:S01]  /*4a6e0*/  LDL R7, [R1+0x12b0] ;  /* 0x0012b00001077983 */ /* 0x010f220000100800 */
[----:B-1----:R-:W-:-:S02]  /*4a6f0*/  @!P2 IMAD.MOV.U32 R14, RZ, RZ, R13 ;  /* 0x000000ffff0ea224 */ /* 0x002fc400078e000d */
[----:B------:R-:W-:-:S05]  /*4a700*/  @!P2 IMAD.MOV.U32 R15, RZ, RZ, R20 ;  /* 0x000000ffff0fa224 */ /* 0x000fca00078e0014 */
[----:B------:R0:W4:Y:S01]  /*4a710*/  @!P2 LDG.E.U16 R5, [R14.64] ;  /* 0x000000060e05a981 */ /* 0x000122000c1e1500 */
[----:B------:R-:W-:Y:S02]  /*4a720*/  PRMT R4, RZ, 0x7610, R4 ;  /* 0x00007610ff047816 */ /* 0x000fe40000000004 */
[----:B------:R-:W-:Y:S01]  /*4a730*/  PRMT R3, RZ, 0x7610, R3 ;  /* 0x00007610ff037816 */ /* 0x000fe20000000003 */
[----:B0-----:R-:W-:Y:S02]  /*4a740*/  @!P2 IMAD.MOV.U32 R14, RZ, RZ, R11 ;  /* 0x000000ffff0ea224 */ /* 0x001fe400078e000b */
[----:B------:R-:W-:-:S05]  /*4a750*/  @!P2 IMAD.MOV.U32 R15, RZ, RZ, R12 ;  /* 0x000000ffff0fa224 */ /* 0x000fca00078e000c */
[----:B------:R3:W4:Y:S01]  /*4a760*/  @!P2 LDG.E.U16 R4, [R14.64] ;  /* 0x000000060e04a981 */ /* 0x000722000c1e1500 */
[----:B------:R-:W-:Y:S01]  /*4a770*/  PRMT R18, RZ, 0x7610, R18 ;  /* 0x00007610ff127816 */ /* 0x000fe20000000012 */
[----:B---3--:R-:W-:Y:S02]  /*4a780*/  @!P2 IMAD.MOV.U32 R14, RZ, RZ, R9 ;  /* 0x000000ffff0ea224 */ /* 0x008fe400078e0009 */
[----:B------:R-:W-:-:S05]  /*4a790*/  @!P2 IMAD.MOV.U32 R15, RZ, RZ, R10 ;  /* 0x000000ffff0fa224 */ /* 0x000fca00078e000a */
[----:B------:R2:W3:Y:S04]  /*4a7a0*/  @!P2 LDG.E.U16 R3, [R14.64] ;  /* 0x000000060e03a981 */ /* 0x0004e8000c1e1500 */
[----:B------:R0:W-:Y:S01]  /*4a7b0*/  STL [R1+0x7d94], R6 ;  /* 0x007d940601007387 */ /* 0x0001e20000100800 */
[----:B--2---:R-:W-:Y:S02]  /*4a7c0*/  @!P2 IMAD.MOV.U32 R15, RZ, RZ, R8 ;  /* 0x000000ffff0fa224 */ /* 0x004fe400078e0008 */
[----:B----4-:R-:W-:-:S05]  /*4a7d0*/  @!P2 IMAD.MOV.U32 R14, RZ, RZ, R7 ;  /* 0x000000ffff0ea224 */ /* 0x010fca00078e0007 */
[----:B------:R-:W2:Y:S04]  /*4a7e0*/  @!P2 LDG.E.U16 R18, [R14.64] ;  /* 0x000000060e12a981 */ /* 0x000ea8000c1e1500 */
[----:B------:R1:W-:Y:S01]  /*4a7f0*/  STL [R1+0x7d98], R5 ;  /* 0x007d980501007387 */ /* 0x0003e20000100800 */
[----:B0-----:R-:W4:Y:S03]  /*4a800*/  LDL R6, [R1+0x215c] ;  /* 0x00215c0001067983 */ /* 0x001f260000100800 */
[----:B-1----:R-:W4:Y:S04]  /*4a810*/  LDL R5, [R1+0x2160] ;  /* 0x0021600001057983 */ /* 0x002f280000100800 */
[----:B------:R0:W-:Y:S01]  /*4a820*/  STL [R1+0x7d9c], R4 ;  /* 0x007d9c0401007387 */ /* 0x0001e20000100800 */
[----:B------:R-:W4:Y:S03]  /*4a830*/  LDL R13, [R1+0x211c] ;  /* 0x00211c00010d7983 */ /* 0x000f260000100800 */
[----:B0-----:R-:W4:Y:S04]  /*4a840*/  LDL R4, [R1+0x2120] ;  /* 0x0021200001047983 */ /* 0x001f280000100800 */
[----:B---3--:R0:W-:Y:S01]  /*4a850*/  STL [R1+0x7da0], R3 ;  /* 0x007da00301007387 */ /* 0x0081e20000100800 */
[----:B------:R-:W3:Y:S02]  /*4a860*/  LDL R12, [R1+0x20dc] ;  /* 0x0020dc00010c7983 */ /* 0x000ee40000100800 */
[----:B------:R-:W3:Y:S02]  /*4a870*/  LDL R11, [R1+0x20e0] ;  /* 0x0020e000010b7983 */ /* 0x000ee40000100800 */
[----:B------:R-:W3:Y:S01]  /*4a880*/  LDL R9, [R1+0x20a0] ;  /* 0x0020a00001097983 */ /* 0x000ee20000100800 */
[----:B------:R-:W-:Y:S01]  /*4a890*/  PRMT R16, RZ, 0x7610, R16 ;  /* 0x00007610ff107816 */ /* 0x000fe20000000010 */
[----:B--2---:R-:W-:Y:S01]  /*4a8a0*/  STL [R1+0x7da4], R18 ;  /* 0x007da41201007387 */ /* 0x004fe20000100800 */
[----:B------:R-:W2:Y:S02]  /*4a8b0*/  LDL R10, [R1+0x209c] ;  /* 0x00209c00010a7983 */ /* 0x000ea40000100800 */
[----:B------:R-:W2:Y:S02]  /*4a8c0*/  LDL R8, [R1+0x205c] ;  /* 0x00205c0001087983 */ /* 0x000ea40000100800 */
[----:B------:R-:W2:Y:S02]  /*4a8d0*/  LDL R7, [R1+0x2060] ;  /* 0x0020600001077983 */ /* 0x000ea40000100800 */
[----:B----4-:R-:W-:-:S02]  /*4a8e0*/  @!P2 IMAD.MOV.U32 R15, RZ, RZ, R6 ;  /* 0x000000ffff0fa224 */ /* 0x010fc400078e0006 */
[----:B------:R-:W4:Y:S01]  /*4a8f0*/  LDL R6, [R1+0x201c] ;  /* 0x00201c0001067983 */ /* 0x000f220000100800 */
[----:B------:R-:W-:-:S03]  /*4a900*/  @!P2 IMAD.MOV.U32 R14, RZ, RZ, R5 ;  /* 0x000000ffff0ea224 */ /* 0x000fc600078e0005 */
[----:B------:R-:W4:Y:S04]  /*4a910*/  LDL R5, [R1+0x2020] ;  /* 0x0020200001057983 */ /* 0x000f280000100800 */
[----:B------:R1:W4:Y:S01]  /*4a920*/  @!P2 LDG.E.U16 R16, [R14.64] ;  /* 0x000000060e10a981 */ /* 0x000322000c1e1500 */
[----:B------:R-:W-:Y:S02]  /*4a930*/  PRMT R17, RZ, 0x7610, R17 ;  /* 0x00007610ff117816 */ /* 0x000fe40000000011 */
[----:B------:R-:W-:Y:S01]  /*4a940*/  PRMT R19, RZ, 0x7610, R19 ;  /* 0x00007610ff137816 */ /* 0x000fe20000000013 */
[----:B-1----:R-:W-:Y:S02]  /*4a950*/  @!P2 IMAD.MOV.U32 R15, RZ, RZ, R13 ;  /* 0x000000ffff0fa224 */ /* 0x002fe400078e000d */
[----:B------:R-:W-:-:S05]  /*4a960*/  @!P2 IMAD.MOV.U32 R14, RZ, RZ, R4 ;  /* 0x000000ffff0ea224 */ /* 0x000fca00078e0004 */
[----:B------:R3:W4:Y:S01]  /*4a970*/  @!P2 LDG.E.U16 R17, [R14.64] ;  /* 0x000000060e11a981 */ /* 0x000722000c1e1500 */
[----:B------:R-:W-:Y:S01]  /*4a980*/  PRMT R21, RZ, 0x7610, R21 ;  /* 0x00007610ff157816 */ /* 0x000fe20000000015 */
[----:B---3--:R-:W-:Y:S02]  /*4a990*/  @!P2 IMAD.MOV.U32 R14, RZ, RZ, R11 ;  /* 0x000000ffff0ea224 */ /* 0x008fe400078e000b */
[----:B------:R-:W-:-:S05]  /*4a9a0*/  @!P2 IMAD.MOV.U32 R15, RZ, RZ, R12 ;  /* 0x000000ffff0fa224 */ /* 0x000fca00078e000c */
[----:B------:R1:W3:Y:S01]  /*4a9b0*/  @!P2 LDG.E.U16 R19, [R14.64] ;  /* 0x000000060e13a981 */ /* 0x0002e2000c1e1500 */
[----:B------:R-:W-:Y:S01]  /*4a9c0*/  PRMT R22, RZ, 0x7610, R22 ;  /* 0x00007610ff167816 */ /* 0x000fe20000000016 */
[----:B-1----:R-:W-:Y:S01]  /*4a9d0*/  @!P2 IMAD.MOV.U32 R14, RZ, RZ, R9 ;  /* 0x000000ffff0ea224 */ /* 0x002fe200078e0009 */
[----:B------:R-:W-:Y:S01]  /*4a9e0*/  PRMT R23, RZ, 0x7610, R23 ;  /* 0x00007610ff177816 */ /* 0x000fe20000000017 */
[----:B--2---:R-:W-:-:S05]  /*4a9f0*/  @!P2 IMAD.MOV.U32 R15, RZ, RZ, R10 ;  /* 0x000000ffff0fa224 */ /* 0x004fca00078e000a */
[----:B------:R1:W2:Y:S02]  /*4aa00*/  @!P2 LDG.E.U16 R21, [R14.64] ;  /* 0x000000060e15a981 */ /* 0x0002a4000c1e1500 */
[----:B-1----:R-:W-:Y:S02]  /*4aa10*/  @!P2 IMAD.MOV.U32 R14, RZ, RZ, R7 ;  /* 0x000000ffff0ea224 */ /* 0x002fe400078e0007 */
[----:B------:R-:W-:-:S05]  /*4aa20*/  @!P2 IMAD.MOV.U32 R15, RZ, RZ, R8 ;  /* 0x000000ffff0fa224 */ /* 0x000fca00078e0008 */
[----:B------:R1:W2:Y:S04]  /*4aa30*/  @!P2 LDG.E.U16 R22, [R14.64] ;  /* 0x000000060e16a981 */ /* 0x0002a8000c1e1500 */
[----:B----4-:R4:W-:Y:S01]  /*4aa40*/  STL [R1+0x7da8], R16 ;  /* 0x007da81001007387 */ /* 0x0109e20000100800 */
[----:B0-----:R-:W4:Y:S02]  /*4aa50*/  LDL R3, [R1+0x227c] ;  /* 0x00227c0001037983 */ /* 0x001f240000100800 */
[----:B------:R-:W4:Y:S02]  /*4aa60*/  LDL R4, [R1+0x2274] ;  /* 0x0022740001047983 */ /* 0x000f240000100800 */
[----:B-1----:R-:W-:Y:S02]  /*4aa70*/  @!P2 IMAD.MOV.U32 R14, RZ, RZ, R5 ;  /* 0x000000ffff0ea224 */ /* 0x002fe400078e0005 */
[----:B------:R-:W-:-:S05]  /*4aa80*/  @!P2 IMAD.MOV.U32 R15, RZ, RZ, R6 ;  /* 0x000000ffff0fa224 */ /* 0x000fca00078e0006 */
[----:B------:R4:W4:Y:S04]  /*4aa90*/  @!P2 LDG.E.U16 R23, [R14.64] ;  /* 0x000000060e17a981 */ /* 0x000928000c1e1500 */
[----:B------:R-:W-:Y:S04]  /*4aaa0*/  STL [R1+0x7dac], R17 ;  /* 0x007dac1101007387 */ /* 0x000fe80000100800 */
[----:B---3--:R-:W-:Y:S01]  /*4aab0*/  STL [R1+0x7db0], R19 ;  /* 0x007db01301007387 */ /* 0x008fe20000100800 */
[----:B------:R-:W-:-:S03]  /*4aac0*/  PRMT R0, RZ, 0x7610, R0 ;  /* 0x00007610ff007816 */ /* 0x000fc60000000000 */
[----:B--2---:R-:W-:Y:S04]  /*4aad0*/  STL [R1+0x7db4], R21 ;  /* 0x007db41501007387 */ /* 0x004fe80000100800 */
[----:B------:R-:W-:Y:S01]  /*4aae0*/  STL [R1+0x7db8], R22 ;  /* 0x007db81601007387 */ /* 0x000fe20000100800 */
[----:B----4-:R-:W-:Y:S02]  /*4aaf0*/  @!P2 IMAD.MOV.U32 R14, RZ, RZ, R3 ;  /* 0x000000ffff0ea224 */ /* 0x010fe400078e0003 */
[----:B------:R-:W-:-:S05]  /*4ab00*/  @!P2 IMAD.MOV.U32 R15, RZ, RZ, R4 ;  /* 0x000000ffff0fa224 */ /* 0x000fca00078e0004 */
[----:B------:R-:W2:Y:S04]  /*4ab10*/  @!P2 LDG.E.U16 R0, [R14.64] ;  /* 0x000000060e00a981 */ /* 0x000ea8000c1e1500 */
[----:B------:R-:W-:Y:S01]  /*4ab20*/  STL [R1+0x7dbc], R23 ;  /* 0x007dbc1701007387 */ /* 0x000fe20000100800 */
[----:B------:R-:W3:Y:S02]  /*4ab30*/  LDL.LU R16, [R1+0x354] ;  /* 0x0003540001107983 */ /* 0x000ee40000300800 */
[----:B------:R-:W4:Y:S02]  /*4ab40*/  LDL.LU R29, [R1+0x294] ;  /* 0x00029400011d7983 */ /* 0x000f240000300800 */
        /* <DEDUP_REMOVED lines=18> */
[----:B------:R-:W-:Y:S02]  /*4ac70*/  STL [R1+0x7748], R14 ;  /* 0x0077480e01007387 */ /* 0x000fe40000100800 */
[----:B------:R-:W-:Y:S02]  /*4ac80*/  STL [R1+0x774c], R14 ;  /* 0x00774c0e01007387 */ /* 0x000fe40000100800 */
[----:B------:R-:W-:Y:S01]  /*4ac90*/  STL [R1+0x7750], R14 ;  /* 0x0077500e01007387 */ /* 0x000fe20000100800 */
[----:B------:R-:W-:Y:S01]  /*4aca0*/  STL [R1+0x7754], R14 ;  /* 0x0077540e01007387 */ /* 0x000fe20000100800 */
        /* <DEDUP_REMOVED lines=360> */
[----:B------:R-:W-:Y:S03]  /*4c330*/  STL [R1+0x7c50], R15 ;  /* 0x007c500f01007387 */ /* 0x000fe60000100800 */
[----:B------:R-:W0:Y:S01]  /*4c340*/  S2R R2, SR_TID.X ;  /* 0x0000000000027919 */ /* 0x000e220000002100 */
        /* <DEDUP_REMOVED lines=24> */
[----:B0-----:R-:W-:Y:S01]  /*4c4d0*/  LOP3.LUT R2, R2, 0x7f, RZ, 0xc0, !PT ;  /* 0x0000007f02027812 */ /* 0x001fe200078ec0ff */
[----:B------:R-:W-:Y:S02]  /*4c4e0*/  STL [R1+0x7d18], R15 ;  /* 0x007d180f01007387 */ /* 0x000fe40000100800 */
[----:B------:R-:W-:Y:S01]  /*4c4f0*/  STL [R1+0x7d20], R15 ;  /* 0x007d200f01007387 */ /* 0x000fe20000100800 */
[----:B------:R-:W-:Y:S01]  /*4c500*/  STL [R1+0x7d28], R15 ;  /* 0x007d280f01007387 */ /* 0x000fe20000100800 */
[----:B------:R-:W-:Y:S02]  /*4c510*/  STL [R1+0x7d30], R15 ;  /* 0x007d300f01007387 */ /* 0x000fe40000100800 */
[----:B------:R-:W-:Y:S02]  /*4c520*/  STL [R1+0x7d38], R15 ;  /* 0x007d380f01007387 */ /* 0x000fe40000100800 */
[----:B------:R-:W-:Y:S01]  /*4c530*/  IMAD.SHL.U32 R2, R2, 0x2, RZ ;  /* 0x0000000202027824 */ /* 0x000fe200078e00ff */
[----:B------:R-:W-:Y:S01]  /*4c540*/  STL [R1+0x7d40], R15 ;  /* 0x007d400f01007387 */ /* 0x000fe20000100800 */
[----:B------:R-:W-:Y:S02]  /*4c550*/  STL [R1+0x7d48], R15 ;  /* 0x007d480f01007387 */ /* 0x000fe40000100800 */
[----:B------:R-:W-:Y:S02]  /*4c560*/  STL [R1+0x7d50], R15 ;  /* 0x007d500f01007387 */ /* 0x000fe40000100800 */
[----:B------:R-:W-:Y:S01]  /*4c570*/  STL [R1+0x7d58], R15 ;  /* 0x007d580f01007387 */ /* 0x000fe20000100800 */
[----:B--2---:R-:W-:Y:S01]  /*4c580*/  STL [R1+0x7660], R0 ;  /* 0x0076600001007387 */ /* 0x004fe20000100800 */
[----:B------:R-:W-:Y:S03]  /*4c590*/  STL [R1+0x7dc4], R0 ;  /* 0x007dc40001007387 */ /* 0x000fe60000100800 */
[----:B----4-:R0:W-:Y:S04]  /*4c5a0*/  STS.U16 [R2+0x20800], R29 ;  /* 0x0208001d02007388 */ /* 0x0101e80000000400 */
[----:B0-----:R-:W2:Y:S04]  /*4c5b0*/  LDL.LU R29, [R1+0x230] ;  /* 0x00023000011d7983 */ /* 0x001ea80000300800 */
[----:B------:R0:W-:Y:S04]  /*4c5c0*/  STS.U16 [R2+0x21000], R28 ;  /* 0x0210001c02007388 */ /* 0x0001e80000000400 */
[----:B---3--:R-:W-:Y:S04]  /*4c5d0*/  STS.U16 [R2+0x20000], R16 ;  /* 0x0200001002007388 */ /* 0x008fe80000000400 */
[----:B------:R-:W-:Y:S04]  /*4c5e0*/  STS.U16 [R2+0x21800], R18 ;  /* 0x0218001202007388 */ /* 0x000fe80000000400 */
[----:B------:R-:W-:Y:S04]  /*4c5f0*/  STS.U16 [R2+0x22000], R3 ;  /* 0x0220000302007388 */ /* 0x000fe80000000400 */
[----:B------:R-:W-:Y:S04]  /*4c600*/  STS.U16 [R2+0x22800], R4 ;  /* 0x0228000402007388 */ /* 0x000fe80000000400 */
[----:B------:R-:W-:Y:S04]  /*4c610*/  STS.U16 [R2+0x23000], R5 ;  /* 0x0230000502007388 */ /* 0x000fe80000000400 */
[----:B------:R-:W-:Y:S04]  /*4c620*/  STS.U16 [R2+0x23800], R6 ;  /* 0x0238000602007388 */ /* 0x000fe80000000400 */
[----:B------:R-:W-:Y:S04]  /*4c630*/  STS.U16 [R2+0x24000], R7 ;  /* 0x0240000702007388 */ /* 0x000fe80000000400 */
[----:B0-----:R-:W3:Y:S04]  /*4c640*/  LDL.LU R28, [R1+0x210] ;  /* 0x00021000011c7983 */ /* 0x001ee80000300800 */
[----:B------:R-:W-:Y:S04]  /*4c650*/  STS.U16 [R2+0x24800], R8 ;  /* 0x0248000802007388 */ /* 0x000fe80000000400 */
[----:B------:R-:W-:Y:S04]  /*4c660*/  STS.U16 [R2+0x25000], R9 ;  /* 0x0250000902007388 */ /* 0x000fe80000000400 */
[----:B------:R-:W-:Y:S04]  /*4c670*/  STS.U16 [R2+0x25800], R10 ;  /* 0x0258000a02007388 */ /* 0x000fe80000000400 */
[----:B------:R-:W-:Y:S01]  /*4c680*/  STS.U16 [R2+0x26000], R11 ;  /* 0x0260000b02007388 */ /* 0x000fe20000000400 */
[----:B------:R-:W-:-:S03]  /*4c690*/  LOP3.LUT R15, R2, 0x10, RZ, 0x3c, !PT ;  /* 0x00000010020f7812 */ /* 0x000fc600078e3cff */
[----:B------:R-:W-:Y:S04]  /*4c6a0*/  STS.U16 [R2+0x26800], R12 ;  /* 0x0268000c02007388 */ /* 0x000fe80000000400 */
[----:B------:R-:W-:Y:S04]  /*4c6b0*/  STS.U16 [R2+0x27000], R13 ;  /* 0x0270000d02007388 */ /* 0x000fe80000000400 */
[----:B------:R0:W-:Y:S04]  /*4c6c0*/  STS.U16 [R2+0x27800], R20 ;  /* 0x0278001402007388 */ /* 0x0001e80000000400 */
[----:B0-----:R-:W4:Y:S01]  /*4c6d0*/  LDL.LU R2, [R1+0x1f0] ;  /* 0x0001f00001027983 */ /* 0x001f220000300800 */
[----:B------:R-:W4:Y:S02]  /*4c6e0*/  LDL.LU R0, [R1+0x1d0] ;  /* 0x0001d00001007983 */ /* 0x000f240000300800 */
[----:B------:R-:W4:Y:S02]  /*4c6f0*/  LDL.LU R14, [R1+0x1b0] ;  /* 0x0001b000010e7983 */ /* 0x000f240000300800 */
[----:B------:R-:W4:Y:S01]  /*4c700*/  LDL.LU R23, [R1+0x190] ;  /* 0x0001900001177983 */ /* 0x000f220000300800 */
[----:B------:R-:W4:Y:S04]  /*4c710*/  LDL.LU R22, [R1+0x170] ;  /* 0x0001700001167983 */ /* 0x000f280000300800 */
[----:B------:R-:W-:Y:S01]  /*4c720*/  STS.U16 [R15+0x20100], R24 ;  /* 0x020100180f007388 */ /* 0x000fe20000000400 */
[----:B------:R-:W4:Y:S02]  /*4c730*/  LDL.LU R21, [R1+0x150] ;  /* 0x0001500001157983 */ /* 0x000f240000300800 */
[----:B------:R-:W-:Y:S02]  /*4c740*/  STS.U16 [R15+0x20900], R25 ;  /* 0x020900190f007388 */ /* 0x000fe40000000400 */
[----:B------:R-:W4:Y:S01]  /*4c750*/  LDL.LU R19, [R1+0x130] ;  /* 0x0001300001137983 */ /* 0x000f220000300800 */
[----:B------:R-:W-:Y:S04]  /*4c760*/  STS.U16 [R15+0x21100], R26 ;  /* 0x0211001a0f007388 */ /* 0x000fe80000000400 */
[----:B------:R-:W4:Y:S01]  /*4c770*/  LDL.LU R17, [R1+0x110] ;  /* 0x0001100001117983 */ /* 0x000f220000300800 */
[----:B------:R-:W-:Y:S02]  /*4c780*/  STS.U16 [R15+0x21900], R27 ;  /* 0x0219001b0f007388 */ /* 0x000fe40000000400 */
[----:B------:R-:W4:Y:S02]  /*4c790*/  LDL.LU R16, [R1+0xf0] ;  /* 0x0000f00001107983 */ /* 0x000f240000300800 */
[----:B------:R-:W4:Y:S01]  /*4c7a0*/  LDL.LU R18, [R1+0xd0] ;  /* 0x0000d00001127983 */ /* 0x000f220000300800 */
[----:B--2---:R0:W-:Y:S04]  /*4c7b0*/  STS.U16 [R15+0x22100], R29 ;  /* 0x0221001d0f007388 */ /* 0x0041e80000000400 */
[----:B0-----:R-:W2:Y:S04]  /*4c7c0*/  LDL.LU R29, [R1+0x2ac] ;  /* 0x0002ac00011d7983 */ /* 0x001ea80000300800 */
[----:B---3--:R-:W-:Y:S01]  /*4c7d0*/  STS.U16 [R15+0x22900], R28 ;  /* 0x0229001c0f007388 */ /* 0x008fe20000000400 */
        /* <DEDUP_REMOVED lines=15> */
[----:B----4-:R0:W-:Y:S04]  /*4c8d0*/  STS.U16 [R15+0x23100], R2 ;  /* 0x023100020f007388 */ /* 0x0101e80000000400 */
[----:B------:R-:W4:Y:S04]  /*4c8e0*/  LDL.LU R27, [R1+0x2a8] ;  /* 0x0002a800011b7983 */ /* 0x000f280000300800 */
[----:B0-----:R-:W0:Y:S01]  /*4c8f0*/  S2R R2, SR_TID.X ;  /* 0x0000000000027919 */ /* 0x001e220000002100 */
[----:B------:R1:W-:Y:S02]  /*4c900*/  STS.U16 [R15+0x23900], R0 ;  /* 0x023900000f007388 */ /* 0x0003e40000000400 */
[----:B------:R0:W-:Y:S02]  /*4c910*/  STS.U16 [R15+0x24100], R14 ;  /* 0x0241000e0f007388 */ /* 0x0001e40000000400 */
[----:B------:R-:W-:Y:S01]  /*4c920*/  STS.U16 [R15+0x24900], R23 ;  /* 0x024900170f007388 */ /* 0x000fe20000000400 */
[----:B------:R-:W-:Y:S01]  /*4c930*/  STS.U16 [R15+0x25100], R22 ;  /* 0x025100160f007388 */ /* 0x000fe20000000400 */
[----:B------:R-:W-:Y:S02]  /*4c940*/  STS.U16 [R15+0x25900], R21 ;  /* 0x025900150f007388 */ /* 0x000fe40000000400 */
[----:B------:R-:W-:Y:S02]  /*4c950*/  STS.U16 [R15+0x26100], R19 ;  /* 0x026100130f007388 */ /* 0x000fe40000000400 */
[----:B------:R-:W-:Y:S01]  /*4c960*/  STS.U16 [R15+0x26900], R17 ;  /* 0x026900110f007388 */ /* 0x000fe20000000400 */
[----:B------:R-:W-:Y:S04]  /*4c970*/  STS.U16 [R15+0x27100], R16 ;  /* 0x027100100f007388 */ /* 0x000fe80000000400 */
[----:B------:R-:W3:Y:S01]  /*4c980*/  LDL.LU R28, [R1+0x288] ;  /* 0x00028800011c7983 */ /* 0x000ee20000300800 */
[----:B------:R-:W-:Y:S01]  /*4c990*/  STS.U16 [R15+0x27900], R18 ;  /* 0x027900120f007388 */ /* 0x000fe20000000400 */
[----:B0-----:R-:W-:-:S05]  /*4c9a0*/  LOP3.LUT R2, R2, 0x7f, RZ, 0xc0, !PT ;  /* 0x0000007f02027812 */ /* 0x001fca00078ec0ff */
[----:B------:R-:W-:-:S05]  /*4c9b0*/  IMAD.SHL.U32 R2, R2, 0x2, RZ ;  /* 0x0000000202027824 */ /* 0x000fca00078e00ff */
[C---:B-1----:R-:W-:Y:S01]  /*4c9c0*/  LOP3.LUT R0, R2.reuse, 0x20, RZ, 0x3c, !PT ;  /* 0x0000002002007812 */ /* 0x042fe200078e3cff */
[----:B------:R-:W-:Y:S01]  /*4c9d0*/  STL [R1+0x7dc8], R15 ;  /* 0x007dc80f01007387 */ /* 0x000fe20000100800 */
[----:B------:R-:W-:-:S03]  /*4c9e0*/  LOP3.LUT R14, R2, 0x30, RZ, 0x3c, !PT ;  /* 0x00000030020e7812 */ /* 0x000fc600078e3cff */
[----:B--2---:R0:W-:Y:S04]  /*4c9f0*/  STS.U16 [R0+0x20200], R29 ;  /* 0x0202001d00007388 */ /* 0x0041e80000000400 */
[----:B0-----:R-:W2:Y:S01]  /*4ca00*/  LDL.LU R29, [R1+0x268] ;  /* 0x00026800011d7983 */ /* 0x001ea20000300800 */
[----:B------:R-:W2:Y:S03]  /*4ca10*/  LDL.LU R2, [R1+0x208] ;  /* 0x0002080001027983 */ /* 0x000ea60000300800 */
[----:B--2---:R0:W-:Y:S04]  /*4ca20*/  STL [R1+0x7df0], R2 ;  /* 0x007df00201007387 */ /* 0x0041e80000100800 */
[----:B0-----:R-:W2:Y:S01]  /*4ca30*/  LDL.LU R2, [R1+0x228] ;  /* 0x0002280001027983 */ /* 0x001ea20000300800 */
[----:B---3--:R-:W-:Y:S02]  /*4ca40*/  STS.U16 [R0+0x20a00], R3 ;  /* 0x020a000300007388 */ /* 0x008fe40000000400 */
[----:B------:R-:W-:Y:S02]  /*4ca50*/  STS.U16 [R0+0x21200], R4 ;  /* 0x0212000400007388 */ /* 0x000fe40000000400 */
[----:B------:R-:W-:Y:S01]  /*4ca60*/  STS.U16 [R0+0x21a00], R5 ;  /* 0x021a000500007388 */ /* 0x000fe20000000400 */
[----:B------:R-:W-:Y:S01]  /*4ca70*/  STS.U16 [R0+0x22200], R6 ;  /* 0x0222000600007388 */ /* 0x000fe20000000400 */
[----:B------:R-:W-:Y:S02]  /*4ca80*/  STS.U16 [R0+0x22a00], R7 ;  /* 0x022a000700007388 */ /* 0x000fe40000000400 */
        /* <DEDUP_REMOVED lines=10> */
[----:B--2---:R0:W-:Y:S04]  /*4cb30*/  STL [R1+0x7df4], R2 ;  /* 0x007df40201007387 */ /* 0x0041e80000100800 */
[----:B0-----:R-:W2:Y:S01]  /*4cb40*/  LDL.LU R2, [R1+0x248] ;  /* 0x0002480001027983 */ /* 0x001ea20000300800 */
        /* <DEDUP_REMOVED lines=24> */
[----:B------:R-:W4:Y:S01]  /*4ccd0*/  LDL.LU R26, [R1+0x104] ;  /* 0x00010400011a7983 */ /* 0x000f220000300800 */
[----:B------:R1:W-:Y:S02]  /*4cce0*/  STS.U16 [R14+0x20b00], R28 ;  /* 0x020b001c0e007388 */ /* 0x0003e40000000400 */
[----:B------:R1:W-:Y:S01]  /*4ccf0*/  STS.U16 [R14+0x21300], R29 ;  /* 0x0213001d0e007388 */ /* 0x0003e20000000400 */
[----:B0-----:R-:W3:Y:S01]  /*4cd00*/  LDL.LU R27, [R1+0xe4] ;  /* 0x0000e400011b7983 */ /* 0x001ee20000300800 */
[----:B-1----:R-:W3:Y:S02]  /*4cd10*/  LDL.LU R28, [R1+0xc4] ;  /* 0x0000c400011c7983 */ /* 0x002ee40000300800 */
[----:B------:R-:W3:Y:S01]  /*4cd20*/  LDL.LU R29, [R1+0x2a0] ;  /* 0x0002a000011d7983 */ /* 0x000ee20000300800 */
[----:B--2---:R0:W-:Y:S04]  /*4cd30*/  STS.U16 [R14+0x21b00], R2 ;  /* 0x021b00020e007388 */ /* 0x0041e80000000400 */
[----:B0-----:R-:W2:Y:S04]  /*4cd40*/  LDL.LU R2, [R1+0x7df4] ;  /* 0x007df40001027983 */ /* 0x001ea80000300800 */
[----:B--2---:R0:W-:Y:S04]  /*4cd50*/  STS.U16 [R14+0x22300], R2 ;  /* 0x022300020e007388 */ /* 0x0041e80000000400 */
[----:B0-----:R-:W2:Y:S04]  /*4cd60*/  LDL.LU R2, [R1+0x7df0] ;  /* 0x007df00001027983 */ /* 0x001ea80000300800 */
[----:B--2---:R0:W-:Y:S04]  /*4cd70*/  STS.U16 [R14+0x22b00], R2 ;  /* 0x022b00020e007388 */ /* 0x0041e80000000400 */
[----:B0-----:R-:W0:Y:S01]  /*4cd80*/  S2R R2, SR_TID.X ;  /* 0x0000000000027919 */ /* 0x001e220000002100 */
[----:B---3--:R-:W-:Y:S02]  /*4cd90*/  STS.U16 [R14+0x23300], R15 ;  /* 0x0233000f0e007388 */ /* 0x008fe40000000400 */
[----:B------:R1:W-:Y:S02]  /*4cda0*/  STS.U16 [R14+0x23b00], R0 ;  /* 0x023b00000e007388 */ /* 0x0003e40000000400 */
[----:B------:R-:W-:Y:S01]  /*4cdb0*/  STS.U16 [R14+0x24300], R23 ;  /* 0x024300170e007388 */ /* 0x000fe20000000400 */
[----:B------:R-:W-:Y:S01]  /*4cdc0*/  STS.U16 [R14+0x24b00], R22 ;  /* 0x024b00160e007388 */ /* 0x000fe20000000400 */
[----:B------:R-:W-:Y:S02]  /*4cdd0*/  STS.U16 [R14+0x25300], R21 ;  /* 0x025300150e007388 */ /* 0x000fe40000000400 */
[----:B------:R-:W-:Y:S02]  /*4cde0*/  STS.U16 [R14+0x25b00], R19 ;  /* 0x025b00130e007388 */ /* 0x000fe40000000400 */
[----:B------:R-:W-:Y:S01]  /*4cdf0*/  STS.U16 [R14+0x26300], R17 ;  /* 0x026300110e007388 */ /* 0x000fe20000000400 */
[----:B------:R-:W-:Y:S01]  /*4ce00*/  STS.U16 [R14+0x26b00], R16 ;  /* 0x026b00100e007388 */ /* 0x000fe20000000400 */
[----:B------:R-:W-:Y:S02]  /*4ce10*/  STS.U16 [R14+0x27300], R18 ;  /* 0x027300120e007388 */ /* 0x000fe40000000400 */
[----:B------:R2:W-:Y:S01]  /*4ce20*/  STS.U16 [R14+0x27b00], R3 ;  /* 0x027b00030e007388 */ /* 0x0005e20000000400 */
[----:B0-----:R-:W-:-:S05]  /*4ce30*/  LOP3.LUT R2, R2, 0x7f, RZ, 0xc0, !PT ;  /* 0x0000007f02027812 */ /* 0x001fca00078ec0ff */
[----:B------:R-:W-:-:S05]  /*4ce40*/  IMAD.SHL.U32 R2, R2, 0x2, RZ ;  /* 0x0000000202027824 */ /* 0x000fca00078e00ff */
[C---:B-1----:R-:W-:Y:S02]  /*4ce50*/  LOP3.LUT R0, R2.reuse, 0x40, RZ, 0x3c, !PT ;  /* 0x0000004002007812 */ /* 0x042fe400078e3cff */
[----:B--2---:R-:W-:Y:S02]  /*4ce60*/  LOP3.LUT R3, R2, 0x50, RZ, 0x3c, !PT ;  /* 0x0000005002037812 */ /* 0x004fe400078e3cff */
[----:B------:R-:W2:Y:S04]  /*4ce70*/  LDL.LU R2, [R1+0x220] ;  /* 0x0002200001027983 */ /* 0x000ea80000300800 */
[----:B--2---:R0:W-:Y:S04]  /*4ce80*/  STL [R1+0x7de4], R2 ;  /* 0x007de40201007387 */ /* 0x0041e80000100800 */
[----:B0-----:R-:W2:Y:S04]  /*4ce90*/  LDL.LU R2, [R1+0x240] ;  /* 0x0002400001027983 */ /* 0x001ea80000300800 */
[----:B--2---:R0:W-:Y:S04]  /*4cea0*/  STL [R1+0x7de8], R2 ;  /* 0x007de80201007387 */ /* 0x0041e80000100800 */
[----:B0-----:R-:W2:Y:S04]  /*4ceb0*/  LDL.LU R2, [R1+0x260] ;  /* 0x0002600001027983 */ /* 0x001ea80000300800 */
        /* <DEDUP_REMOVED lines=13> */
[----:B----4-:R-:W-:Y:S02]  /*4cf90*/  STS.U16 [R0+0x26c00], R26 ;  /* 0x026c001a00007388 */ /* 0x010fe40000000400 */
[----:B------:R-:W-:Y:S02]  /*4cfa0*/  STS.U16 [R0+0x27400], R27 ;  /* 0x0274001b00007388 */ /* 0x000fe40000000400 */
[----:B------:R-:W-:Y:S01]  /*4cfb0*/  STS.U16 [R0+0x27c00], R28 ;  /* 0x027c001c00007388 */ /* 0x000fe20000000400 */
[----:B--2---:R0:W-:Y:S04]  /*4cfc0*/  STL [R1+0x7dec], R2 ;  /* 0x007dec0201007387 */ /* 0x0041e80000100800 */
[----:B0-----:R-:W2:Y:S01]  /*4cfd0*/  LDL.LU R2, [R1+0x280] ;  /* 0x0002800001027983 */ /* 0x001ea20000300800 */
[----:B------:R-:W3:Y:S02]  /*4cfe0*/  LDL.LU R15, [R1+0x200] ;  /* 0x00020000010f7983 */ /* 0x000ee40000300800 */
[----:B------:R-:W4:Y:S02]  /*4cff0*/  LDL.LU R0, [R1+0x1e0] ;  /* 0x0001e00001007983 */ /* 0x000f240000300800 */
        /* <DEDUP_REMOVED lines=22> */
[----:B------:R-:W3:Y:S03]  /*4d160*/  LDL.LU R27, [R1+0xfc] ;  /* 0x0000fc00011b7983 */ /* 0x000ee60000300800 */
[----:B------:R0:W-:Y:S01]  /*4d170*/  STS.U16 [R3+0x20500], R29 ;  /* 0x0205001d03007388 */ /* 0x0001e20000000400 */
[----:B------:R-:W3:Y:S03]  /*4d180*/  LDL.LU R28, [R1+0xdc] ;  /* 0x0000dc00011c7983 */ /* 0x000ee60000300800 */
[----:B0-----:R-:W3:Y:S04]  /*4d190*/  LDL.LU R29, [R1+0xbc] ;  /* 0x0000bc00011d7983 */ /* 0x001ee80000300800 */
[----:B--2---:R0:W-:Y:S04]  /*4d1a0*/  STS.U16 [R3+0x20d00], R2 ;  /* 0x020d000203007388 */ /* 0x0041e80000000400 */
[----:B0-----:R-:W2:Y:S04]  /*4d1b0*/  LDL.LU R2, [R1+0x7dec] ;  /* 0x007dec0001027983 */ /* 0x001ea80000300800 */
[----:B--2---:R0:W-:Y:S04]  /*4d1c0*/  STS.U16 [R3+0x21500], R2 ;  /* 0x0215000203007388 */ /* 0x0041e80000000400 */
[----:B0-----:R-:W2:Y:S04]  /*4d1d0*/  LDL.LU R2, [R1+0x7de8] ;  /* 0x007de80001027983 */ /* 0x001ea80000300800 */
[----:B--2---:R0:W-:Y:S04]  /*4d1e0*/  STS.U16 [R3+0x21d00], R2 ;  /* 0x021d000203007388 */ /* 0x0041e80000000400 */
[----:B0-----:R-:W2:Y:S04]  /*4d1f0*/  LDL.LU R2, [R1+0x7de4] ;  /* 0x007de40001027983 */ /* 0x001ea80000300800 */
[----:B--2---:R-:W-:Y:S01]  /*4d200*/  STS.U16 [R3+0x22500], R2 ;  /* 0x0225000203007388 */ /* 0x004fe20000000400 */
[----:B---3--:R0:W-:Y:S03]  /*4d210*/  STS.U16 [R3+0x22d00], R15 ;  /* 0x022d000f03007388 */ /* 0x0081e60000000400 */
[----:B0-----:R-:W2:Y:S04]  /*4d220*/  LDL.LU R15, [R1+0x218] ;  /* 0x00021800010f7983 */ /* 0x001ea80000300800 */
[----:B--2---:R0:W-:Y:S04]  /*4d230*/  STL [R1+0x7dd8], R15 ;  /* 0x007dd80f01007387 */ /* 0x0041e80000100800 */
[----:B0-----:R-:W2:Y:S04]  /*4d240*/  LDL.LU R15, [R1+0x258] ;  /* 0x00025800010f7983 */ /* 0x001ea80000300800 */
[----:B--2---:R0:W-:Y:S04]  /*4d250*/  STL [R1+0x7ddc], R15 ;  /* 0x007ddc0f01007387 */ /* 0x0041e80000100800 */
[----:B0-----:R-:W2:Y:S04]  /*4d260*/  LDL.LU R15, [R1+0x278] ;  /* 0x00027800010f7983 */ /* 0x001ea80000300800 */
[----:B------:R-:W0:Y:S01]  /*4d270*/  S2R R2, SR_TID.X ;  /* 0x0000000000027919 */ /* 0x000e220000002100 */
[----:B----4-:R-:W-:Y:S02]  /*4d280*/  STS.U16 [R3+0x23500], R0 ;  /* 0x0235000003007388 */ /* 0x010fe40000000400 */
        /* <DEDUP_REMOVED lines=8> */
[----:B------:R-:W-:Y:S01]  /*4d310*/  STS.U16 [R3+0x27d00], R4 ;  /* 0x027d000403007388 */ /* 0x000fe20000000400 */
[----:B0-----:R-:W-:-:S05]  /*4d320*/  LOP3.LUT R2, R2, 0x7f, RZ, 0xc0, !PT ;  /* 0x0000007f02027812 */ /* 0x001fca00078ec0ff */
[----:B------:R-:W-:Y:S01]  /*4d330*/  IMAD.SHL.U32 R2, R2, 0x2, RZ ;  /* 0x0000000202027824 */ /* 0x000fe200078e00ff */
[----:B--2---:R0:W-:Y:S04]  /*4d340*/  STL [R1+0x7de0], R15 ;  /* 0x007de00f01007387 */ /* 0x0041e80000100800 */
[----:B0-----:R-:W2:Y:S01]  /*4d350*/  LDL.LU R15, [R1+0x298] ;  /* 0x00029800010f7983 */ /* 0x001ea20000300800 */
[C---:B------:R-:W-:Y:S01]  /*4d360*/  LOP3.LUT R0, R2.reuse, 0x60, RZ, 0x3c, !PT ;  /* 0x0000006002007812 */ /* 0x040fe200078e3cff */
[----:B------:R-:W3:Y:S02]  /*4d370*/  LDL.LU R14, [R1+0x1f8] ;  /* 0x0001f800010e7983 */ /* 0x000ee40000300800 */
[----:B------:R-:W4:Y:S01]  /*4d380*/  LDL.LU R23, [R1+0x1d8] ;  /* 0x0001d80001177983 */ /* 0x000f220000300800 */
[----:B------:R-:W3:Y:S01]  /*4d390*/  LDL.LU R22, [R1+0x1b8] ;  /* 0x0001b80001167983 */ /* 0x000ee20000300800 */
[----:B------:R-:W3:Y:S02]  /*4d3a0*/  LDL.LU R21, [R1+0x198] ;  /* 0x0001980001157983 */ /* 0x000ee40000300800 */
[----:B------:R-:W3:Y:S01]  /*4d3b0*/  LDL.LU R19, [R1+0x178] ;  /* 0x0001780001137983 */ /* 0x000ee20000300800 */
[----:B------:R0:W-:Y:S01]  /*4d3c0*/  STS.U16 [R0+0x20600], R5 ;  /* 0x0206000500007388 */ /* 0x0001e20000000400 */
[----:B------:R-:W3:Y:S02]  /*4d3d0*/  LDL.LU R17, [R1+0x158] ;  /* 0x0001580001117983 */ /* 0x000ee40000300800 */
[----:B------:R1:W-:Y:S02]  /*4d3e0*/  STS.U16 [R0+0x20e00], R6 ;  /* 0x020e000600007388 */ /* 0x0003e40000000400 */
[----:B------:R-:W3:Y:S01]  /*4d3f0*/  LDL.LU R16, [R1+0x138] ;  /* 0x0001380001107983 */ /* 0x000ee20000300800 */
[----:B------:R1:W-:Y:S04]  /*4d400*/  STS.U16 [R0+0x21600], R7 ;  /* 0x0216000700007388 */ /* 0x0003e80000000400 */
[----:B------:R-:W3:Y:S01]  /*4d410*/  LDL.LU R18, [R1+0x118] ;  /* 0x0001180001127983 */ /* 0x000ee20000300800 */
[----:B------:R1:W-:Y:S02]  /*4d420*/  STS.U16 [R0+0x21e00], R8 ;  /* 0x021e000800007388 */ /* 0x0003e40000000400 */
[----:B------:R-:W3:Y:S02]  /*4d430*/  LDL.LU R3, [R1+0xf8] ;  /* 0x0000f80001037983 */ /* 0x000ee40000300800 */
[----:B------:R1:W-:Y:S01]  /*4d440*/  STS.U16 [R0+0x22600], R9 ;  /* 0x0226000900007388 */ /* 0x0003e20000000400 */
[----:B------:R-:W3:Y:S04]  /*4d450*/  LDL.LU R4, [R1+0xd8] ;  /* 0x0000d80001047983 */ /* 0x000ee80000300800 */
[----:B------:R1:W-:Y:S01]  /*4d460*/  STS.U16 [R0+0x22e00], R10 ;  /* 0x022e000a00007388 */ /* 0x0003e20000000400 */
[----:B0-----:R-:W3:Y:S02]  /*4d470*/  LDL.LU R5, [R1+0xb8] ;  /* 0x0000b80001057983 */ /* 0x001ee40000300800 */
[----:B------:R0:W-:Y:S02]  /*4d480*/  STS.U16 [R0+0x23600], R11 ;  /* 0x0236000b00007388 */ /* 0x0001e40000000400 */
[----:B-1----:R-:W3:Y:S01]  /*4d490*/  LDL.LU R6, [R1+0xb4] ;  /* 0x0000b40001067983 */ /* 0x002ee20000300800 */
[----:B------:R1:W-:Y:S04]  /*4d4a0*/  STS.U16 [R0+0x23e00], R12 ;  /* 0x023e000c00007388 */ /* 0x0003e80000000400 */
[----:B------:R-:W3:Y:S01]  /*4d4b0*/  LDL.LU R7, [R1+0xb0] ;  /* 0x0000b00001077983 */ /* 0x000ee20000300800 */
[----:B------:R1:W-:Y:S02]  /*4d4c0*/  STS.U16 [R0+0x24600], R13 ;  /* 0x0246000d00007388 */ /* 0x0003e40000000400 */
[----:B------:R-:W3:Y:S02]  /*4d4d0*/  LDL.LU R8, [R1+0xac] ;  /* 0x0000ac0001087983 */ /* 0x000ee40000300800 */
[----:B------:R1:W-:Y:S01]  /*4d4e0*/  STS.U16 [R0+0x24e00], R20 ;  /* 0x024e001400007388 */ /* 0x0003e20000000400 */
[----:B------:R-:W3:Y:S04]  /*4d4f0*/  LDL.LU R9, [R1+0xa8] ;  /* 0x0000a80001097983 */ /* 0x000ee80000300800 */
[----:B------:R1:W-:Y:S01]  /*4d500*/  STS.U16 [R0+0x25600], R24 ;  /* 0x0256001800007388 */ /* 0x0003e20000000400 */
[----:B------:R-:W3:Y:S02]  /*4d510*/  LDL.LU R10, [R1+0xa4] ;  /* 0x0000a400010a7983 */ /* 0x000ee40000300800 */
[----:B------:R1:W-:Y:S02]  /*4d520*/  STS.U16 [R0+0x25e00], R25 ;  /* 0x025e001900007388 */ /* 0x0003e40000000400 */
[----:B0-----:R-:W3:Y:S01]  /*4d530*/  LDL.LU R11, [R1+0xa0] ;  /* 0x0000a000010b7983 */ /* 0x001ee20000300800 */
[----:B------:R0:W-:Y:S04]  /*4d540*/  STS.U16 [R0+0x26600], R26 ;  /* 0x0266001a00007388 */ /* 0x0001e80000000400 */
[----:B-1----:R-:W3:Y:S01]  /*4d550*/  LDL.LU R12, [R1+0x9c] ;  /* 0x00009c00010c7983 */ /* 0x002ee20000300800 */
[----:B------:R-:W-:Y:S02]  /*4d560*/  STS.U16 [R0+0x26e00], R27 ;  /* 0x026e001b00007388 */ /* 0x000fe40000000400 */
[----:B------:R-:W3:Y:S02]  /*4d570*/  LDL.LU R13, [R1+0x98] ;  /* 0x00009800010d7983 */ /* 0x000ee40000300800 */
[----:B------:R-:W-:Y:S01]  /*4d580*/  STS.U16 [R0+0x27600], R28 ;  /* 0x0276001c00007388 */ /* 0x000fe20000000400 */
[----:B------:R-:W3:Y:S04]  /*4d590*/  LDL.LU R20, [R1+0x94] ;  /* 0x0000940001147983 */ /* 0x000ee80000300800 */
[----:B------:R1:W-:Y:S01]  /*4d5a0*/  STS.U16 [R0+0x27e00], R29 ;  /* 0x027e001d00007388 */ /* 0x0003e20000000400 */
[----:B------:R-:W3:Y:S02]  /*4d5b0*/  LDL.LU R24, [R1+0x90] ;  /* 0x0000900001187983 */ /* 0x000ee40000300800 */
[----:B------:R-:W3:Y:S01]  /*4d5c0*/  LDL.LU R25, [R1+0x8c] ;  /* 0x00008c0001197983 */ /* 0x000ee20000300800 */
[----:B0-----:R-:W3:Y:S01]  /*4d5d0*/  LDL.LU R26, [R1+0x88] ;  /* 0x00008800011a7983 */ /* 0x001ee20000300800 */
[----:B-1----:R-:W-:-:S03]  /*4d5e0*/  LOP3.LUT R0, R2, 0x70, RZ, 0x3c, !PT ;  /* 0x0000007002007812 */ /* 0x002fc600078e3cff */
[----:B------:R-:W3:Y:S01]  /*4d5f0*/  LDL.LU R2, [R1+0x238] ;  /* 0x0002380001027983 */ /* 0x000ee20000300800 */
[----:B------:R-:W3:Y:S02]  /*4d600*/  LDL.LU R27, [R1+0x84] ;  /* 0x00008400011b7983 */ /* 0x000ee40000300800 */
[----:B------:R-:W3:Y:S02]  /*4d610*/  LDL.LU R28, [R1+0x80] ;  /* 0x00008000011c7983 */ /* 0x000ee40000300800 */
[----:B------:R-:W3:Y:S01]  /*4d620*/  LDL.LU R29, [R1+0x7c] ;  /* 0x00007c00011d7983 */ /* 0x000ee20000300800 */
[----:B--2---:R0:W-:Y:S04]  /*4d630*/  STS.U16 [R0+0x20700], R15 ;  /* 0x0207000f00007388 */ /* 0x0041e80000000400 */
[----:B0-----:R-:W2:Y:S04]  /*4d640*/  LDL.LU R15, [R1+0x7de0] ;  /* 0x007de000010f7983 */ /* 0x001ea80000300800 */
[----:B--2---:R0:W-:Y:S04]  /*4d650*/  STS.U16 [R0+0x20f00], R15 ;  /* 0x020f000f00007388 */ /* 0x0041e80000000400 */
[----:B0-----:R-:W2:Y:S04]  /*4d660*/  LDL.LU R15, [R1+0x7ddc] ;  /* 0x007ddc00010f7983 */ /* 0x001ea80000300800 */
[----:B--2---:R0:W-:Y:S04]  /*4d670*/  STS.U16 [R0+0x21700], R15 ;  /* 0x0217000f00007388 */ /* 0x0041e80000000400 */
[----:B0-----:R-:W2:Y:S01]  /*4d680*/  LDL.LU R15, [R1+0x7dd8] ;  /* 0x007dd800010f7983 */ /* 0x001ea20000300800 */
[----:B---3--:R-:W-:Y:S03]  /*4d690*/  STS.U16 [R0+0x21f00], R2 ;  /* 0x021f000200007388 */ /* 0x008fe60000000400 */
[----:B--2---:R0:W-:Y:S04]  /*4d6a0*/  STS.U16 [R0+0x22700], R15 ;  /* 0x0227000f00007388 */ /* 0x0041e80000000400 */
[----:B0-----:R-:W2:Y:S04]  /*4d6b0*/  LDL.LU R15, [R1+0x6c] ;  /* 0x00006c00010f7983 */ /* 0x001ea80000300800 */
[----:B--2---:R0:W-:Y:S04]  /*4d6c0*/  STL [R1+0x7dcc], R15 ;  /* 0x007dcc0f01007387 */ /* 0x0041e80000100800 */
[----:B0-----:R-:W2:Y:S04]  /*4d6d0*/  LDL.LU R15, [R1+0x70] ;  /* 0x00007000010f7983 */ /* 0x001ea80000300800 */
[----:B--2---:R0:W-:Y:S04]  /*4d6e0*/  STL [R1+0x7dd0], R15 ;  /* 0x007dd00f01007387 */ /* 0x0041e80000100800 */
[----:B0-----:R-:W2:Y:S04]  /*4d6f0*/  LDL.LU R15, [R1+0x74] ;  /* 0x00007400010f7983 */ /* 0x001ea80000300800 */
[----:B------:R-:W0:Y:S01]  /*4d700*/  S2R R2, SR_TID.X ;  /* 0x0000000000027919 */ /* 0x000e220000002100 */
[----:B------:R-:W-:Y:S02]  /*4d710*/  STS.U16 [R0+0x22f00], R14 ;  /* 0x022f000e00007388 */ /* 0x000fe40000000400 */
[----:B----4-:R-:W-:Y:S02]  /*4d720*/  STS.U16 [R0+0x23700], R23 ;  /* 0x0237001700007388 */ /* 0x010fe40000000400 */
        /* <DEDUP_REMOVED lines=10> */
[----:B-1----:R-:W2:Y:S01]  /*4d7d0*/  LDL.LU R15, [R1+0x78] ;  /* 0x00007800010f7983 */ /* 0x002ea20000300800 */
[----:B------:R-:W3:Y:S01]  /*4d7e0*/  LDL.LU R0, [R1+0x68] ;  /* 0x0000680001007983 */ /* 0x000ee20000300800 */
[----:B0-----:R-:W-:Y:S01]  /*4d7f0*/  LOP3.LUT R2, R2, 0x7f, RZ, 0xc0, !PT ;  /* 0x0000007f02027812 */ /* 0x001fe200078ec0ff */
[----:B------:R-:W4:Y:S01]  /*4d800*/  LDL.LU R14, [R1+0x64] ;  /* 0x00006400010e7983 */ /* 0x000f220000300800 */
[----:B------:R-:W3:Y:S01]  /*4d810*/  LDL.LU R23, [R1+0x60] ;  /* 0x0000600001177983 */ /* 0x000ee20000300800 */
[----:B------:R-:W3:Y:S02]  /*4d820*/  LDL.LU R22, [R1+0x5c] ;  /* 0x00005c0001167983 */ /* 0x000ee40000300800 */
[----:B------:R-:W3:Y:S02]  /*4d830*/  LDL.LU R21, [R1+0x58] ;  /* 0x0000580001157983 */ /* 0x000ee40000300800 */
[----:B------:R-:W3:Y:S02]  /*4d840*/  LDL.LU R19, [R1+0x54] ;  /* 0x0000540001137983 */ /* 0x000ee40000300800 */
[----:B------:R-:W-:Y:S01]  /*4d850*/  IMAD.SHL.U32 R2, R2, 0x2, RZ ;  /* 0x0000000202027824 */ /* 0x000fe200078e00ff */
[----:B------:R-:W3:Y:S01]  /*4d860*/  LDL.LU R17, [R1+0x50] ;  /* 0x0000500001117983 */ /* 0x000ee20000300800 */
[----:B------:R-:W3:Y:S02]  /*4d870*/  LDL.LU R16, [R1+0x4c] ;  /* 0x00004c0001107983 */ /* 0x000ee40000300800 */
[----:B------:R-:W3:Y:S02]  /*4d880*/  LDL.LU R18, [R1+0x48] ;  /* 0x0000480001127983 */ /* 0x000ee40000300800 */
[----:B------:R-:W3:Y:S01]  /*4d890*/  LDL.LU R3, [R1+0x44] ;  /* 0x0000440001037983 */ /* 0x000ee20000300800 */
[----:B------:R-:W3:Y:S04]  /*4d8a0*/  LDL.LU R4, [R1+0x40] ;  /* 0x0000400001047983 */ /* 0x000ee80000300800 */
[----:B------:R0:W-:Y:S01]  /*4d8b0*/  STS.U16 [R2], R6 ;  /* 0x0000000602007388 */ /* 0x0001e20000000400 */
[----:B------:R-:W3:Y:S03]  /*4d8c0*/  LDL.LU R5, [R1+0x3c] ;  /* 0x00003c0001057983 */ /* 0x000ee60000300800 */
[----:B------:R1:W-:Y:S04]  /*4d8d0*/  STS.U16 [R2+0x800], R7 ;  /* 0x0008000702007388 */ /* 0x0003e80000000400 */
[----:B------:R1:W-:Y:S04]  /*4d8e0*/  STS.U16 [R2+0x1000], R8 ;  /* 0x0010000802007388 */ /* 0x0003e80000000400 */
[----:B------:R1:W-:Y:S04]  /*4d8f0*/  STS.U16 [R2+0x1800], R9 ;  /* 0x0018000902007388 */ /* 0x0003e80000000400 */
[----:B------:R1:W-:Y:S04]  /*4d900*/  STS.U16 [R2+0x2000], R10 ;  /* 0x0020000a02007388 */ /* 0x0003e80000000400 */
[----:B------:R1:W-:Y:S04]  /*4d910*/  STS.U16 [R2+0x2800], R11 ;  /* 0x0028000b02007388 */ /* 0x0003e80000000400 */
[----:B0-----:R-:W3:Y:S01]  /*4d920*/  LDL.LU R6, [R1+0x38] ;  /* 0x0000380001067983 */ /* 0x001ee20000300800 */
[----:B-1----:R-:W3:Y:S02]  /*4d930*/  LDL.LU R7, [R1+0x34] ;  /* 0x0000340001077983 */ /* 0x002ee40000300800 */
[----:B------:R-:W3:Y:S01]  /*4d940*/  LDL.LU R8, [R1+0x30] ;  /* 0x0000300001087983 */ /* 0x000ee20000300800 */
[----:B------:R-:W3:Y:S01]  /*4d950*/  LDL.LU R9, [R1+0x2c] ;  /* 0x00002c0001097983 */ /* 0x000ee20000300800 */
[----:B------:R-:W3:Y:S03]  /*4d960*/  LDL.LU R10, [R1+0x28] ;  /* 0x00002800010a7983 */ /* 0x000ee60000300800 */
[----:B------:R0:W-:Y:S01]  /*4d970*/  STS.U16 [R2+0x3000], R12 ;  /* 0x0030000c02007388 */ /* 0x0001e20000000400 */
        /* <DEDUP_REMOVED lines=15> */
[----:B0-----:R-:W3:Y:S01]  /*4da70*/  LDL.LU R27, [R1+0x8] ;  /* 0x00000800011b7983 */ /* 0x001ee20000300800 */
[----:B-1----:R-:W3:Y:S02]  /*4da80*/  LDL.LU R28, [R1+0x4] ;  /* 0x00000400011c7983 */ /* 0x002ee40000300800 */
[----:B------:R-:W3:Y:S01]  /*4da90*/  LDL.LU R29, [R1] ;  /* 0x00000000011d7983 */ /* 0x000ee20000300800 */
[----:B--2---:R0:W-:Y:S04]  /*4daa0*/  STS.U16 [R2+0x7800], R15 ;  /* 0x0078000f02007388 */ /* 0x0041e80000000400 */
[----:B0-----:R-:W2:Y:S04]  /*4dab0*/  LDL.LU R15, [R1+0x7dd4] ;  /* 0x007dd400010f7983 */ /* 0x001ea80000300800 */
[----:B--2---:R0:W-:Y:S04]  /*4dac0*/  STS.U16 [R2+0x8000], R15 ;  /* 0x0080000f02007388 */ /* 0x0041e80000000400 */
[----:B0-----:R-:W2:Y:S04]  /*4dad0*/  LDL.LU R15, [R1+0x7dd0] ;  /* 0x007dd000010f7983 */ /* 0x001ea80000300800 */
[----:B--2---:R0:W-:Y:S04]  /*4dae0*/  STS.U16 [R2+0x8800], R15 ;  /* 0x0088000f02007388 */ /* 0x0041e80000000400 */
[----:B0-----:R-:W2:Y:S04]  /*4daf0*/  LDL.LU R15, [R1+0x7dcc] ;  /* 0x007dcc00010f7983 */ /* 0x001ea80000300800 */
[----:B---3--:R-:W-:Y:S04]  /*4db00*/  STS.U16 [R2+0x9800], R0 ;  /* 0x0098000002007388 */ /* 0x008fe80000000400 */
[----:B----4-:R-:W-:Y:S04]  /*4db10*/  STS.U16 [R2+0xa000], R14 ;  /* 0x00a0000e02007388 */ /* 0x010fe80000000400 */
[----:B------:R-:W-:Y:S04]  /*4db20*/  STS.U16 [R2+0xa800], R23 ;  /* 0x00a8001702007388 */ /* 0x000fe80000000400 */
        /* <DEDUP_REMOVED lines=9> */
[----:B--2---:R0:W-:Y:S04]  /*4dbc0*/  STS.U16 [R2+0x9000], R15 ;  /* 0x0090000f02007388 */ /* 0x0041e80000000400 */
[----:B0-----:R-:W2:Y:S01]  /*4dbd0*/  LDL.LU R15, [R1+0x7dc8] ;  /* 0x007dc800010f7983 */ /* 0x001ea20000300800 */
        /* <DEDUP_REMOVED lines=11> */
[----:B------:R-:W3:Y:S04]  /*4dc90*/  LDL.LU R5, [R1+0x7d98] ;  /* 0x007d980001057983 */ /* 0x000ee80000300800 */
[----:B------:R0:W-:Y:S04]  /*4dca0*/  STS.U16 [R2+0xf800], R6 ;  /* 0x00f8000602007388 */ /* 0x0001e80000000400 */
[----:B------:R1:W-:Y:S04]  /*4dcb0*/  STS.U16 [R2+0x10000], R7 ;  /* 0x0100000702007388 */ /* 0x0003e80000000400 */
[----:B------:R1:W-:Y:S04]  /*4dcc0*/  STS.U16 [R2+0x10800], R8 ;  /* 0x0108000802007388 */ /* 0x0003e80000000400 */
[----:B------:R1:W-:Y:S04]  /*4dcd0*/  STS.U16 [R2+0x11000], R9 ;  /* 0x0110000902007388 */ /* 0x0003e80000000400 */
[----:B------:R1:W-:Y:S04]  /*4dce0*/  STS.U16 [R2+0x11800], R10 ;  /* 0x0118000a02007388 */ /* 0x0003e80000000400 */
[----:B------:R1:W-:Y:S04]  /*4dcf0*/  STS.U16 [R2+0x12000], R11 ;  /* 0x0120000b02007388 */ /* 0x0003e80000000400 */
[----:B0-----:R-:W4:Y:S01]  /*4dd00*/  LDL.LU R6, [R1+0x7d94] ;  /* 0x007d940001067983 */ /* 0x001f220000300800 */
[----:B-1----:R-:W4:Y:S02]  /*4dd10*/  LDL.LU R7, [R1+0x7d90] ;  /* 0x007d900001077983 */ /* 0x002f240000300800 */
[----:B------:R-:W4:Y:S02]  /*4dd20*/  LDL.LU R8, [R1+0x7d8c] ;  /* 0x007d8c0001087983 */ /* 0x000f240000300800 */
[----:B------:R-:W4:Y:S01]  /*4dd30*/  LDL.LU R9, [R1+0x7d88] ;  /* 0x007d880001097983 */ /* 0x000f220000300800 */
[----:B------:R-:W4:Y:S01]  /*4dd40*/  LDL.LU R10, [R1+0x7d84] ;  /* 0x007d8400010a7983 */ /* 0x000f220000300800 */
[----:B------:R-:W4:Y:S03]  /*4dd50*/  LDL.LU R11, [R1+0x7d80] ;  /* 0x007d8000010b7983 */ /* 0x000f260000300800 */
        /* <DEDUP_REMOVED lines=15> */
[----:B0-----:R-:W4:Y:S01]  /*4de50*/  LDL.LU R27, [R1+0x7d64] ;  /* 0x007d6400011b7983 */ /* 0x001f220000300800 */
[----:B-1----:R-:W4:Y:S02]  /*4de60*/  LDL.LU R28, [R1+0x7d60] ;  /* 0x007d6000011c7983 */ /* 0x002f240000300800 */
[----:B------:R-:W4:Y:S01]  /*4de70*/  LDL.LU R29, [R1+0x7d5c] ;  /* 0x007d5c00011d7983 */ /* 0x000f220000300800 */
[----:B--2---:R0:W-:Y:S04]  /*4de80*/  STS.U16 [R2+0x1f000], R4 ;  /* 0x01f0000402007388 */ /* 0x0041e80000000400 */
[----:B---3--:R1:W-:Y:S04]  /*4de90*/  STS.U16 [R2+0x1e800], R5 ;  /* 0x01e8000502007388 */ /* 0x0083e80000000400 */
[----:B0-----:R-:W2:Y:S04]  /*4dea0*/  LDL R4, [R1+0x12ac] ;  /* 0x0012ac0001047983 */ /* 0x001ea80000100800 */
[----:B-1----:R-:W2:Y:S01]  /*4deb0*/  LDL R5, [R1+0x2184] ;  /* 0x0021840001057983 */ /* 0x002ea20000100800 */
[----:B----4-:R-:W-:-:S02]  /*4dec0*/  PRMT R14, RZ, 0x7610, R14 ;  /* 0x00007610ff0e7816 */ /* 0x010fc4000000000e */
[----:B--2---:R-:W-:-:S04]  /*4ded0*/  @!P2 LOP3.LUT R5, R5, R4, RZ, 0x3c, !PT ;  /* 0x000000040505a212 */ /* 0x004fc800078e3cff */
[----:B------:R-:W-:-:S04]  /*4dee0*/  @!P2 LOP3.LUT R4, R5, R4, RZ, 0x3c, !PT ;  /* 0x000000040504a212 */ /* 0x000fc800078e3cff */
[----:B------:R-:W-:-:S05]  /*4def0*/  @!P2 LOP3.LUT R5, R5, R4, RZ, 0x3c, !PT ;  /* 0x000000040505a212 */ /* 0x000fca00078e3cff */
[----:B------:R-:W2:Y:S04]  /*4df00*/  @!P2 LDG.E.U16 R14, [R4.64] ;  /* 0x00000006040ea981 */ /* 0x000ea8000c1e1500 */
        /* <DEDUP_REMOVED lines=15> */
[----:B------:R0:W-:Y:S01]  /*4e000*/  STS.U16 [R2+0x1f800], R3 ;  /* 0x01f8000302007388 */ /* 0x0001e20000000400 */
[----:B------:R-:W-:Y:S02]  /*4e010*/  STS.U16 [R15+0x100], R18 ;  /* 0x000100120f007388 */ /* 0x000fe40000000400 */
[----:B------:R-:W-:Y:S02]  /*4e020*/  STS.U16 [R15+0x900], R16 ;  /* 0x000900100f007388 */ /* 0x000fe40000000400 */
[----:B------:R-:W-:Y:S01]  /*4e030*/  STS.U16 [R15+0x1100], R17 ;  /* 0x001100110f007388 */ /* 0x000fe20000000400 */
[----:B------:R-:W-:Y:S01]  /*4e040*/  STS.U16 [R15+0x1900], R19 ;  /* 0x001900130f007388 */ /* 0x000fe20000000400 */
[----:B------:R-:W-:Y:S02]  /*4e050*/  STS.U16 [R15+0x2100], R21 ;  /* 0x002100150f007388 */ /* 0x000fe40000000400 */
[----:B------:R-:W-:Y:S02]  /*4e060*/  STS.U16 [R15+0x2900], R22 ;  /* 0x002900160f007388 */ /* 0x000fe40000000400 */
[----:B------:R1:W-:Y:S01]  /*4e070*/  STS.U16 [R15+0x3100], R23 ;  /* 0x003100170f007388 */ /* 0x0003e20000000400 */
[----:B0-----:R-:W3:Y:S04]  /*4e080*/  LDL.LU R2, [R1+0x2264] ;  /* 0x0022640001027983 */ /* 0x001ee80000300800 */
[----:B-1----:R-:W4:Y:S04]  /*4e090*/  LDL.LU R15, [R1+0x7d58] ;  /* 0x007d5800010f7983 */ /* 0x002f280000300800 */
[----:B--2---:R0:W-:Y:S04]  /*4e0a0*/  STL [R1+0xe94], R14 ;  /* 0x000e940e01007387 */ /* 0x0041e80000100800 */
[----:B0-----:R-:W2:Y:S01]  /*4e0b0*/  LDL.LU R14, [R1+0x7d54] ;  /* 0x007d5400010e7983 */ /* 0x001ea20000300800 */
[----:B------:R-:W2:Y:S02]  /*4e0c0*/  LDL R4, [R1+0x12a8] ;  /* 0x0012a80001047983 */ /* 0x000ea40000100800 */
[----:B------:R-:W2:Y:S01]  /*4e0d0*/  LDL R5, [R1+0x2180] ;  /* 0x0021800001057983 */ /* 0x000ea20000100800 */
[----:B----4-:R-:W-:-:S02]  /*4e0e0*/  PRMT R15, RZ, 0x7610, R15 ;  /* 0x00007610ff0f7816 */ /* 0x010fc4000000000f */
[----:B--2---:R-:W-:-:S04]  /*4e0f0*/  @!P2 LOP3.LUT R5, R5, R4, RZ, 0x3c, !PT ;  /* 0x000000040505a212 */ /* 0x004fc800078e3cff */
[----:B------:R-:W-:-:S04]  /*4e100*/  @!P2 LOP3.LUT R4, R5, R4, RZ, 0x3c, !PT ;  /* 0x000000040504a212 */ /* 0x000fc800078e3cff */
[----:B------:R-:W-:-:S05]  /*4e110*/  @!P2 LOP3.LUT R5, R5, R4, RZ, 0x3c, !PT ;  /* 0x000000040505a212 */ /* 0x000fca00078e3cff */
[----:B------:R-:W2:Y:S04]  /*4e120*/  @!P2 LDG.E.U16 R15, [R4.64] ;  /* 0x00000006040fa981 */ /* 0x000ea8000c1e1500 */
[----:B--2---:R0:W-:Y:S04]  /*4e130*/  STL [R1+0xe90], R15 ;  /* 0x000e900f01007387 */ /* 0x0041e80000100800 */
[----:B0-----:R-:W2:Y:S01]  /*4e140*/  LDL.LU R15, [R1+0x7d50] ;  /* 0x007d5000010f7983 */ /* 0x001ea20000300800 */
[----:B------:R-:W4:Y:S02]  /*4e150*/  LDL R4, [R1+0x12a4] ;  /* 0x0012a40001047983 */ /* 0x000f240000100800 */
[----:B------:R-:W4:Y:S01]  /*4e160*/  LDL R5, [R1+0x217c] ;  /* 0x00217c0001057983 */ /* 0x000f220000100800 */
[----:B------:R-:W-:-:S02]  /*4e170*/  PRMT R14, RZ, 0x7610, R14 ;  /* 0x00007610ff0e7816 */ /* 0x000fc4000000000e */
[----:B----4-:R-:W-:-:S04]  /*4e180*/  @!P2 LOP3.LUT R5, R5, R4, RZ, 0x3c, !PT ;  /* 0x000000040505a212 */ /* 0x010fc800078e3cff */
[----:B------:R-:W-:-:S04]  /*4e190*/  @!P2 LOP3.LUT R4, R5, R4, RZ, 0x3c, !PT ;  /* 0x000000040504a212 */ /* 0x000fc800078e3cff */
[----:B------:R-:W-:-:S05]  /*4e1a0*/  @!P2 LOP3.LUT R5, R5, R4, RZ, 0x3c, !PT ;  /* 0x000000040505a212 */ /* 0x000fca00078e3cff */
[----:B------:R-:W4:Y:S04]  /*4e1b0*/  @!P2 LDG.E.U16 R14, [R4.64] ;  /* 0x00000006040ea981 */ /* 0x000f28000c1e1500 */
[----:B----4-:R0:W-:Y:S04]  /*4e1c0*/  STL [R1+0xe8c], R14 ;  /* 0x000e8c0e01007387 */ /* 0x0101e80000100800 */
[----:B0-----:R-:W4:Y:S01]  /*4e1d0*/  LDL.LU R14, [R1+0x7d4c] ;  /* 0x007d4c00010e7983 */ /* 0x001f220000300800 */
[----:B------:R-:W3:Y:S02]  /*4e1e0*/  LDL R4, [R1+0x12a0] ;  /* 0x0012a00001047983 */ /* 0x000ee40000100800 */
[----:B------:R-:W3:Y:S01]  /*4e1f0*/  LDL R5, [R1+0x2178] ;  /* 0x0021780001057983 */ /* 0x000ee20000100800 */
[----:B--2---:R-:W-:-:S02]  /*4e200*/  PRMT R15, RZ, 0x7610, R15 ;  /* 0x00007610ff0f7816 */ /* 0x004fc4000000000f */
[----:B---3--:R-:W-:-:S04]  /*4e210*/  @!P2 LOP3.LUT R5, R5, R4, RZ, 0x3c, !PT ;  /* 0x000000040505a212 */ /* 0x008fc800078e3cff */
[----:B------:R-:W-:-:S04]  /*4e220*/  @!P2 LOP3.LUT R4, R5, R4, RZ, 0x3c, !PT ;  /* 0x000000040504a212 */ /* 0x000fc800078e3cff */
[----:B------:R-:W-:-:S05]  /*4e230*/  @!P2 LOP3.LUT R5, R5, R4, RZ, 0x3c, !PT ;  /* 0x000000040505a212 */ /* 0x000fca00078e3cff */
[----:B------:R-:W2:Y:S04]  /*4e240*/  @!P2 LDG.E.U16 R15, [R4.64] ;  /* 0x00000006040fa981 */ /* 0x000ea8000c1e1500 */
[----:B--2---:R0:W-:Y:S04]  /*4e250*/  STL [R1+0xe88], R15 ;  /* 0x000e880f01007387 */ /* 0x0041e80000100800 */
[----:B0-----:R-:W2:Y:S01]  /*4e260*/  LDL.LU R15, [R1+0x7d48] ;  /* 0x007d4800010f7983 */ /* 0x001ea20000300800 */
[----:B------:R-:W3:Y:S02]  /*4e270*/  LDL R4, [R1+0x129c] ;  /* 0x00129c0001047983 */ /* 0x000ee40000100800 */
[----:B------:R-:W3:Y:S01]  /*4e280*/  LDL R5, [R1+0x2174] ;  /* 0x0021740001057983 */ /* 0x000ee20000100800 */
[----:B----4-:R-:W-:-:S02]  /*4e290*/  PRMT R14, RZ, 0x7610, R14 ;  /* 0x00007610ff0e7816 */ /* 0x010fc4000000000e */
[----:B---3--:R-:W-:-:S04]  /*4e2a0*/  @!P2 LOP3.LUT R5, R5, R4, RZ, 0x3c, !PT ;  /* 0x000000040505a212 */ /* 0x008fc800078e3cff */
[----:B------:R-:W-:-:S04]  /*4e2b0*/  @!P2 LOP3.LUT R4, R5, R4, RZ, 0x3c, !PT ;  /* 0x000000040504a212 */ /* 0x000fc800078e3cff */
[----:B------:R-:W-:-:S05]  /*4e2c0*/  @!P2 LOP3.LUT R5, R5, R4, RZ, 0x3c, !PT ;  /* 0x000000040505a212 */ /* 0x000fca00078e3cff */
[----:B------:R-:W3:Y:S04]  /*4e2d0*/  @!P2 LDG.E.U16 R14, [R4.64] ;  /* 0x00000006040ea981 */ /* 0x000ee8000c1e1500 */
[----:B---3--:R0:W-:Y:S04]  /*4e2e0*/  STL [R1+0xe84], R14 ;  /* 0x000e840e01007387 */ /* 0x0081e80000100800 */
[----:B0-----:R-:W3:Y:S01]  /*4e2f0*/  LDL.LU R14, [R1+0x7d44] ;  /* 0x007d4400010e7983 */ /* 0x001ee20000300800 */
[----:B------:R-:W4:Y:S02]  /*4e300*/  LDL R4, [R1+0x216c] ;  /* 0x00216c0001047983 */ /* 0x000f240000100800 */
[----:B------:R-:W4:Y:S01]  /*4e310*/  LDL R5, [R1+0x2170] ;  /* 0x0021700001057983 */ /* 0x000f220000100800 */
[----:B--2---:R-:W-:-:S02]  /*4e320*/  PRMT R15, RZ, 0x7610, R15 ;  /* 0x00007610ff0f7816 */ /* 0x004fc4000000000f */
[----:B----4-:R-:W-:-:S04]  /*4e330*/  @!P2 LOP3.LUT R5, R5, R4, RZ, 0x3c, !PT ;  /* 0x000000040505a212 */ /* 0x010fc800078e3cff */
[----:B------:R-:W-:-:S04]  /*4e340*/  @!P2 LOP3.LUT R4, R5, R4, RZ, 0x3c, !PT ;  /* 0x000000040504a212 */ /* 0x000fc800078e3cff */
[----:B------:R-:W-:-:S05]  /*4e350*/  @!P2 LOP3.LUT R5, R5, R4, RZ, 0x3c, !PT ;  /* 0x000000040505a212 */ /* 0x000fca00078e3cff */
[----:B------:R-:W2:Y:S04]  /*4e360*/  @!P2 LDG.E.U16 R15, [R4.64] ;  /* 0x00000006040fa981 */ /* 0x000ea8000c1e1500 */
[----:B--2---:R0:W-:Y:S04]  /*4e370*/  STL [R1+0xe80], R15 ;  /* 0x000e800f01007387 */ /* 0x0041e80000100800 */
[----:B0-----:R-:W2:Y:S01]  /*4e380*/  LDL.LU R15, [R1+0x7d40] ;  /* 0x007d4000010f7983 */ /* 0x001ea20000300800 */
[----:B------:R-:W4:Y:S02]  /*4e390*/  LDL R4, [R1+0x2154] ;  /* 0x0021540001047983 */ /* 0x000f240000100800 */
[----:B------:R-:W4:Y:S01]  /*4e3a0*/  LDL R5, [R1+0x2158] ;  /* 0x0021580001057983 */ /* 0x000f220000100800 */
[----:B---3--:R-:W-:-:S02]  /*4e3b0*/  PRMT R14, RZ, 0x7610, R14 ;  /* 0x00007610ff0e7816 */ /* 0x008fc4000000000e */
[----:B----4-:R-:W-:-:S04]  /*4e3c0*/  @!P2 LOP3.LUT R5, R5, R4, RZ, 0x3c, !PT ;  /* 0x000000040505a212 */ /* 0x010fc800078e3cff */
        /* <DEDUP_REMOVED lines=2418> */
[----:B------:R-:W4:Y:S02]  /*57af0*/  LDL R5, [R1+0x1790] ;  /* 0x0017900001057983 */ /* 0x000f240000100800 */
[----:B----4-:R-:W-:-:S02]  /*57b00*/  @!P2 LOP3.LUT R5, R5, R4, RZ, 0x3c, !PT ;  /* 0x000000040505a212 */ /* 0x010fc400078e3cff */
[----:B---3--:R-:W-:Y:S02]  /*57b10*/  PRMT R14, RZ, 0x7610, R14 ;  /* 0x00007610ff0e7816 */ /* 0x008fe4000000000e */
        /* <DEDUP_REMOVED lines=789> */
[----:B------:R-:W4:Y:S01]  /*5ac70*/  LDL R5, [R1+0x1470] ;  /* 0x0014700001057983 */ /* 0x000f220000100800 */
[----:B------:R-:W-:-:S02]  /*5ac80*/  PRMT R0, RZ, 0x7610, R0 ;  /* 0x00007610ff007816 */ /* 0x000fc40000000000 */
[----:B----4-:R-:W-:-:S04]  /*5ac90*/  @!P2 LOP3.LUT R5, R5, R4, RZ, 0x3c, !PT ;  /* 0x000000040505a212 */ /* 0x010fc800078e3cff */
[----:B------:R-:W-:-:S04]  /*5aca0*/  @!P2 LOP3.LUT R4, R5, R4, RZ, 0x3c, !PT ;  /* 0x000000040504a212 */ /* 0x000fc800078e3cff */
[----:B------:R-:W-:-:S05]  /*5acb0*/  @!P2 LOP3.LUT R5, R5, R4, RZ, 0x3c, !PT ;  /* 0x000000040505a212 */ /* 0x000fca00078e3cff */
[----:B------:R0:W4:Y:S04]  /*5acc0*/  @!P2 LDG.E.U16 R0, [R4.64] ;  /* 0x000000060400a981 */ /* 0x000128000c1e1500 */
[----:B0-----:R-:W2:Y:S04]  /*5acd0*/  LDL R4, [R1+0x145c] ;  /* 0x00145c0001047983 */ /* 0x001ea80000100800 */
[----:B------:R-:W2:Y:S01]  /*5ace0*/  LDL R5, [R1+0x1460] ;  /* 0x0014600001057983 */ /* 0x000ea20000100800 */
[----:B---3--:R-:W-:Y:S02]  /*5acf0*/  PRMT R14, RZ, 0x7610, R14 ;  /* 0x00007610ff0e7816 */ /* 0x008fe4000000000e */
[----:B--2---:R-:W-:-:S04]  /*5ad00*/  @!P2 LOP3.LUT R5, R5, R4, RZ, 0x3c, !PT ;  /* 0x000000040505a212 */ /* 0x004fc800078e3cff */
[----:B------:R-:W-:-:S04]  /*5ad10*/  @!P2 LOP3.LUT R4, R5, R4, RZ, 0x3c, !PT ;  /* 0x000000040504a212 */ /* 0x000fc800078e3cff */
[----:B------:R-:W-:-:S05]  /*5ad20*/  @!P2 LOP3.LUT R5, R5, R4, RZ, 0x3c, !PT ;  /* 0x000000040505a212 */ /* 0x000fca00078e3cff */
[----:B------:R-:W2:Y:S04]  /*5ad30*/  @!P2 LDG.E.U16 R14, [R4.64] ;  /* 0x00000006040ea981 */ /* 0x000ea8000c1e1500 */
[----:B----4-:R-:W-:Y:S04]  /*5ad40*/  STL [R1+0x7664], R0 ;  /* 0x0076640001007387 */ /* 0x010fe80000100800 */
[----:B--2---:R0:W-:Y:S04]  /*5ad50*/  STL [R1+0xc8], R14 ;  /* 0x0000c80e01007387 */ /* 0x0041e80000100800 */
[----:B0-----:R-:W2:Y:S01]  /*5ad60*/  LDL.LU R14, [R1+0x77a8] ;  /* 0x0077a800010e7983 */ /* 0x001ea20000300800 */
[----:B------:R-:W3:Y:S02]  /*5ad70*/  LDL R4, [R1+0x1454] ;  /* 0x0014540001047983 */ /* 0x000ee40000100800 */
[----:B------:R-:W3:Y:S02]  /*5ad80*/  LDL R5, [R1+0x1458] ;  /* 0x0014580001057983 */ /* 0x000ee40000100800 */
[----:B---3--:R-:W-:-:S02]  /*5ad90*/  @!P2 LOP3.LUT R5, R5, R4, RZ, 0x3c, !PT ;  /* 0x000000040505a212 */ /* 0x008fc400078e3cff */
[----:B--2---:R-:W-:Y:S02]  /*5ada0*/  PRMT R14, RZ, 0x7610, R14 ;  /* 0x00007610ff0e7816 */ /* 0x004fe4000000000e */
[----:B------:R-:W-:-:S04]  /*5adb0*/  @!P2 LOP3.LUT R4, R5, R4, RZ, 0x3c, !PT ;  /* 0x000000040504a212 */ /* 0x000fc800078e3cff */
[----:B------:R-:W-:-:S05]  /*5adc0*/  @!P2 LOP3.LUT R5, R5, R4, RZ, 0x3c, !PT ;  /* 0x000000040505a212 */ /* 0x000fca00078e3cff */
[----:B------:R-:W2:Y:S04]  /*5add0*/  @!P2 LDG.E.U16 R14, [R4.64] ;  /* 0x00000006040ea981 */ /* 0x000ea8000c1e1500 */
        /* <DEDUP_REMOVED lines=84> */
[----:B------:R-:W3:Y:S01]  /*5b320*/  LDL R5, [R1+0x1400] ;  /* 0x0014000001057983 */ /* 0x000ee20000100800 */
[----:B------:R-:W-:-:S02]  /*5b330*/  PRMT R0, RZ, 0x7610, R0 ;  /* 0x00007610ff007816 */ /* 0x000fc40000000000 */
[----:B---3--:R-:W-:-:S04]  /*5b340*/  @!P2 LOP3.LUT R5, R5, R4, RZ, 0x3c, !PT ;  /* 0x000000040505a212 */ /* 0x008fc800078e3cff */
[----:B------:R-:W-:-:S04]  /*5b350*/  @!P2 LOP3.LUT R4, R5, R4, RZ, 0x3c, !PT ;  /* 0x000000040504a212 */ /* 0x000fc800078e3cff */
[----:B------:R-:W-:-:S05]  /*5b360*/  @!P2 LOP3.LUT R5, R5, R4, RZ, 0x3c, !PT ;  /* 0x000000040505a212 */ /* 0x000fca00078e3cff */
[----:B------:R0:W3:Y:S04]  /*5b370*/  @!P2 LDG.E.U16 R0, [R4.64] ;  /* 0x000000060400a981 */ /* 0x0000e8000c1e1500 */
[----:B0-----:R-:W4:Y:S04]  /*5b380*/  LDL R4, [R1+0x13f4] ;  /* 0x0013f40001047983 */ /* 0x001f280000100800 */
[----:B------:R-:W4:Y:S01]  /*5b390*/  LDL R5, [R1+0x13f8] ;  /* 0x0013f80001057983 */ /* 0x000f220000100800 */
[----:B--2---:R-:W-:Y:S02]  /*5b3a0*/  PRMT R14, RZ, 0x7610, R14 ;  /* 0x00007610ff0e7816 */ /* 0x004fe4000000000e */
[----:B----4-:R-:W-:-:S04]  /*5b3b0*/  @!P2 LOP3.LUT R5, R5, R4, RZ, 0x3c, !PT ;  /* 0x000000040505a212 */ /* 0x010fc800078e3cff */
[----:B------:R-:W-:-:S04]  /*5b3c0*/  @!P2 LOP3.LUT R4, R5, R4, RZ, 0x3c, !PT ;  /* 0x000000040504a212 */ /* 0x000fc800078e3cff */
[----:B------:R-:W-:-:S05]  /*5b3d0*/  @!P2 LOP3.LUT R5, R5, R4, RZ, 0x3c, !PT ;  /* 0x000000040505a212 */ /* 0x000fca00078e3cff */
[----:B------:R-:W2:Y:S04]  /*5b3e0*/  @!P2 LDG.E.U16 R14, [R4.64] ;  /* 0x00000006040ea981 */ /* 0x000ea8000c1e1500 */
[----:B---3--:R-:W-:Y:S04]  /*5b3f0*/  STL [R1+0x769c], R0 ;  /* 0x00769c0001007387 */ /* 0x008fe80000100800 */
        /* <DEDUP_REMOVED lines=97> */
[----:B---3--:R0:W-:Y:S04]  /*5ba10*/  STL [R1+0x70], R7 ;  /* 0x0000700701007387 */ /* 0x0081e80000100800 */
[----:B0-----:R-:W3:Y:S04]  /*5ba20*/  LDL R7, [R1+0x1360] ;  /* 0x0013600001077983 */ /* 0x001ee80000100800 */
[----:B--2---:R0:W-:Y:S04]  /*5ba30*/  STL [R1+0x6c], R14 ;  /* 0x00006c0e01007387 */ /* 0x0041e80000100800 */
[----:B0-----:R-:W2:Y:S01]  /*5ba40*/  LDL.LU R14, [R1+0x7754] ;  /* 0x00775400010e7983 */ /* 0x001ea20000300800 */
[----:B------:R-:W4:Y:S02]  /*5ba50*/  LDL R4, [R1+0x1384] ;  /* 0x0013840001047983 */ /* 0x000f240000100800 */
[----:B------:R-:W4:Y:S02]  /*5ba60*/  LDL R5, [R1+0x1388] ;  /* 0x0013880001057983 */ /* 0x000f240000100800 */
[----:B----4-:R-:W-:-:S02]  /*5ba70*/  @!P2 LOP3.LUT R5, R5, R4, RZ, 0x3c, !PT ;  /* 0x000000040505a212 */ /* 0x010fc400078e3cff */
[----:B--2---:R-:W-:Y:S02]  /*5ba80*/  PRMT R14, RZ, 0x7610, R14 ;  /* 0x00007610ff0e7816 */ /* 0x004fe4000000000e */
[----:B------:R-:W-:-:S04]  /*5ba90*/  @!P2 LOP3.LUT R4, R5, R4, RZ, 0x3c, !PT ;  /* 0x000000040504a212 */ /* 0x000fc800078e3cff */
[----:B------:R-:W-:-:S05]  /*5baa0*/  @!P2 LOP3.LUT R5, R5, R4, RZ, 0x3c, !PT ;  /* 0x000000040505a212 */ /* 0x000fca00078e3cff */
[----:B------:R-:W2:Y:S04]  /*5bab0*/  @!P2 LDG.E.U16 R14, [R4.64] ;  /* 0x00000006040ea981 */ /* 0x000ea8000c1e1500 */
        /* <DEDUP_REMOVED lines=26> */
[----:B------:R0:W4:Y:S04]  /*5bc60*/  @!P2 LDG.E.U16 R8, [R4.64] ;  /* 0x000000060408a981 */ /* 0x000128000c1e1500 */
[----:B0-----:R-:W2:Y:S01]  /*5bc70*/  LDL R5, [R1+0x135c] ;  /* 0x00135c0001057983 */ /* 0x001ea20000100800 */
[----:B------:R-:W-:Y:S01]  /*5bc80*/  PRMT R6, RZ, 0x7610, R6 ;  /* 0x00007610ff067816 */ /* 0x000fe20000000006 */
[----:B---3--:R-:W-:Y:S02]  /*5bc90*/  @!P2 IMAD.MOV.U32 R4, RZ, RZ, R7 ;  /* 0x000000ffff04a224 */ /* 0x008fe400078e0007 */
[----:B----4-:R0:W-:Y:S01]  /*5bca0*/  STL [R1+0x5c], R8 ;  /* 0x00005c0801007387 */ /* 0x0101e20000100800 */
[----:B--2---:R-:W-:-:S03]  /*5bcb0*/  PRMT R14, RZ, 0x7610, R14 ;  /* 0x00007610ff0e7816 */ /* 0x004fc6000000000e */
[----:B------:R-:W2:Y:S04]  /*5bcc0*/  LDL R7, [R1+0x2204] ;  /* 0x0022040001077983 */ /* 0x000ea80000100800 */
[----:B------:R1:W3:Y:S04]  /*5bcd0*/  @!P2 LDG.E.U16 R6, [R4.64] ;  /* 0x000000060406a981 */ /* 0x0002e8000c1e1500 */
[----:B0-----:R-:W4:Y:S04]  /*5bce0*/  LDL R8, [R1+0x2200] ;  /* 0x0022000001087983 */ /* 0x001f280000100800 */
[----:B-1----:R-:W2:Y:S04]  /*5bcf0*/  LDL R4, [R1+0x131c] ;  /* 0x00131c0001047983 */ /* 0x002ea80000100800 */
[----:B------:R-:W2:Y:S02]  /*5bd00*/  LDL R5, [R1+0x1320] ;  /* 0x0013200001057983 */ /* 0x000ea40000100800 */
[----:B--2---:R-:W-:-:S04]  /*5bd10*/  @!P2 LOP3.LUT R5, R5, R4, RZ, 0x3c, !PT ;  /* 0x000000040505a212 */ /* 0x004fc800078e3cff */
[----:B------:R-:W-:-:S04]  /*5bd20*/  @!P2 LOP3.LUT R4, R5, R4, RZ, 0x3c, !PT ;  /* 0x000000040504a212 */ /* 0x000fc800078e3cff */
[----:B------:R-:W-:Y:S01]  /*5bd30*/  @!P2 LOP3.LUT R5, R5, R4, RZ, 0x3c, !PT ;  /* 0x000000040505a212 */ /* 0x000fe200078e3cff */
[----:B---3--:R0:W-:Y:S04]  /*5bd40*/  STL [R1+0x58], R6 ;  /* 0x0000580601007387 */ /* 0x0081e80000100800 */
[----:B------:R1:W2:Y:S01]  /*5bd50*/  @!P2 LDG.E.U16 R14, [R4.64] ;  /* 0x00000006040ea981 */ /* 0x0002a2000c1e1500 */
[----:B------:R-:W-:-:S03]  /*5bd60*/  PRMT R15, RZ, 0x7610, R15 ;  /* 0x00007610ff0f7816 */ /* 0x000fc6000000000f */
[----:B0-----:R-:W3:Y:S04]  /*5bd70*/  LDL R6, [R1+0x2240] ;  /* 0x0022400001067983 */ /* 0x001ee80000100800 */
[----:B-1----:R-:W2:Y:S04]  /*5bd80*/  LDL R4, [R1+0x12dc] ;  /* 0x0012dc0001047983 */ /* 0x002ea80000100800 */
        /* <DEDUP_REMOVED lines=10> */
[----:B------:R-:W2:Y:S02]  /*5be30*/  LDL R5, [R1+0x21c0] ;  /* 0x0021c00001057983 */ /* 0x000ea40000100800 */
[----:B--2---:R-:W-:-:S02]  /*5be40*/  @!P2 LOP3.LUT R5, R5, R4, RZ, 0x3c, !PT ;  /* 0x000000040505a212 */ /* 0x004fc400078e3cff */
[----:B------:R-:W-:Y:S02]  /*5be50*/  PRMT R15, RZ, 0x7610, R15 ;  /* 0x00007610ff0f7816 */ /* 0x000fe4000000000f */
[----:B------:R-:W-:-:S04]  /*5be60*/  @!P2 LOP3.LUT R4, R5, R4, RZ, 0x3c, !PT ;  /* 0x000000040504a212 */ /* 0x000fc800078e3cff */
[----:B------:R-:W-:-:S05]  /*5be70*/  @!P2 LOP3.LUT R5, R5, R4, RZ, 0x3c, !PT ;  /* 0x000000040505a212 */ /* 0x000fca00078e3cff */
[----:B------:R-:W2:Y:S01]  /*5be80*/  @!P2 LDG.E.U16 R15, [R4.64] ;  /* 0x00000006040fa981 */ /* 0x000ea2000c1e1500 */
[----:B------:R-:W-:-:S03]  /*5be90*/  PRMT R20, RZ, 0x7610, R20 ;  /* 0x00007610ff147816 */ /* 0x000fc60000000014 */
[----:B--2---:R0:W-:Y:S04]  /*5bea0*/  STL [R1+0x18], R15 ;  /* 0x0000180f01007387 */ /* 0x0041e80000100800 */
[----:B0-----:R-:W2:Y:S01]  /*5beb0*/  LDL.LU R15, [R1+0x7740] ;  /* 0x00774000010f7983 */ /* 0x001ea20000300800 */
[----:B------:R-:W2:Y:S02]  /*5bec0*/  LDL R5, [R1+0x21c4] ;  /* 0x0021c40001057983 */ /* 0x000ea40000100800 */
[----:B----4-:R-:W-:Y:S02]  /*5bed0*/  @!P2 IMAD.MOV.U32 R4, RZ, RZ, R8 ;  /* 0x000000ffff04a224 */ /* 0x010fe400078e0008 */
[----:B------:R-:W4:Y:S04]  /*5bee0*/  LDL R8, [R1+0x1350] ;  /* 0x0013500001087983 */ /* 0x000f280000100800 */
[----:B--2---:R0:W2:Y:S02]  /*5bef0*/  @!P2 LDG.E.U16 R20, [R4.64] ;  /* 0x000000060414a981 */ /* 0x0040a4000c1e1500 */
[----:B0-----:R-:W-:-:S06]  /*5bf00*/  PRMT R4, RZ, 0x7610, R4 ;  /* 0x00007610ff047816 */ /* 0x001fcc0000000004 */
[----:B---3--:R0:W3:Y:S04]  /*5bf10*/  @!P2 LDG.E.U16 R4, [R6.64] ;  /* 0x000000060604a981 */ /* 0x0080e8000c1e1500 */
[----:B--2---:R-:W-:Y:S01]  /*5bf20*/  STL [R1+0x7718], R20 ;  /* 0x0077181401007387 */ /* 0x004fe20000100800 */
[----:B0-----:R-:W2:Y:S01]  /*5bf30*/  LDL R7, [R1+0x2244] ;  /* 0x0022440001077983 */ /* 0x001ea20000100800 */
[----:B------:R-:W-:Y:S01]  /*5bf40*/  PRMT R3, RZ, 0x7610, R3 ;  /* 0x00007610ff037816 */ /* 0x000fe20000000003 */
[----:B------:R-:W-:Y:S01]  /*5bf50*/  @!P2 IMAD.MOV.U32 R6, RZ, RZ, R14 ;  /* 0x000000ffff06a224 */ /* 0x000fe200078e000e */
[----:B---3--:R0:W-:Y:S01]  /*5bf60*/  STL [R1+0x771c], R4 ;  /* 0x00771c0401007387 */ /* 0x0081e20000100800 */
[----:B------:R-:W-:Y:S01]  /*5bf70*/  PRMT R12, RZ, 0x7610, R12 ;  /* 0x00007610ff0c7816 */ /* 0x000fe2000000000c */
[----:B------:R-:W3:Y:S02]  /*5bf80*/  LDL R14, [R1+0x1338] ;  /* 0x00133800010e7983 */ /* 0x000ee40000100800 */
[----:B--2---:R1:W2:Y:S04]  /*5bf90*/  @!P2 LDG.E.U16 R3, [R6.64] ;  /* 0x000000060603a981 */ /* 0x0042a8000c1e1500 */
[----:B-1----:R-:W2:Y:S04]  /*5bfa0*/  LDL R6, [R1+0x1354] ;  /* 0x0013540001067983 */ /* 0x002ea80000100800 */
[----:B------:R-:W2:Y:S02]  /*5bfb0*/  LDL R7, [R1+0x1358] ;  /* 0x0013580001077983 */ /* 0x000ea40000100800 */
[----:B--2---:R-:W-:-:S04]  /*5bfc0*/  @!P2 LOP3.LUT R7, R7, R6, RZ, 0x3c, !PT ;  /* 0x000000060707a212 */ /* 0x004fc800078e3cff */
[----:B------:R-:W-:-:S04]  /*5bfd0*/  @!P2 LOP3.LUT R6, R7, R6, RZ, 0x3c, !PT ;  /* 0x000000060706a212 */ /* 0x000fc800078e3cff */
[----:B------:R-:W-:Y:S01]  /*5bfe0*/  @!P2 LOP3.LUT R7, R7, R6, RZ, 0x3c, !PT ;  /* 0x000000060707a212 */ /* 0x000fe200078e3cff */
[----:B------:R-:W-:Y:S04]  /*5bff0*/  STL [R1+0x7720], R3 ;  /* 0x0077200301007387 */ /* 0x000fe80000100800 */
[----:B------:R1:W2:Y:S04]  /*5c000*/  @!P2 LDG.E.U16 R12, [R6.64] ;  /* 0x00000006060ca981 */ /* 0x0002a8000c1e1500 */
[----:B-1----:R-:W3:Y:S01]  /*5c010*/  LDL R7, [R1+0x134c] ;  /* 0x00134c0001077983 */ /* 0x002ee20000100800 */
[----:B0-----:R-:W-:Y:S01]  /*5c020*/  PRMT R4, RZ, 0x7610, R4 ;  /* 0x00007610ff047816 */ /* 0x001fe20000000004 */
[----:B----4-:R-:W-:-:S02]  /*5c030*/  @!P2 IMAD.MOV.U32 R6, RZ, RZ, R8 ;  /* 0x000000ffff06a224 */ /* 0x010fc400078e0008 */
[----:B--2---:R0:W-:Y:S01]  /*5c040*/  STL [R1+0x54], R12 ;  /* 0x0000540c01007387 */ /* 0x0041e20000100800 */
[----:B------:R-:W-:Y:S01]  /*5c050*/  PRMT R15, RZ, 0x7610, R15 ;  /* 0x00007610ff0f7816 */ /* 0x000fe2000000000f */
[----:B------:R-:W2:Y:S02]  /*5c060*/  LDL R8, [R1+0x12d4] ;  /* 0x0012d40001087983 */ /* 0x000ea40000100800 */
[----:B---3--:R1:W3:Y:S04]  /*5c070*/  @!P2 LDG.E.U16 R4, [R6.64] ;  /* 0x000000060604a981 */ /* 0x0082e8000c1e1500 */
[----:B0-----:R-:W4:Y:S04]  /*5c080*/  LDL R12, [R1+0x1318] ;  /* 0x00131800010c7983 */ /* 0x001f280000100800 */
[----:B-1----:R-:W2:Y:S04]  /*5c090*/  LDL R6, [R1+0x1344] ;  /* 0x0013440001067983 */ /* 0x002ea80000100800 */
[----:B------:R-:W2:Y:S02]  /*5c0a0*/  LDL R7, [R1+0x1348] ;  /* 0x0013480001077983 */ /* 0x000ea40000100800 */
[----:B--2---:R-:W-:-:S04]  /*5c0b0*/  @!P2 LOP3.LUT R7, R7, R6, RZ, 0x3c, !PT ;  /* 0x000000060707a212 */ /* 0x004fc800078e3cff */
[----:B------:R-:W-:-:S04]  /*5c0c0*/  @!P2 LOP3.LUT R6, R7, R6, RZ, 0x3c, !PT ;  /* 0x000000060706a212 */ /* 0x000fc800078e3cff */
[----:B------:R-:W-:-:S05]  /*5c0d0*/  @!P2 LOP3.LUT R7, R7, R6, RZ, 0x3c, !PT ;  /* 0x000000060707a212 */ /* 0x000fca00078e3cff */
[----:B------:R-:W2:Y:S04]  /*5c0e0*/  @!P2 LDG.E.U16 R15, [R6.64] ;  /* 0x00000006060fa981 */ /* 0x000ea8000c1e1500 */
[----:B---3--:R0:W-:Y:S04]  /*5c0f0*/  STL [R1+0x50], R4 ;  /* 0x0000500401007387 */ /* 0x0081e80000100800 */
        /* <DEDUP_REMOVED lines=9> */
[----:B------:R-:W2:Y:S04]  /*5c190*/  @!P2 LDG.E.U16 R15, [R6.64] ;  /* 0x00000006060fa981 */ /* 0x000ea8000c1e1500 */
[----:B--2---:R0:W-:Y:S04]  /*5c1a0*/  STL [R1+0x48], R15 ;  /* 0x0000480f01007387 */ /* 0x0041e80000100800 */
[----:B0-----:R-:W2:Y:S01]  /*5c1b0*/  LDL.LU R15, [R1+0x7738] ;  /* 0x00773800010f7983 */ /* 0x001ea20000300800 */
[----:B------:R-:W3:Y:S02]  /*5c1c0*/  LDL R7, [R1+0x1334] ;  /* 0x0013340001077983 */ /* 0x000ee40000100800 */
[----:B------:R-:W-:-:S02]  /*5c1d0*/  @!P2 IMAD.MOV.U32 R6, RZ, RZ, R14 ;  /* 0x000000ffff06a224 */ /* 0x000fc400078e000e */
[----:B------:R-:W3:Y:S01]  /*5c1e0*/  LDL R14, [R1+0x2208] ;  /* 0x00220800010e7983 */ /* 0x000ee20000100800 */
[----:B--2---:R-:W-:-:S06]  /*5c1f0*/  PRMT R15, RZ, 0x7610, R15 ;  /* 0x00007610ff0f7816 */ /* 0x004fcc000000000f */
[----:B---3--:R-:W2:Y:S01]  /*5c200*/  @!P2 LDG.E.U16 R15, [R6.64] ;  /* 0x00000006060fa981 */ /* 0x008ea2000c1e1500 */
[----:B------:R-:W-:-:S03]  /*5c210*/  PRMT R9, RZ, 0x7610, R9 ;  /* 0x00007610ff097816 */ /* 0x000fc60000000009 */
[----:B--2---:R0:W-:Y:S04]  /*5c220*/  STL [R1+0x44], R15 ;  /* 0x0000440f01007387 */ /* 0x0041e80000100800 */
[----:B0-----:R-:W2:Y:S01]  /*5c230*/  LDL.LU R15, [R1+0x7734] ;  /* 0x00773400010f7983 */ /* 0x001ea20000300800 */
[----:B------:R-:W3:Y:S02]  /*5c240*/  LDL R7, [R1+0x1314] ;  /* 0x0013140001077983 */ /* 0x000ee40000100800 */
[----:B----4-:R-:W-:Y:S02]  /*5c250*/  @!P2 IMAD.MOV.U32 R6, RZ, RZ, R12 ;  /* 0x000000ffff06a224 */ /* 0x010fe400078e000c */
[----:B------:R-:W4:Y:S01]  /*5c260*/  LDL R12, [R1+0x220c] ;  /* 0x00220c00010c7983 */ /* 0x000f220000100800 */
[----:B--2---:R-:W-:-:S03]  /*5c270*/  PRMT R15, RZ, 0x7610, R15 ;  /* 0x00007610ff0f7816 */ /* 0x004fc6000000000f */
[----:B---3--:R0:W2:Y:S02]  /*5c280*/  @!P2 LDG.E.U16 R9, [R6.64] ;  /* 0x000000060609a981 */ /* 0x0080a4000c1e1500 */
[----:B0-----:R-:W-:Y:S02]  /*5c290*/  @!P2 IMAD.MOV.U32 R6, RZ, RZ, R4 ;  /* 0x000000ffff06a224 */ /* 0x001fe400078e0004 */
[----:B------:R-:W-:-:S05]  /*5c2a0*/  @!P2 IMAD.MOV.U32 R7, RZ, RZ, R8 ;  /* 0x000000ffff07a224 */ /* 0x000fca00078e0008 */
[----:B------:R-:W3:Y:S04]  /*5c2b0*/  @!P2 LDG.E.U16 R15, [R6.64] ;  /* 0x00000006060fa981 */ /* 0x000ee8000c1e1500 */
[----:B--2---:R0:W-:Y:S01]  /*5c2c0*/  STL [R1+0x38], R9 ;  /* 0x0000380901007387 */ /* 0x0041e20000100800 */
[----:B------:R-:W2:Y:S02]  /*5c2d0*/  LDL R8, [R1+0x224c] ;  /* 0x00224c0001087983 */ /* 0x000ea40000100800 */
[----:B------:R-:W2:Y:S01]  /*5c2e0*/  LDL R4, [R1+0x2290] ;  /* 0x0022900001047983 */ /* 0x000ea20000100800 */
[----:B0-----:R-:W2:Y:S04]  /*5c2f0*/  LDL R9, [R1+0x2248] ;  /* 0x0022480001097983 */ /* 0x001ea80000100800 */
[----:B---3--:R0:W-:Y:S04]  /*5c300*/  STL [R1+0x20], R15 ;  /* 0x0000200f01007387 */ /* 0x0081e80000100800 */
[----:B0-----:R-:W3:Y:S01]  /*5c310*/  LDL.LU R15, [R1+0x7730] ;  /* 0x00773000010f7983 */ /* 0x001ee20000300800 */
[----:B------:R-:W2:Y:S02]  /*5c320*/  LDL R6, [R1+0x218c] ;  /* 0x00218c0001067983 */ /* 0x000ea40000100800 */
[----:B------:R-:W2:Y:S01]  /*5c330*/  LDL R7, [R1+0x21c8] ;  /* 0x0021c80001077983 */ /* 0x000ea20000100800 */
[----:B------:R-:W-:-:S02]  /*5c340*/  PRMT R20, RZ, 0x7610, R20 ;  /* 0x00007610ff147816 */ /* 0x000fc40000000014 */
[----:B--2---:R-:W-:-:S04]  /*5c350*/  @!P2 LOP3.LUT R7, R7, R6, RZ, 0x3c, !PT ;  /* 0x000000060707a212 */ /* 0x004fc800078e3cff */
[----:B------:R-:W-:-:S04]  /*5c360*/  @!P2 LOP3.LUT R6, R7, R6, RZ, 0x3c, !PT ;  /* 0x000000060706a212 */ /* 0x000fc800078e3cff */
[----:B------:R-:W-:-:S05]  /*5c370*/  @!P2 LOP3.LUT R7, R7, R6, RZ, 0x3c, !PT ;  /* 0x000000060707a212 */ /* 0x000fca00078e3cff */
[----:B------:R0:W2:Y:S04]  /*5c380*/  @!P2 LDG.E.U16 R20, [R6.64] ;  /* 0x000000060614a981 */ /* 0x0000a8000c1e1500 */
[----:B0-----:R-:W2:Y:S01]  /*5c390*/  LDL R7, [R1+0x21cc] ;  /* 0x0021cc0001077983 */ /* 0x001ea20000100800 */
[----:B------:R-:W-:Y:S01]  /*5c3a0*/  PRMT R16, RZ, 0x7610, R16 ;  /* 0x00007610ff107816 */ /* 0x000fe20000000010 */
[----:B------:R-:W-:Y:S01]  /*5c3b0*/  @!P2 IMAD.MOV.U32 R6, RZ, RZ, R14 ;  /* 0x000000ffff06a224 */ /* 0x000fe200078e000e */
[----:B------:R-:W-:-:S04]  /*5c3c0*/  PRMT R5, RZ, 0x7610, R5 ;  /* 0x00007610ff057816 */ /* 0x000fc80000000005 */
[----:B--2---:R0:W2:Y:S02]  /*5c3d0*/  @!P2 LDG.E.U16 R16, [R6.64] ;  /* 0x000000060610a981 */ /* 0x0040a4000c1e1500 */
[----:B0-----:R-:W-:Y:S02]  /*5c3e0*/  @!P2 IMAD.MOV.U32 R6, RZ, RZ, R9 ;  /* 0x000000ffff06a224 */ /* 0x001fe400078e0009 */
[----:B----4-:R-:W-:-:S05]  /*5c3f0*/  @!P2 IMAD.MOV.U32 R7, RZ, RZ, R12 ;  /* 0x000000ffff07a224 */ /* 0x010fca00078e000c */
[----:B------:R0:W4:Y:S01]  /*5c400*/  @!P2 LDG.E.U16 R5, [R6.64] ;  /* 0x000000060605a981 */ /* 0x000122000c1e1500 */
[----:B------:R-:W-:-:S03]  /*5c410*/  @!P2 IMAD.MOV.U32 R9, RZ, RZ, R8 ;  /* 0x000000ffff09a224 */ /* 0x000fc600078e0008 */
[----:B------:R1:W-:Y:S01]  /*5c420*/  STL [R1], R20 ;  /* 0x0000001401007387 */ /* 0x0003e20000100800 */
[----:B------:R-:W-:Y:S02]  /*5c430*/  @!P2 IMAD.MOV.U32 R8, RZ, RZ, R4 ;  /* 0x000000ffff08a224 */ /* 0x000fe400078e0004 */
[----:B------:R-:W3:Y:S01]  /*5c440*/  LDL R14, [R1+0x1310] ;  /* 0x00131000010e7983 */ /* 0x000ee20000100800 */
[----:B0-----:R-:W-:Y:S01]  /*5c450*/  PRMT R6, RZ, 0x7610, R6 ;  /* 0x00007610ff067816 */ /* 0x001fe20000000006 */
[----:B-1----:R-:W3:Y:S05]  /*5c460*/  LDL R20, [R1+0x1330] ;  /* 0x0013300001147983 */ /* 0x002eea0000100800 */
[----:B------:R0:W3:Y:S04]  /*5c470*/  @!P2 LDG.E.U16 R6, [R8.64] ;  /* 0x000000060806a981 */ /* 0x0000e8000c1e1500 */
[----:B--2---:R1:W-:Y:S04]  /*5c480*/  STL [R1+0x76f0], R16 ;  /* 0x0076f01001007387 */ /* 0x0043e80000100800 */
[----:B-1----:R-:W2:Y:S04]  /*5c490*/  LDL R16, [R1+0x130c] ;  /* 0x00130c0001107983 */ /* 0x002ea80000100800 */
[----:B----4-:R1:W-:Y:S01]  /*5c4a0*/  STL [R1+0x76f4], R5 ;  /* 0x0076f40501007387 */ /* 0x0103e20000100800 */
[----:B0-----:R-:W4:Y:S01]  /*5c4b0*/  LDL R9, [R1+0x132c] ;  /* 0x00132c0001097983 */ /* 0x001f220000100800 */
[----:B------:R-:W-:Y:S01]  /*5c4c0*/  PRMT R11, RZ, 0x7610, R11 ;  /* 0x00007610ff0b7816 */ /* 0x000fe2000000000b */
[----:B------:R-:W2:Y:S01]  /*5c4d0*/  LDL R12, [R1+0x12fc] ;  /* 0x0012fc00010c7983 */ /* 0x000ea20000100800 */
[----:B------:R-:W2:Y:S01]  /*5c4e0*/  LDL R4, [R1+0x1300] ;  /* 0x0013000001047983 */ /* 0x000ea20000100800 */
[----:B---3--:R-:W-:-:S05]  /*5c4f0*/  @!P2 IMAD.MOV.U32 R8, RZ, RZ, R20 ;  /* 0x000000ffff08a224 */ /* 0x008fca00078e0014 */
[----:B----4-:R0:W3:Y:S01]  /*5c500*/  @!P2 LDG.E.U16 R11, [R8.64] ;  /* 0x00000006080ba981 */ /* 0x0100e2000c1e1500 */
[----:B-1----:R-:W-:-:S03]  /*5c510*/  PRMT R5, RZ, 0x7610, R5 ;  /* 0x00007610ff057816 */ /* 0x002fc60000000005 */
[----:B------:R1:W-:Y:S01]  /*5c520*/  STL [R1+0x76f8], R6 ;  /* 0x0076f80601007387 */ /* 0x0003e20000100800 */
[----:B------:R-:W4:Y:S02]  /*5c530*/  LDL R20, [R1+0x12f4] ;  /* 0x0012f40001147983 */ /* 0x000f240000100800 */
[----:B0-----:R-:W-:Y:S02]  /*5c540*/  @!P2 IMAD.MOV.U32 R8, RZ, RZ, R14 ;  /* 0x000000ffff08a224 */ /* 0x001fe400078e000e */
[----:B--2---:R-:W-:-:S05]  /*5c550*/  @!P2 IMAD.MOV.U32 R9, RZ, RZ, R16 ;  /* 0x000000ffff09a224 */ /* 0x004fca00078e0010 */
[----:B------:R0:W2:Y:S04]  /*5c560*/  @!P2 LDG.E.U16 R5, [R8.64] ;  /* 0x000000060805a981 */ /* 0x0000a8000c1e1500 */
[----:B---3--:R3:W-:Y:S01]  /*5c570*/  STL [R1+0x3c], R11 ;  /* 0x00003c0b01007387 */ /* 0x0087e20000100800 */
[----:B0-----:R-:W2:Y:S02]  /*5c580*/  LDL R8, [R1+0x1304] ;  /* 0x0013040001087983 */ /* 0x001ea40000100800 */
[----:B------:R-:W2:Y:S01]  /*5c590*/  LDL R9, [R1+0x1308] ;  /* 0x0013080001097983 */ /* 0x000ea20000100800 */
[----:B------:R-:W-:Y:S01]  /*5c5a0*/  PRMT R15, RZ, 0x7610, R15 ;  /* 0x00007610ff0f7816 */ /* 0x000fe2000000000f */
[----:B------:R-:W4:Y:S04]  /*5c5b0*/  LDL R16, [R1+0x12d0] ;  /* 0x0012d00001107983 */ /* 0x000f280000100800 */
[----:B------:R-:W4:Y:S04]  /*5c5c0*/  LDL R14, [R1+0x2190] ;  /* 0x00219000010e7983 */ /* 0x000f280000100800 */
[----:B-1----:R-:W4:Y:S04]  /*5c5d0*/  LDL R6, [R1+0x2194] ;  /* 0x0021940001067983 */ /* 0x002f280000100800 */
[----:B---3--:R-:W3:Y:S01]  /*5c5e0*/  LDL R11, [R1+0x12f8] ;  /* 0x0012f800010b7983 */ /* 0x008ee20000100800 */
        /* <DEDUP_REMOVED lines=8> */
[----:B------:R-:W-:-:S02]  /*5c670*/  @!P2 IMAD.MOV.U32 R8, RZ, RZ, R4 ;  /* 0x000000ffff08a224 */ /* 0x000fc400078e0004 */
[----:B------:R-:W-:Y:S02]  /*5c680*/  @!P2 IMAD.MOV.U32 R9, RZ, RZ, R12 ;  /* 0x000000ffff09a224 */ /* 0x000fe400078e000c */
[----:B------:R-:W3:Y:S01]  /*5c690*/  LDL R4, [R1+0x2210] ;  /* 0x0022100001047983 */ /* 0x000ee20000100800 */
[----:B------:R-:W3:Y:S01]  /*5c6a0*/  LDL R12, [R1+0x21d4] ;  /* 0x0021d400010c7983 */ /* 0x000ee20000100800 */
[----:B------:R-:W-:Y:S02]  /*5c6b0*/  PRMT R10, RZ, 0x7610, R10 ;  /* 0x00007610ff0a7816 */ /* 0x000fe4000000000a */
[----:B------:R-:W-:Y:S02]  /*5c6c0*/  PRMT R13, RZ, 0x7610, R13 ;  /* 0x00007610ff0d7816 */ /* 0x000fe4000000000d */
[----:B------:R-:W-:Y:S02]  /*5c6d0*/  PRMT R28, RZ, 0x7610, R28 ;  /* 0x00007610ff1c7816 */ /* 0x000fe4000000001c */
[----:B------:R-:W-:-:S02]  /*5c6e0*/  PRMT R7, RZ, 0x7610, R7 ;  /* 0x00007610ff077816 */ /* 0x000fc40000000007 */
[----:B--2---:R-:W-:-:S06]  /*5c6f0*/  PRMT R15, RZ, 0x7610, R15 ;  /* 0x00007610ff0f7816 */ /* 0x004fcc000000000f */
[----:B------:R3:W2:Y:S02]  /*5c700*/  @!P2 LDG.E.U16 R15, [R8.64] ;  /* 0x00000006080fa981 */ /* 0x0006a4000c1e1500 */
[----:B---3--:R-:W-:Y:S02]  /*5c710*/  @!P2 IMAD.MOV.U32 R8, RZ, RZ, R11 ;  /* 0x000000ffff08a224 */ /* 0x008fe400078e000b */
[----:B----4-:R-:W-:-:S05]  /*5c720*/  @!P2 IMAD.MOV.U32 R9, RZ, RZ, R20 ;  /* 0x000000ffff09a224 */ /* 0x010fca00078e0014 */
[----:B------:R0:W3:Y:S02]  /*5c730*/  @!P2 LDG.E.U16 R10, [R8.64] ;  /* 0x00000006080aa981 */ /* 0x0000e4000c1e1500 */
[----:B0-----:R-:W-:Y:S02]  /*5c740*/  @!P2 IMAD.MOV.U32 R8, RZ, RZ, R14 ;  /* 0x000000ffff08a224 */ /* 0x001fe400078e000e */
[----:B------:R-:W-:-:S05]  /*5c750*/  @!P2 IMAD.MOV.U32 R9, RZ, RZ, R16 ;  /* 0x000000ffff09a224 */ /* 0x000fca00078e0010 */
[----:B------:R0:W4:Y:S02]  /*5c760*/  @!P2 LDG.E.U16 R13, [R8.64] ;  /* 0x00000006080da981 */ /* 0x000124000c1e1500 */
[----:B0-----:R-:W-:Y:S02]  /*5c770*/  @!P2 IMAD.MOV.U32 R8, RZ, RZ, R5 ;  /* 0x000000ffff08a224 */ /* 0x001fe400078e0005 */
[----:B------:R-:W-:-:S05]  /*5c780*/  @!P2 IMAD.MOV.U32 R9, RZ, RZ, R6 ;  /* 0x000000ffff09a224 */ /* 0x000fca00078e0006 */
[----:B------:R0:W4:Y:S02]  /*5c790*/  @!P2 LDG.E.U16 R28, [R8.64] ;  /* 0x00000006081ca981 */ /* 0x000124000c1e1500 */
[----:B0-----:R-:W-:Y:S02]  /*5c7a0*/  @!P2 IMAD.MOV.U32 R8, RZ, RZ, R4 ;  /* 0x000000ffff08a224 */ /* 0x001fe400078e0004 */
[----:B------:R-:W-:-:S05]  /*5c7b0*/  @!P2 IMAD.MOV.U32 R9, RZ, RZ, R12 ;  /* 0x000000ffff09a224 */ /* 0x000fca00078e000c */
[----:B------:R0:W4:Y:S04]  /*5c7c0*/  @!P2 LDG.E.U16 R7, [R8.64] ;  /* 0x000000060807a981 */ /* 0x000128000c1e1500 */
[----:B--2---:R1:W-:Y:S04]  /*5c7d0*/  STL [R1+0x2c], R15 ;  /* 0x00002c0f01007387 */ /* 0x0043e80000100800 */
[----:B-1----:R-:W2:Y:S01]  /*5c7e0*/  LDL.LU R15, [R1+0x7728] ;  /* 0x00772800010f7983 */ /* 0x002ea20000300800 */
[----:B------:R-:W2:Y:S03]  /*5c7f0*/  LDL R11, [R1+0x2214] ;  /* 0x00221400010b7983 */ /* 0x000ea60000100800 */
[----:B---3--:R1:W-:Y:S01]  /*5c800*/  STL [R1+0x28], R10 ;  /* 0x0000280a01007387 */ /* 0x0083e20000100800 */
[----:B------:R-:W3:Y:S02]  /*5c810*/  LDL R6, [R1+0x2254] ;  /* 0x0022540001067983 */ /* 0x000ee40000100800 */
[----:B------:R-:W2:Y:S01]  /*5c820*/  LDL R5, [R1+0x228c] ;  /* 0x00228c0001057983 */ /* 0x000ea20000100800 */
[----:B-1----:R-:W2:Y:S01]  /*5c830*/  LDL R10, [R1+0x2250] ;  /* 0x00225000010a7983 */ /* 0x002ea20000100800 */
[----:B0-----:R-:W-:-:S03]  /*5c840*/  PRMT R8, RZ, 0x7610, R8 ;  /* 0x00007610ff087816 */ /* 0x001fc60000000008 */
[----:B----4-:R0:W-:Y:S01]  /*5c850*/  STL [R1+0x76d8], R28 ;  /* 0x0076d81c01007387 */ /* 0x0101e20000100800 */
[----:B------:R-:W4:Y:S03]  /*5c860*/  LDL R4, [R1+0x12f0] ;  /* 0x0012f00001047983 */ /* 0x000f260000100800 */
[----:B0-----:R-:W4:Y:S04]  /*5c870*/  LDL R28, [R1+0x12ec] ;  /* 0x0012ec00011c7983 */ /* 0x001f280000100800 */
[----:B------:R0:W-:Y:S01]  /*5c880*/  STL [R1+0x76dc], R7 ;  /* 0x0076dc0701007387 */ /* 0x0001e20000100800 */
[----:B------:R-:W4:Y:S02]  /*5c890*/  LDL R20, [R1+0x12cc] ;  /* 0x0012cc0001147983 */ /* 0x000f240000100800 */
[----:B------:R-:W4:Y:S02]  /*5c8a0*/  LDL R16, [R1+0x2198] ;  /* 0x0021980001107983 */ /* 0x000f240000100800 */
[----:B------:R-:W4:Y:S01]  /*5c8b0*/  LDL R14, [R1+0x12c8] ;  /* 0x0012c800010e7983 */ /* 0x000f220000100800 */
[----:B0-----:R-:W4:Y:S04]  /*5c8c0*/  LDL R7, [R1+0x21a0] ;  /* 0x0021a00001077983 */ /* 0x001f280000100800 */
[----:B--2---:R0:W2:Y:S01]  /*5c8d0*/  @!P2 LDG.E.U16 R8, [R10.64] ;  /* 0x000000060a08a981 */ /* 0x0040a2000c1e1500 */
[----:B------:R-:W-:-:S02]  /*5c8e0*/  PRMT R9, RZ, 0x7610, R9 ;  /* 0x00007610ff097816 */ /* 0x000fc40000000009 */
[----:B------:R-:W-:Y:S01]  /*5c8f0*/  PRMT R3, RZ, 0x7610, R3 ;  /* 0x00007610ff037816 */ /* 0x000fe20000000003 */
[----:B0-----:R-:W-:Y:S02]  /*5c900*/  @!P2 IMAD.MOV.U32 R10, RZ, RZ, R5 ;  /* 0x000000ffff0aa224 */ /* 0x001fe400078e0005 */
[----:B---3--:R-:W-:-:S05]  /*5c910*/  @!P2 IMAD.MOV.U32 R11, RZ, RZ, R6 ;  /* 0x000000ffff0ba224 */ /* 0x008fca00078e0006 */
[----:B------:R4:W3:Y:S01]  /*5c920*/  @!P2 LDG.E.U16 R9, [R10.64] ;  /* 0x000000060a09a981 */ /* 0x0008e2000c1e1500 */
[----:B------:R-:W-:Y:S01]  /*5c930*/  PRMT R15, RZ, 0x7610, R15 ;  /* 0x00007610ff0f7816 */ /* 0x000fe2000000000f */
[----:B----4-:R-:W-:Y:S02]  /*5c940*/  @!P2 IMAD.MOV.U32 R10, RZ, RZ, R4 ;  /* 0x000000ffff0aa224 */ /* 0x010fe400078e0004 */
[----:B------:R-:W-:-:S05]  /*5c950*/  @!P2 IMAD.MOV.U32 R11, RZ, RZ, R28 ;  /* 0x000000ffff0ba224 */ /* 0x000fca00078e001c */
[----:B------:R0:W4:Y:S01]  /*5c960*/  @!P2 LDG.E.U16 R3, [R10.64] ;  /* 0x000000060a03a981 */ /* 0x000122000c1e1500 */
[----:B------:R-:W-:Y:S01]  /*5c970*/  PRMT R0, RZ, 0x7610, R0 ;  /* 0x00007610ff007816 */ /* 0x000fe20000000000 */
[----:B0-----:R-:W-:Y:S02]  /*5c980*/  @!P2 IMAD.MOV.U32 R10, RZ, RZ, R16 ;  /* 0x000000ffff0aa224 */ /* 0x001fe400078e0010 */
[----:B------:R-:W-:-:S05]  /*5c990*/  @!P2 IMAD.MOV.U32 R11, RZ, RZ, R20 ;  /* 0x000000ffff0ba224 */ /* 0x000fca00078e0014 */
[----:B------:R0:W4:Y:S02]  /*5c9a0*/  @!P2 LDG.E.U16 R15, [R10.64] ;  /* 0x000000060a0fa981 */ /* 0x000124000c1e1500 */
[----:B0-----:R-:W-:Y:S02]  /*5c9b0*/  @!P2 IMAD.MOV.U32 R10, RZ, RZ, R7 ;  /* 0x000000ffff0aa224 */ /* 0x001fe400078e0007 */
[----:B------:R-:W-:-:S05]  /*5c9c0*/  @!P2 IMAD.MOV.U32 R11, RZ, RZ, R14 ;  /* 0x000000ffff0ba224 */ /* 0x000fca00078e000e */
[----:B------:R-:W4:Y:S04]  /*5c9d0*/  @!P2 LDG.E.U16 R0, [R10.64] ;  /* 0x000000060a00a981 */ /* 0x000f28000c1e1500 */
[----:B--2---:R-:W-:Y:S01]  /*5c9e0*/  STL [R1+0x76e0], R8 ;  /* 0x0076e00801007387 */ /* 0x004fe20000100800 */
[----:B------:R0:W-:Y:S02]  /*5c9f0*/  STL [R1+0x1c], R13 ;  /* 0x00001c0d01007387 */ /* 0x0001e40000100800 */
[----:B------:R-:W2:Y:S02]  /*5ca00*/  LDL R12, [R1+0x21a8] ;  /* 0x0021a800010c7983 */ /* 0x000ea40000100800 */
[----:B------:R-:W2:Y:S01]  /*5ca10*/  LDL R6, [R1+0x12c0] ;  /* 0x0012c00001067983 */ /* 0x000ea20000100800 */
[----:B------:R-:W2:Y:S04]  /*5ca20*/  LDL R5, [R1+0x21b0] ;  /* 0x0021b00001057983 */ /* 0x000ea80000100800 */
[----:B0-----:R-:W2:Y:S04]  /*5ca30*/  LDL R13, [R1+0x12c4] ;  /* 0x0012c400010d7983 */ /* 0x001ea80000100800 */
[----:B---3--:R-:W-:Y:S01]  /*5ca40*/  STL [R1+0x76e4], R9 ;  /* 0x0076e40901007387 */ /* 0x008fe20000100800 */
[----:B------:R-:W3:Y:S01]  /*5ca50*/  LDL R4, [R1+0x219c] ;  /* 0x00219c0001047983 */ /* 0x000ee20000100800 */
[----:B------:R-:W-:-:S02]  /*5ca60*/  PRMT R8, RZ, 0x7610, R8 ;  /* 0x00007610ff087816 */ /* 0x000fc40000000008 */
[----:B----4-:R0:W-:Y:S01]  /*5ca70*/  STL [R1+0x14], R3 ;  /* 0x0000140301007387 */ /* 0x0101e20000100800 */
[----:B------:R-:W4:Y:S03]  /*5ca80*/  LDL R7, [R1+0x21a4] ;  /* 0x0021a40001077983 */ /* 0x000f260000100800 */
[----:B0-----:R-:W4:Y:S01]  /*5ca90*/  LDL R3, [R1+0x21d8] ;  /* 0x0021d80001037983 */ /* 0x001f220000100800 */
[----:B------:R-:W-:-:S03]  /*5caa0*/  PRMT R9, RZ, 0x7610, R9 ;  /* 0x00007610ff097816 */ /* 0x000fc60000000009 */
[----:B------:R0:W-:Y:S04]  /*5cab0*/  STL [R1+0xc], R0 ;  /* 0x00000c0001007387 */ /* 0x0001e80000100800 */
[----:B0-----:R-:W4:Y:S01]  /*5cac0*/  LDL R0, [R1+0x21e0] ;  /* 0x0021e00001007983 */ /* 0x001f220000100800 */
[----:B--2---:R-:W-:Y:S02]  /*5cad0*/  @!P2 IMAD.MOV.U32 R10, RZ, RZ, R12 ;  /* 0x000000ffff0aa224 */ /* 0x004fe400078e000c */
[----:B------:R-:W-:-:S05]  /*5cae0*/  @!P2 IMAD.MOV.U32 R11, RZ, RZ, R13 ;  /* 0x000000ffff0ba224 */ /* 0x000fca00078e000d */
[----:B------:R0:W2:Y:S02]  /*5caf0*/  @!P2 LDG.E.U16 R9, [R10.64] ;  /* 0x000000060a09a981 */ /* 0x0000a4000c1e1500 */
[----:B0-----:R-:W-:Y:S02]  /*5cb00*/  @!P2 IMAD.MOV.U32 R10, RZ, RZ, R5 ;  /* 0x000000ffff0aa224 */ /* 0x001fe400078e0005 */
[----:B------:R-:W-:Y:S01]  /*5cb10*/  @!P2 IMAD.MOV.U32 R11, RZ, RZ, R6 ;  /* 0x000000ffff0ba224 */ /* 0x000fe200078e0006 */
[----:B------:R-:W-:Y:S02]  /*5cb20*/  PRMT R26, RZ, 0x7610, R26 ;  /* 0x00007610ff1a7816 */ /* 0x000fe4000000001a */
[----:B------:R-:W-:Y:S01]  /*5cb30*/  PRMT R24, RZ, 0x7610, R24 ;  /* 0x00007610ff187816 */ /* 0x000fe20000000018 */
[----:B------:R-:W2:Y:S04]  /*5cb40*/  LDL R6, [R1+0x21ac] ;  /* 0x0021ac0001067983 */ /* 0x000ea80000100800 */
[----:B------:R3:W2:Y:S04]  /*5cb50*/  @!P2 LDG.E.U16 R8, [R10.64] ;  /* 0x000000060a08a981 */ /* 0x0006a8000c1e1500 */
[----:B------:R-:W2:Y:S01]  /*5cb60*/  LDL R5, [R1+0x21e8] ;  /* 0x0021e80001057983 */ /* 0x000ea20000100800 */
[----:B---3--:R-:W-:-:S02]  /*5cb70*/  @!P2 IMAD.MOV.U32 R11, RZ, RZ, R4 ;  /* 0x000000ffff0ba224 */ /* 0x008fc400078e0004 */
[----:B----4-:R-:W-:-:S05]  /*5cb80*/  @!P2 IMAD.MOV.U32 R10, RZ, RZ, R3 ;  /* 0x000000ffff0aa224 */ /* 0x010fca00078e0003 */
[----:B------:R0:W3:Y:S02]  /*5cb90*/  @!P2 LDG.E.U16 R26, [R10.64] ;  /* 0x000000060a1aa981 */ /* 0x0000e4000c1e1500 */
[----:B0-----:R-:W-:Y:S02]  /*5cba0*/  @!P2 IMAD.MOV.U32 R11, RZ, RZ, R7 ;  /* 0x000000ffff0ba224 */ /* 0x001fe400078e0007 */
[----:B------:R-:W-:-:S05]  /*5cbb0*/  @!P2 IMAD.MOV.U32 R10, RZ, RZ, R0 ;  /* 0x000000ffff0aa224 */ /* 0x000fca00078e0000 */
[----:B------:R0:W4:Y:S04]  /*5cbc0*/  @!P2 LDG.E.U16 R24, [R10.64] ;  /* 0x000000060a18a981 */ /* 0x000128000c1e1500 */
[----:B--2---:R1:W-:Y:S04]  /*5cbd0*/  STL [R1+0x8], R9 ;  /* 0x0000080901007387 */ /* 0x0043e80000100800 */
[----:B-1----:R-:W2:Y:S04]  /*5cbe0*/  LDL R9, [R1+0x21dc] ;  /* 0x0021dc0001097983 */ /* 0x002ea80000100800 */
[----:B------:R1:W-:Y:S01]  /*5cbf0*/  STL [R1+0x4], R8 ;  /* 0x0000040801007387 */ /* 0x0003e20000100800 */
[----:B------:R-:W2:Y:S02]  /*5cc00*/  LDL R4, [R1+0x221c] ;  /* 0x00221c0001047983 */ /* 0x000ea40000100800 */
[----:B------:R-:W2:Y:S01]  /*5cc10*/  LDL R3, [R1+0x2258] ;  /* 0x0022580001037983 */ /* 0x000ea20000100800 */
[----:B-1----:R-:W2:Y:S01]  /*5cc20*/  LDL R8, [R1+0x2218] ;  /* 0x0022180001087983 */ /* 0x002ea20000100800 */
[----:B0-----:R-:W-:-:S02]  /*5cc30*/  @!P2 IMAD.MOV.U32 R10, RZ, RZ, R5 ;  /* 0x000000ffff0aa224 */ /* 0x001fc400078e0005 */
[----:B------:R-:W-:Y:S01]  /*5cc40*/  @!P2 IMAD.MOV.U32 R11, RZ, RZ, R6 ;  /* 0x000000ffff0ba224 */ /* 0x000fe200078e0006 */
[----:B---3--:R-:W-:Y:S01]  /*5cc50*/  STL [R1+0x76b0], R26 ;  /* 0x0076b01a01007387 */ /* 0x008fe20000100800 */
[----:B------:R-:W3:Y:S02]  /*5cc60*/  LDL R7, [R1+0x225c] ;  /* 0x00225c0001077983 */ /* 0x000ee40000100800 */
[----:B------:R-:W3:Y:S01]  /*5cc70*/  LDL R0, [R1+0x2288] ;  /* 0x0022880001007983 */ /* 0x000ee20000100800 */
[----:B------:R-:W-:-:S06]  /*5cc80*/  PRMT R22, RZ, 0x7610, R22 ;  /* 0x00007610ff167816 */ /* 0x000fcc0000000016 */
[----:B------:R0:W3:Y:S02]  /*5cc90*/  @!P2 LDG.E.U16 R22, [R10.64] ;  /* 0x000000060a16a981 */ /* 0x0000e4000c1e1500 */
[----:B0-----:R-:W-:Y:S02]  /*5cca0*/  PRMT R10, RZ, 0x7610, R10 ;  /* 0x00007610ff0a7816 */ /* 0x001fe4000000000a */
[----:B----4-:R-:W-:Y:S01]  /*5ccb0*/  STL [R1+0x76a0], R24 ;  /* 0x0076a01801007387 */ /* 0x010fe20000100800 */
[----:B------:R0:W-:Y:S02]  /*5ccc0*/  STL [R1+0x10], R15 ;  /* 0x0000100f01007387 */ /* 0x0001e40000100800 */
[----:B------:R-:W4:Y:S02]  /*5ccd0*/  LDL R6, [R1+0x21b4] ;  /* 0x0021b40001067983 */ /* 0x000f240000100800 */
[----:B------:R-:W4:Y:S02]  /*5cce0*/  LDL R5, [R1+0x21f0] ;  /* 0x0021f00001057983 */ /* 0x000f240000100800 */
[----:B--2---:R-:W-:-:S02]  /*5ccf0*/  @!P2 IMAD.MOV.U32 R13, RZ, RZ, R9 ;  /* 0x000000ffff0da224 */ /* 0x004fc400078e0009 */
[----:B------:R-:W-:-:S05]  /*5cd00*/  @!P2 IMAD.MOV.U32 R12, RZ, RZ, R8 ;  /* 0x000000ffff0ca224 */ /* 0x000fca00078e0008 */
[----:B------:R1:W2:Y:S01]  /*5cd10*/  @!P2 LDG.E.U16 R10, [R12.64] ;  /* 0x000000060c0aa981 */ /* 0x0002a2000c1e1500 */
[----:B------:R-:W-:Y:S01]  /*5cd20*/  PRMT R11, RZ, 0x7610, R11 ;  /* 0x00007610ff0b7816 */ /* 0x000fe2000000000b */
[----:B-1----:R-:W-:Y:S02]  /*5cd30*/  @!P2 IMAD.MOV.U32 R12, RZ, RZ, R3 ;  /* 0x000000ffff0ca224 */ /* 0x002fe400078e0003 */
[----:B------:R-:W-:Y:S02]  /*5cd40*/  @!P2 IMAD.MOV.U32 R13, RZ, RZ, R4 ;  /* 0x000000ffff0da224 */ /* 0x000fe400078e0004 */
[----:B---3--:R-:W-:Y:S02]  /*5cd50*/  @!P2 IMAD.MOV.U32 R14, RZ, RZ, R0 ;  /* 0x000000ffff0ea224 */ /* 0x008fe400078e0000 */
[----:B0-----:R-:W-:Y:S01]  /*5cd60*/  @!P2 IMAD.MOV.U32 R15, RZ, RZ, R7 ;  /* 0x000000ffff0fa224 */ /* 0x001fe200078e0007 */
[----:B------:R0:W3:Y:S01]  /*5cd70*/  @!P2 LDG.E.U16 R11, [R12.64] ;  /* 0x000000060c0ba981 */ /* 0x0000e2000c1e1500 */
[----:B------:R-:W-:-:S02]  /*5cd80*/  PRMT R18, RZ, 0x7610, R18 ;  /* 0x00007610ff127816 */ /* 0x000fc40000000012 */
[----:B0-----:R-:W-:-:S06]  /*5cd90*/  PRMT R12, RZ, 0x7610, R12 ;  /* 0x00007610ff0c7816 */ /* 0x001fcc000000000c */
[----:B------:R4:W3:Y:S02]  /*5cda0*/  @!P2 LDG.E.U16 R12, [R14.64] ;  /* 0x000000060e0ca981 */ /* 0x0008e4000c1e1500 */
[----:B----4-:R-:W-:Y:S02]  /*5cdb0*/  @!P2 IMAD.MOV.U32 R14, RZ, RZ, R5 ;  /* 0x000000ffff0ea224 */ /* 0x010fe400078e0005 */
[----:B------:R-:W-:-:S05]  /*5cdc0*/  @!P2 IMAD.MOV.U32 R15, RZ, RZ, R6 ;  /* 0x000000ffff0fa224 */ /* 0x000fca00078e0006 */
[----:B------:R-:W4:Y:S04]  /*5cdd0*/  @!P2 LDG.E.U16 R18, [R14.64] ;  /* 0x000000060e12a981 */ /* 0x000f28000c1e1500 */
[----:B------:R-:W-:Y:S04]  /*5cde0*/  STL [R1+0x7674], R22 ;  /* 0x0076741601007387 */ /* 0x000fe80000100800 */
[----:B--2---:R-:W-:Y:S01]  /*5cdf0*/  STL [R1+0x76b4], R10 ;  /* 0x0076b40a01007387 */ /* 0x004fe20000100800 */
[----:B------:R-:W2:Y:S02]  /*5ce00*/  LDL R4, [R1+0x21e4] ;  /* 0x0021e40001047983 */ /* 0x000ea40000100800 */
[----:B------:R-:W2:Y:S01]  /*5ce10*/  LDL R3, [R1+0x2220] ;  /* 0x0022200001037983 */ /* 0x000ea20000100800 */
[----:B---3--:R0:W-:Y:S01]  /*5ce20*/  STL [R1+0x76b8], R11 ;  /* 0x0076b80b01007387 */ /* 0x0081e20000100800 */
[----:B------:R-:W3:Y:S03]  /*5ce30*/  LDL R0, [R1+0x2228] ;  /* 0x0022280001007983 */ /* 0x000ee60000100800 */
[----:B0-----:R-:W3:Y:S04]  /*5ce40*/  LDL R11, [R1+0x21ec] ;  /* 0x0021ec00010b7983 */ /* 0x001ee80000100800 */
[----:B------:R-:W-:Y:S01]  /*5ce50*/  STL [R1+0x76bc], R12 ;  /* 0x0076bc0c01007387 */ /* 0x000fe20000100800 */
[----:B------:R-:W3:Y:S02]  /*5ce60*/  LDL R10, [R1+0x21f4] ;  /* 0x0021f400010a7983 */ /* 0x000ee40000100800 */
[----:B------:R-:W3:Y:S02]  /*5ce70*/  LDL R9, [R1+0x2230] ;  /* 0x0022300001097983 */ /* 0x000ee40000100800 */
[----:B------:R-:W3:Y:S01]  /*5ce80*/  LDL R7, [R1+0x2260] ;  /* 0x0022600001077983 */ /* 0x000ee20000100800 */
[----:B----4-:R-:W-:Y:S01]  /*5ce90*/  STL [R1+0x7668], R18 ;  /* 0x0076681201007387 */ /* 0x010fe20000100800 */
[----:B------:R-:W4:Y:S02]  /*5cea0*/  LDL R8, [R1+0x2224] ;  /* 0x0022240001087983 */ /* 0x000f240000100800 */
[----:B------:R-:W4:Y:S02]  /*5ceb0*/  LDL R6, [R1+0x222c] ;  /* 0x00222c0001067983 */ /* 0x000f240000100800 */
[----:B------:R-:W4:Y:S01]  /*5cec0*/  LDL R5, [R1+0x2268] ;  /* 0x0022680001057983 */ /* 0x000f220000100800 */
[----:B------:R-:W-:Y:S01]  /*5ced0*/  PRMT R13, RZ, 0x7610, R13 ;  /* 0x00007610ff0d7816 */ /* 0x000fe2000000000d */
[----:B--2---:R-:W-:-:S02]  /*5cee0*/  @!P2 IMAD.MOV.U32 R15, RZ, RZ, R4 ;  /* 0x000000ffff0fa224 */ /* 0x004fc400078e0004 */
[----:B------:R-:W-:Y:S01]  /*5cef0*/  @!P2 IMAD.MOV.U32 R14, RZ, RZ, R3 ;  /* 0x000000ffff0ea224 */ /* 0x000fe200078e0003 */
[----:B------:R-:W2:Y:S04]  /*5cf00*/  LDL R4, [R1+0x2234] ;  /* 0x0022340001047983 */ /* 0x000ea80000100800 */
[----:B------:R-:W2:Y:S04]  /*5cf10*/  LDL R3, [R1+0x2270] ;  /* 0x0022700001037983 */ /* 0x000ea80000100800 */
[----:B------:R3:W2:Y:S01]  /*5cf20*/  @!P2 LDG.E.U16 R13, [R14.64] ;  /* 0x000000060e0da981 */ /* 0x0006a2000c1e1500 */
[----:B------:R-:W-:-:S02]  /*5cf30*/  PRMT R17, RZ, 0x7610, R17 ;  /* 0x00007610ff117816 */ /* 0x000fc40000000011 */
[----:B------:R-:W-:Y:S01]  /*5cf40*/  PRMT R19, RZ, 0x7610, R19 ;  /* 0x00007610ff137816 */ /* 0x000fe20000000013 */
[----:B---3--:R-:W-:Y:S02]  /*5cf50*/  @!P2 IMAD.MOV.U32 R14, RZ, RZ, R0 ;  /* 0x000000ffff0ea224 */ /* 0x008fe400078e0000 */
[----:B------:R-:W-:-:S05]  /*5cf60*/  @!P2 IMAD.MOV.U32 R15, RZ, RZ, R11 ;  /* 0x000000ffff0fa224 */ /* 0x000fca00078e000b */
[----:B------:R0:W3:Y:S01]  /*5cf70*/  @!P2 LDG.E.U16 R17, [R14.64] ;  /* 0x000000060e11a981 */ /* 0x0000e2000c1e1500 */
[----:B------:R-:W-:Y:S01]  /*5cf80*/  PRMT R21, RZ, 0x7610, R21 ;  /* 0x00007610ff157816 */ /* 0x000fe20000000015 */
[----:B0-----:R-:W-:Y:S02]  /*5cf90*/  @!P2 IMAD.MOV.U32 R14, RZ, RZ, R9 ;  /* 0x000000ffff0ea224 */ /* 0x001fe400078e0009 */
[----:B------:R-:W-:-:S05]  /*5cfa0*/  @!P2 IMAD.MOV.U32 R15, RZ, RZ, R10 ;  /* 0x000000ffff0fa224 */ /* 0x000fca00078e000a */
[----:B------:R0:W3:Y:S01]  /*5cfb0*/  @!P2 LDG.E.U16 R19, [R14.64] ;  /* 0x000000060e13a981 */ /* 0x0000e2000c1e1500 */
[----:B------:R-:W-:Y:S01]  /*5cfc0*/  PRMT R23, RZ, 0x7610, R23 ;  /* 0x00007610ff177816 */ /* 0x000fe20000000017 */
[----:B0-----:R-:W-:Y:S02]  /*5cfd0*/  @!P2 IMAD.MOV.U32 R14, RZ, RZ, R7 ;  /* 0x000000ffff0ea224 */ /* 0x001fe400078e0007 */
[----:B----4-:R-:W-:-:S05]  /*5cfe0*/  @!P2 IMAD.MOV.U32 R15, RZ, RZ, R8 ;  /* 0x000000ffff0fa224 */ /* 0x010fca00078e0008 */
[----:B------:R0:W4:Y:S01]  /*5cff0*/  @!P2 LDG.E.U16 R21, [R14.64] ;  /* 0x000000060e15a981 */ /* 0x000122000c1e1500 */
[----:B------:R-:W-:Y:S01]  /*5d000*/  PRMT R25, RZ, 0x7610, R25 ;  /* 0x00007610ff197816 */ /* 0x000fe20000000019 */
[----:B0-----:R-:W-:Y:S02]  /*5d010*/  @!P2 IMAD.MOV.U32 R14, RZ, RZ, R5 ;  /* 0x000000ffff0ea224 */ /* 0x001fe400078e0005 */
[----:B------:R-:W-:-:S05]  /*5d020*/  @!P2 IMAD.MOV.U32 R15, RZ, RZ, R6 ;  /* 0x000000ffff0fa224 */ /* 0x000fca00078e0006 */
[----:B------:R2:W4:Y:S02]  /*5d030*/  @!P2 LDG.E.U16 R23, [R14.64] ;  /* 0x000000060e17a981 */ /* 0x000524000c1e1500 */
[----:B--2---:R-:W-:Y:S02]  /*5d040*/  @!P2 IMAD.MOV.U32 R15, RZ, RZ, R4 ;  /* 0x000000ffff0fa224 */ /* 0x004fe400078e0004 */
[----:B------:R-:W-:-:S05]  /*5d050*/  @!P2 IMAD.MOV.U32 R14, RZ, RZ, R3 ;  /* 0x000000ffff0ea224 */ /* 0x000fca00078e0003 */
[----:B------:R0:W2:Y:S04]  /*5d060*/  @!P2 LDG.E.U16 R25, [R14.64] ;  /* 0x000000060e19a981 */ /* 0x0000a8000c1e1500 */
[----:B------:R-:W-:Y:S01]  /*5d070*/  STL [R1+0x76a4], R13 ;  /* 0x0076a40d01007387 */ /* 0x000fe20000100800 */
[----:B------:R-:W2:Y:S03]  /*5d080*/  LDL R0, [R1+0x2284] ;  /* 0x0022840001007983 */ /* 0x000ea60000100800 */
[----:B---3--:R-:W-:Y:S04]  /*5d090*/  STL [R1+0x7678], R17 ;  /* 0x0076781101007387 */ /* 0x008fe80000100800 */
[----:B------:R-:W-:Y:S04]  /*5d0a0*/  STL [R1+0x766c], R19 ;  /* 0x00766c1301007387 */ /* 0x000fe80000100800 */
[----:B----4-:R-:W-:Y:S04]  /*5d0b0*/  STL [R1+0x76a8], R21 ;  /* 0x0076a81501007387 */ /* 0x010fe80000100800 */
[----:B------:R-:W-:Y:S01]  /*5d0c0*/  STL [R1+0x767c], R23 ;  /* 0x00767c1701007387 */ /* 0x000fe20000100800 */
[----:B------:R-:W-:Y:S01]  /*5d0d0*/  PRMT R27, RZ, 0x7610, R27 ;  /* 0x00007610ff1b7816 */ /* 0x000fe2000000001b */
[----:B0-----:R-:W-:-:S02]  /*5d0e0*/  @!P2 IMAD.MOV.U32 R15, RZ, RZ, R2 ;  /* 0x000000ffff0fa224 */ /* 0x001fc400078e0002 */
[----:B--2---:R0:W-:Y:S04]  /*5d0f0*/  STL [R1+0x7670], R25 ;  /* 0x0076701901007387 */ /* 0x0041e80000100800 */
        /* <DEDUP_REMOVED lines=21> */
[----:B------:R-:W-:-:S02]  /*5d250*/  @!P2 IMAD.MOV.U32 R14, RZ, RZ, R0 ;  /* 0x000000ffff0ea224 */ /* 0x000fc400078e0000 */
[----:B------:R-:W2:Y:S02]  /*5d260*/  LDL.LU R20, [R1+0x424] ;  /* 0x0004240001147983 */ /* 0x000ea40000300800 */
[----:B------:R-:W2:Y:S01]  /*5d270*/  LDL.LU R0, [R1+0x408] ;  /* 0x0004080001007983 */ /* 0x000ea20000300800 */
[----:B------:R0:W-:Y:S04]  /*5d280*/  STL [R1+0x2ac8], R2 ;  /* 0x002ac80201007387 */ /* 0x0001e80000100800 */
[----:B------:R1:W2:Y:S04]  /*5d290*/  @!P2 LDG.E.U16 R27, [R14.64] ;  /* 0x000000060e1ba981 */ /* 0x0002a8000c1e1500 */
[----:B0-----:R-:W2:Y:S04]  /*5d2a0*/  LDL R2, [R1+0x2280] ;  /* 0x0022800001027983 */ /* 0x001ea80000100800 */
[----:B-1----:R-:W3:Y:S01]  /*5d2b0*/  LDL R15, [R1+0x226c] ;  /* 0x00226c00010f7983 */ /* 0x002ee20000100800 */
[----:B------:R-:W-:-:S03]  /*5d2c0*/  PRMT R29, RZ, 0x7610, R29 ;  /* 0x00007610ff1d7816 */ /* 0x000fc6000000001d */
[----:B------:R-:W0:Y:S02]  /*5d2d0*/  S2R R5, SR_TID.X ;  /* 0x0000000000057919 */ /* 0x000e240000002100 */
[----:B0-----:R-:W-:Y:S01]  /*5d2e0*/  LOP3.LUT R5, R5, 0x7f, RZ, 0xc0, !PT ;  /* 0x0000007f05057812 */ /* 0x001fe200078ec0ff */
[----:B--2---:R-:W-:-:S05]  /*5d2f0*/  @!P2 IMAD.MOV.U32 R14, RZ, RZ, R2 ;  /* 0x000000ffff0ea224 */ /* 0x004fca00078e0002 */
[----:B---3--:R-:W2:Y:S01]  /*5d300*/  @!P2 LDG.E.U16 R29, [R14.64] ;  /* 0x000000060e1da981 */ /* 0x008ea2000c1e1500 */
[----:B------:R-:W-:-:S05]  /*5d310*/  IMAD.SHL.U32 R5, R5, 0x2, RZ ;  /* 0x0000000205057824 */ /* 0x000fca00078e00ff */
[----:B------:R-:W-:-:S05]  /*5d320*/  LOP3.LUT R5, R5, 0x10, RZ, 0x3c, !PT ;  /* 0x0000001005057812 */ /* 0x000fca00078e3cff */
[----:B------:R-:W-:Y:S01]  /*5d330*/  STS.U16 [R5+0x3900], R25 ;  /* 0x0039001905007388 */ /* 0x000fe20000000400 */
        /* <DEDUP_REMOVED lines=15> */
[----:B------:R-:W-:Y:S04]  /*5d430*/  STL [R1+0x76ac], R27 ;  /* 0x0076ac1b01007387 */ /* 0x000fe80000100800 */
[----:B------:R-:W-:Y:S01]  /*5d440*/  STS.U16 [R5+0xb900], R28 ;  /* 0x00b9001c05007388 */ /* 0x000fe20000000400 */
[----:B------:R0:W-:Y:S02]  /*5d450*/  STS.U16 [R5+0xc100], R6 ;  /* 0x00c1000605007388 */ /* 0x0001e40000000400 */
[----:B------:R1:W-:Y:S02]  /*5d460*/  STS.U16 [R5+0xc900], R16 ;  /* 0x00c9001005007388 */ /* 0x0003e40000000400 */
[----:B------:R3:W-:Y:S01]  /*5d470*/  STS.U16 [R5+0xd100], R3 ;  /* 0x00d1000305007388 */ /* 0x0007e20000000400 */
[----:B--2---:R-:W-:Y:S01]  /*5d480*/  STL [R1+0x7680], R29 ;  /* 0x0076801d01007387 */ /* 0x004fe20000100800 */
[----:B0-----:R-:W2:Y:S02]  /*5d490*/  LDL.LU R6, [R1+0x3ec] ;  /* 0x0003ec0001067983 */ /* 0x001ea40000300800 */
[----:B-1----:R-:W4:Y:S02]  /*5d4a0*/  LDL.LU R16, [R1+0x3d0] ;  /* 0x0003d00001107983 */ /* 0x002f240000300800 */
[----:B---3--:R-:W3:Y:S01]  /*5d4b0*/  LDL.LU R3, [R1+0x398] ;  /* 0x0003980001037983 */ /* 0x008ee20000300800 */
[----:B------:R-:W-:Y:S01]  /*5d4c0*/  STS.U16 [R5+0xd900], R4 ;  /* 0x00d9000405007388 */ /* 0x000fe20000000400 */
[----:B------:R-:W-:Y:S02]  /*5d4d0*/  STS.U16 [R5+0xe100], R20 ;  /* 0x00e1001405007388 */ /* 0x000fe40000000400 */
[----:B------:R-:W-:Y:S01]  /*5d4e0*/  STS.U16 [R5+0xe900], R0 ;  /* 0x00e9000005007388 */ /* 0x000fe20000000400 */
[----:B---3--:R0:W-:Y:S04]  /*5d4f0*/  STL [R1+0x7724], R3 ;  /* 0x0077240301007387 */ /* 0x0081e80000100800 */
[----:B0-----:R-:W3:Y:S01]  /*5d500*/  LDL.LU R3, [R1+0x3b4] ;  /* 0x0003b40001037983 */ /* 0x001ee20000300800 */
        /* <DEDUP_REMOVED lines=23> */
[----:B------:R-:W3:Y:S04]  /*5d680*/  LDL.LU R28, [R1+0x58] ;  /* 0x00005800011c7983 */ /* 0x000ee80000300800 */
[----:B--2---:R0:W-:Y:S01]  /*5d690*/  STS.U16 [R5+0xf100], R6 ;  /* 0x00f1000605007388 */ /* 0x0041e20000000400 */
[----:B------:R-:W2:Y:S02]  /*5d6a0*/  LDL.LU R7, [R1+0x40] ;  /* 0x0000400001077983 */ /* 0x000ea40000300800 */
[----:B----4-:R1:W-:Y:S01]  /*5d6b0*/  STS.U16 [R5+0xf900], R16 ;  /* 0x00f9001005007388 */ /* 0x0103e20000000400 */
[----:B0-----:R-:W4:Y:S01]  /*5d6c0*/  LDL.LU R6, [R1+0x24] ;  /* 0x0000240001067983 */ /* 0x001f220000300800 */
[----:B-1----:R-:W2:Y:S03]  /*5d6d0*/  LDL.LU R16, [R1+0x18] ;  /* 0x0000180001107983 */ /* 0x002ea60000300800 */
[----:B---3--:R0:W-:Y:S04]  /*5d6e0*/  STS.U16 [R5+0x10100], R3 ;  /* 0x0101000305007388 */ /* 0x0081e80000000400 */
[----:B0-----:R-:W3:Y:S04]  /*5d6f0*/  LDL.LU R3, [R1+0x7724] ;  /* 0x0077240001037983 */ /* 0x001ee80000300800 */
[----:B---3--:R0:W-:Y:S01]  /*5d700*/  STS.U16 [R5+0x10900], R3 ;  /* 0x0109000305007388 */ /* 0x0081e20000000400 */
[----:B------:R1:W-:Y:S02]  /*5d710*/  STS.U16 [R5+0x11100], R4 ;  /* 0x0111000405007388 */ /* 0x0003e40000000400 */
[----:B------:R3:W-:Y:S02]  /*5d720*/  STS.U16 [R5+0x11900], R20 ;  /* 0x0119001405007388 */ /* 0x0007e40000000400 */
[----:B------:R2:W-:Y:S01]  /*5d730*/  STS.U16 [R5+0x12100], R29 ;  /* 0x0121001d05007388 */ /* 0x0005e20000000400 */
[----:B0-----:R-:W4:Y:S01]  /*5d740*/  LDL.LU R3, [R1+0x7720] ;  /* 0x0077200001037983 */ /* 0x001f220000300800 */
[----:B-1----:R-:W4:Y:S02]  /*5d750*/  LDL.LU R4, [R1+0x771c] ;  /* 0x00771c0001047983 */ /* 0x002f240000300800 */
[----:B---3--:R-:W3:Y:S02]  /*5d760*/  LDL.LU R20, [R1+0x7718] ;  /* 0x0077180001147983 */ /* 0x008ee40000300800 */
[----:B--2---:R-:W2:Y:S02]  /*5d770*/  LDL.LU R29, [R1+0x7e8] ;  /* 0x0007e800011d7983 */ /* 0x004ea40000300800 */
        /* <DEDUP_REMOVED lines=19> */
[----:B0-----:R-:W2:Y:S04]  /*5d8b0*/  LDL.LU R29, [R1+0xe94] ;  /* 0x000e9400011d7983 */ /* 0x001ea80000300800 */
[----:B------:R-:W-:Y:S01]  /*5d8c0*/  STS.U16 [R5+0x1a900], R26 ;  /* 0x01a9001a05007388 */ /* 0x000fe20000000400 */
[----:B------:R0:W-:Y:S03]  /*5d8d0*/  STS.U16 [R5+0x1b100], R0 ;  /* 0x01b1000005007388 */ /* 0x0001e60000000400 */
[----:B0-----:R-:W0:Y:S01]  /*5d8e0*/  S2R R0, SR_TID.X ;  /* 0x0000000000007919 */ /* 0x001e220000002100 */
[----:B------:R-:W-:Y:S02]  /*5d8f0*/  STS.U16 [R5+0x1b900], R9 ;  /* 0x01b9000905007388 */ /* 0x000fe40000000400 */
[----:B------:R-:W-:Y:S02]  /*5d900*/  STS.U16 [R5+0x1c100], R8 ;  /* 0x01c1000805007388 */ /* 0x000fe40000000400 */
[----:B------:R0:W-:Y:S01]  /*5d910*/  STS.U16 [R5+0x1c900], R28 ;  /* 0x01c9001c05007388 */ /* 0x0001e20000000400 */
[----:B------:R-:W-:Y:S01]  /*5d920*/  STS.U16 [R5+0x1d100], R7 ;  /* 0x01d1000705007388 */ /* 0x000fe20000000400 */
[----:B----4-:R-:W-:Y:S02]  /*5d930*/  STS.U16 [R5+0x1d900], R6 ;  /* 0x01d9000605007388 */ /* 0x010fe40000000400 */
[----:B------:R-:W-:Y:S01]  /*5d940*/  STS.U16 [R5+0x1e100], R16 ;  /* 0x01e1001005007388 */ /* 0x000fe20000000400 */
[C---:B0-----:R-:W-:Y:S01]  /*5d950*/  LOP3.LUT R28, R0.reuse, 0x7f, RZ, 0xc0, !PT ;  /* 0x0000007f001c7812 */ /* 0x041fe200078ec0ff */
[----:B--2---:R0:W-:Y:S01]  /*5d960*/  STL [R1+0x7714], R29 ;  /* 0x0077141d01007387 */ /* 0x0041e20000100800 */
[----:B------:R-:W2:Y:S02]  /*5d970*/  LDL.LU R14, [R1+0x7cc] ;  /* 0x0007cc00010e7983 */ /* 0x000ea40000300800 */
        /* <DEDUP_REMOVED lines=8> */
[----:B------:R-:W2:Y:S01]  /*5da00*/  LDL.LU R13, [R1+0x630] ;  /* 0x00063000010d7983 */ /* 0x000ea20000300800 */
[----:B0-----:R-:W-:Y:S01]  /*5da10*/  LOP3.LUT R29, R0, 0x7f, RZ, 0xc0, !PT ;  /* 0x0000007f001d7812 */ /* 0x001fe200078ec0ff */
[----:B------:R-:W2:Y:S01]  /*5da20*/  LDL.LU R18, [R1+0x614] ;  /* 0x0006140001127983 */ /* 0x000ea20000300800 */
[----:B------:R-:W2:Y:S02]  /*5da30*/  LDL.LU R12, [R1+0x5f8] ;  /* 0x0005f800010c7983 */ /* 0x000ea40000300800 */
[----:B------:R-:W2:Y:S02]  /*5da40*/  LDL.LU R11, [R1+0x5dc] ;  /* 0x0005dc00010b7983 */ /* 0x000ea40000300800 */
[----:B------:R-:W2:Y:S01]  /*5da50*/  LDL.LU R10, [R1+0x5c0] ;  /* 0x0005c000010a7983 */ /* 0x000ea20000300800 */
[----:B------:R-:W2:Y:S01]  /*5da60*/  LDL.LU R22, [R1+0x4e4] ;  /* 0x0004e40001167983 */ /* 0x000ea20000300800 */
[----:B------:R-:W-:-:S02]  /*5da70*/  IMAD.SHL.U32 R29, R29, 0x2, RZ ;  /* 0x000000021d1d7824 */ /* 0x000fc400078e00ff */
[----:B------:R-:W2:Y:S02]  /*5da80*/  LDL.LU R24, [R1+0x4c8] ;  /* 0x0004c80001187983 */ /* 0x000ea40000300800 */
[----:B------:R-:W2:Y:S01]  /*5da90*/  LDL.LU R26, [R1+0x4ac] ;  /* 0x0004ac00011a7983 */ /* 0x000ea20000300800 */
[----:B------:R-:W2:Y:S01]  /*5daa0*/  LDL.LU R9, [R1+0x490] ;  /* 0x0004900001097983 */ /* 0x000ea20000300800 */
[----:B------:R-:W2:Y:S02]  /*5dab0*/  LDL.LU R8, [R1+0x474] ;  /* 0x0004740001087983 */ /* 0x000ea40000300800 */
[----:B------:R-:W2:Y:S01]  /*5dac0*/  LDL.LU R7, [R1+0x458] ;  /* 0x0004580001077983 */ /* 0x000ea20000300800 */
[----:B------:R-:W-:Y:S01]  /*5dad0*/  LOP3.LUT R29, R29, 0x10, RZ, 0x3c, !PT ;  /* 0x000000101d1d7812 */ /* 0x000fe200078e3cff */
[----:B------:R-:W2:Y:S01]  /*5dae0*/  LDL.LU R6, [R1+0x43c] ;  /* 0x00043c0001067983 */ /* 0x000ea20000300800 */
[----:B------:R-:W2:Y:S02]  /*5daf0*/  LDL.LU R5, [R1+0x420] ;  /* 0x0004200001057983 */ /* 0x000ea40000300800 */
[----:B------:R-:W2:Y:S02]  /*5db00*/  LDL.LU R16, [R1+0x404] ;  /* 0x0004040001107983 */ /* 0x000ea40000300800 */
[----:B------:R-:W-:Y:S01]  /*5db10*/  IMAD.SHL.U32 R0, R28, 0x2, RZ ;  /* 0x000000021c007824 */ /* 0x000fe200078e00ff */
[----:B------:R0:W-:Y:S04]  /*5db20*/  STL [R1+0x76fc], R28 ;  /* 0x0076fc1c01007387 */ /* 0x0001e80000100800 */
[----:B---3--:R1:W-:Y:S01]  /*5db30*/  STS.U16 [R29+0x1e900], R20 ;  /* 0x01e900141d007388 */ /* 0x0083e20000000400 */
[----:B------:R3:W-:Y:S02]  /*5db40*/  STS.U16 [R29+0x1f100], R4 ;  /* 0x01f100041d007388 */ /* 0x0007e40000000400 */
[----:B------:R3:W-:Y:S01]  /*5db50*/  STS.U16 [R29+0x1f900], R3 ;  /* 0x01f900031d007388 */ /* 0x0007e20000000400 */
[----:B0-----:R-:W2:Y:S01]  /*5db60*/  LDL.LU R28, [R1+0x800] ;  /* 0x00080000011c7983 */ /* 0x001ea20000300800 */
[----:B-1----:R-:W2:Y:S02]  /*5db70*/  LDL.LU R20, [R1+0x818] ;  /* 0x0008180001147983 */ /* 0x002ea40000300800 */
[----:B---3--:R-:W3:Y:S02]  /*5db80*/  LDL.LU R4, [R1+0xe4c] ;  /* 0x000e4c0001047983 */ /* 0x008ee40000300800 */
[----:B------:R-:W2:Y:S01]  /*5db90*/  LDL.LU R29, [R1+0x7714] ;  /* 0x00771400011d7983 */ /* 0x000ea20000300800 */
[----:B------:R-:W-:Y:S01]  /*5dba0*/  LOP3.LUT R0, R0, 0x20, RZ, 0x3c, !PT ;  /* 0x0000002000007812 */ /* 0x000fe200078e3cff */
[----:B------:R-:W3:Y:S04]  /*5dbb0*/  LDL.LU R3, [R1+0xe64] ;  /* 0x000e640001037983 */ /* 0x000ee80000300800 */
[----:B--2---:R0:W-:Y:S04]  /*5dbc0*/  STS.U16 [R0+0x200], R29 ;  /* 0x0002001d00007388 */ /* 0x0041e80000000400 */
[----:B0-----:R-:W2:Y:S04]  /*5dbd0*/  LDL.LU R29, [R1+0x7710] ;  /* 0x00771000011d7983 */ /* 0x001ea80000300800 */
[----:B--2---:R0:W-:Y:S01]  /*5dbe0*/  STS.U16 [R0+0xa00], R29 ;  /* 0x000a001d00007388 */ /* 0x0041e20000000400 */
[----:B---3--:R-:W-:Y:S02]  /*5dbf0*/  STS.U16 [R0+0x1200], R3 ;  /* 0x0012000300007388 */ /* 0x008fe40000000400 */
[----:B------:R-:W-:Y:S02]  /*5dc00*/  STS.U16 [R0+0x1a00], R4 ;  /* 0x001a000400007388 */ /* 0x000fe40000000400 */
[----:B------:R-:W-:Y:S01]  /*5dc10*/  STS.U16 [R0+0x2200], R20 ;  /* 0x0022001400007388 */ /* 0x000fe20000000400 */
[----:B------:R1:W-:Y:S04]  /*5dc20*/  STS.U16 [R0+0x2a00], R28 ;  /* 0x002a001c00007388 */ /* 0x0003e80000000400 */
[----:B0-----:R-:W2:Y:S04]  /*5dc30*/  LDL.LU R29, [R1+0x770c] ;  /* 0x00770c00011d7983 */ /* 0x001ea80000300800 */
[----:B-1----:R-:W3:Y:S04]  /*5dc40*/  LDL.LU R28, [R1+0x394] ;  /* 0x00039400011c7983 */ /* 0x002ee80000300800 */
[----:B---3--:R0:W-:Y:S04]  /*5dc50*/  STL [R1+0x7700], R28 ;  /* 0x0077001c01007387 */ /* 0x0081e80000100800 */
[----:B0-----:R-:W3:Y:S04]  /*5dc60*/  LDL.LU R28, [R1+0x3b0] ;  /* 0x0003b000011c7983 */ /* 0x001ee80000300800 */
[----:B---3--:R0:W-:Y:S04]  /*5dc70*/  STL [R1+0x7704], R28 ;  /* 0x0077041c01007387 */ /* 0x0081e80000100800 */
[----:B0-----:R-:W3:Y:S04]  /*5dc80*/  LDL.LU R28, [R1+0x3cc] ;  /* 0x0003cc00011c7983 */ /* 0x001ee80000300800 */
[----:B--2---:R-:W-:Y:S01]  /*5dc90*/  STS.U16 [R0+0x3200], R29 ;  /* 0x0032001d00007388 */ /* 0x004fe20000000400 */
        /* <DEDUP_REMOVED lines=23> */
[----:B---3--:R0:W-:Y:S04]  /*5de10*/  STL [R1+0x7708], R28 ;  /* 0x0077081c01007387 */ /* 0x0081e80000100800 */
        /* <DEDUP_REMOVED lines=28> */
[----:B--2---:R0:W-:Y:S04]  /*5dfe0*/  STS.U16 [R0+0xf200], R28 ;  /* 0x00f2001c00007388 */ /* 0x0041e80000000400 */
[----:B0-----:R-:W2:Y:S04]  /*5dff0*/  LDL.LU R28, [R1+0x7708] ;  /* 0x00770800011c7983 */ /* 0x001ea80000300800 */
[----:B--2---:R0:W-:Y:S04]  /*5e000*/  STS.U16 [R0+0xfa00], R28 ;  /* 0x00fa001c00007388 */ /* 0x0041e80000000400 */
[----:B0-----:R-:W2:Y:S04]  /*5e010*/  LDL.LU R28, [R1+0x7704] ;  /* 0x00770400011c7983 */ /* 0x001ea80000300800 */
[----:B--2---:R0:W-:Y:S04]  /*5e020*/  STS.U16 [R0+0x10200], R28 ;  /* 0x0102001c00007388 */ /* 0x0041e80000000400 */
[----:B0-----:R-:W2:Y:S04]  /*5e030*/  LDL.LU R28, [R1+0x7700] ;  /* 0x00770000011c7983 */ /* 0x001ea80000300800 */
[----:B--2---:R0:W-:Y:S01]  /*5e040*/  STS.U16 [R0+0x10a00], R28 ;  /* 0x010a001c00007388 */ /* 0x0041e20000000400 */
[----:B---3--:R1:W-:Y:S02]  /*5e050*/  STS.U16 [R0+0x11200], R6 ;  /* 0x0112000600007388 */ /* 0x0083e40000000400 */
[----:B----4-:R2:W-:Y:S02]  /*5e060*/  STS.U16 [R0+0x11a00], R5 ;  /* 0x011a000500007388 */ /* 0x0105e40000000400 */
[----:B------:R3:W-:Y:S01]  /*5e070*/  STS.U16 [R0+0x12200], R16 ;  /* 0x0122001000007388 */ /* 0x0007e20000000400 */
[----:B------:R3:W-:Y:S04]  /*5e080*/  STS.U16 [R0+0x12a00], R3 ;  /* 0x012a000300007388 */ /* 0x0007e80000000400 */
[----:B0-----:R-:W4:Y:S01]  /*5e090*/  LDL.LU R28, [R1+0x76fc] ;  /* 0x0076fc00011c7983 */ /* 0x001f220000300800 */
[----:B-1----:R-:W4:Y:S02]  /*5e0a0*/  LDL.LU R6, [R1+0x76f8] ;  /* 0x0076f80001067983 */ /* 0x002f240000300800 */
[----:B--2---:R-:W2:Y:S02]  /*5e0b0*/  LDL.LU R5, [R1+0x76f4] ;  /* 0x0076f40001057983 */ /* 0x004ea40000300800 */
[----:B---3--:R-:W3:Y:S01]  /*5e0c0*/  LDL.LU R16, [R1+0x76f0] ;  /* 0x0076f00001107983 */ /* 0x008ee20000300800 */
[----:B------:R-:W2:Y:S04]  /*5e0d0*/  LDL.LU R3, [R1+0x814] ;  /* 0x0008140001037983 */ /* 0x000ea80000300800 */
        /* <DEDUP_REMOVED lines=13> */
[----:B------:R-:W-:Y:S03]  /*5e1b0*/  STS.U16 [R0+0x19a00], R18 ;  /* 0x019a001200007388 */ /* 0x000fe60000000400 */
[----:B--2---:R0:W-:Y:S04]  /*5e1c0*/  STL [R1+0x76ec], R3 ;  /* 0x0076ec0301007387 */ /* 0x0041e80000100800 */
        /* <DEDUP_REMOVED lines=12> */
[----:B------:R-:W2:Y:S04]  /*5e290*/  LDL.LU R17, [R1+0x62c] ;  /* 0x00062c0001117983 */ /* 0x000ea80000300800 */
[----:B------:R0:W-:Y:S01]  /*5e2a0*/  STS.U16 [R0+0x1a200], R12 ;  /* 0x01a2000c00007388 */ /* 0x0001e20000000400 */
[----:B------:R-:W2:Y:S02]  /*5e2b0*/  LDL.LU R13, [R1+0x610] ;  /* 0x00061000010d7983 */ /* 0x000ea40000300800 */
[----:B------:R1:W-:Y:S02]  /*5e2c0*/  STS.U16 [R0+0x1aa00], R11 ;  /* 0x01aa000b00007388 */ /* 0x0003e40000000400 */
[----:B------:R-:W2:Y:S01]  /*5e2d0*/  LDL.LU R18, [R1+0x5f4] ;  /* 0x0005f40001127983 */ /* 0x000ea20000300800 */
[----:B------:R3:W-:Y:S01]  /*5e2e0*/  STS.U16 [R0+0x1b200], R10 ;  /* 0x01b2000a00007388 */ /* 0x0007e20000000400 */
[----:B------:R-:W-:Y:S02]  /*5e2f0*/  STS.U16 [R0+0x1ba00], R22 ;  /* 0x01ba001600007388 */ /* 0x000fe40000000400 */
[----:B------:R3:W-:Y:S02]  /*5e300*/  STS.U16 [R0+0x1c200], R24 ;  /* 0x01c2001800007388 */ /* 0x0007e40000000400 */
[----:B------:R3:W-:Y:S01]  /*5e310*/  STS.U16 [R0+0x1ca00], R26 ;  /* 0x01ca001a00007388 */ /* 0x0007e20000000400 */
[----:B0-----:R-:W2:Y:S01]  /*5e320*/  LDL.LU R12, [R1+0x5d8] ;  /* 0x0005d800010c7983 */ /* 0x001ea20000300800 */
[----:B-1----:R-:W2:Y:S03]  /*5e330*/  LDL.LU R11, [R1+0x4fc] ;  /* 0x0004fc00010b7983 */ /* 0x002ea60000300800 */
[----:B------:R0:W-:Y:S04]  /*5e340*/  STS.U16 [R0+0x1d200], R9 ;  /* 0x01d2000900007388 */ /* 0x0001e80000000400 */
[----:B---3--:R-:W3:Y:S01]  /*5e350*/  LDL.LU R10, [R1+0x4e0] ;  /* 0x0004e000010a7983 */ /* 0x008ee20000300800 */
[----:B------:R-:W3:Y:S02]  /*5e360*/  LDL.LU R24, [R1+0x4c4] ;  /* 0x0004c40001187983 */ /* 0x000ee40000300800 */
[----:B----4-:R-:W-:-:S02]  /*5e370*/  IMAD.SHL.U32 R22, R28, 0x2, RZ ;  /* 0x000000021c167824 */ /* 0x010fc400078e00ff */
[----:B------:R1:W-:Y:S01]  /*5e380*/  STS.U16 [R0+0x1da00], R8 ;  /* 0x01da000800007388 */ /* 0x0003e20000000400 */
[----:B------:R-:W4:Y:S04]  /*5e390*/  LDL.LU R26, [R1+0x4a8] ;  /* 0x0004a800011a7983 */ /* 0x000f280000300800 */
[----:B------:R1:W-:Y:S01]  /*5e3a0*/  STS.U16 [R0+0x1e200], R7 ;  /* 0x01e2000700007388 */ /* 0x0003e20000000400 */
[----:B------:R1:W-:Y:S03]  /*5e3b0*/  STS.U16 [R0+0x1ea00], R16 ;  /* 0x01ea001000007388 */ /* 0x0003e60000000400 */
[----:B0-----:R-:W3:Y:S01]  /*5e3c0*/  LDL.LU R9, [R1+0x48c] ;  /* 0x00048c0001097983 */ /* 0x001ee20000300800 */
[----:B------:R-:W-:-:S03]  /*5e3d0*/  LOP3.LUT R22, R22, 0x30, RZ, 0x3c, !PT ;  /* 0x0000003016167812 */ /* 0x000fc600078e3cff */
[----:B-1----:R-:W3:Y:S01]  /*5e3e0*/  LDL.LU R8, [R1+0x470] ;  /* 0x0004700001087983 */ /* 0x002ee20000300800 */
[----:B------:R-:W3:Y:S02]  /*5e3f0*/  LDL.LU R7, [R1+0x454] ;  /* 0x0004540001077983 */ /* 0x000ee40000300800 */
[----:B------:R-:W3:Y:S02]  /*5e400*/  LDL.LU R28, [R1+0x438] ;  /* 0x00043800011c7983 */ /* 0x000ee40000300800 */
[----:B------:R-:W3:Y:S01]  /*5e410*/  LDL.LU R16, [R1+0x82c] ;  /* 0x00082c0001107983 */ /* 0x000ee20000300800 */
[----:B------:R0:W-:Y:S01]  /*5e420*/  STS.U16 [R0+0x1f200], R5 ;  /* 0x01f2000500007388 */ /* 0x0001e20000000400 */
[----:B------:R1:W-:Y:S03]  /*5e430*/  STS.U16 [R0+0x1fa00], R6 ;  /* 0x01fa000600007388 */ /* 0x0003e60000000400 */
[----:B0-----:R-:W3:Y:S01]  /*5e440*/  LDL.LU R5, [R1+0xe60] ;  /* 0x000e600001057983 */ /* 0x001ee20000300800 */
[----:B-1----:R-:W3:Y:S02]  /*5e450*/  LDL.LU R6, [R1+0xe78] ;  /* 0x000e780001067983 */ /* 0x002ee40000300800 */
[----:B------:R-:W4:Y:S01]  /*5e460*/  LDL.LU R0, [R1+0x41c] ;  /* 0x00041c0001007983 */ /* 0x000f220000300800 */
[----:B--2---:R0:W-:Y:S04]  /*5e470*/  STS.U16 [R22+0x300], R3 ;  /* 0x0003000316007388 */ /* 0x0041e80000000400 */
[----:B0-----:R-:W2:Y:S04]  /*5e480*/  LDL.LU R3, [R1+0x76ec] ;  /* 0x0076ec0001037983 */ /* 0x001ea80000300800 */
[----:B---3--:R-:W-:Y:S01]  /*5e490*/  STS.U16 [R22+0xb00], R6 ;  /* 0x000b000616007388 */ /* 0x008fe20000000400 */
[----:B------:R-:W-:Y:S02]  /*5e4a0*/  STS.U16 [R22+0x1300], R5 ;  /* 0x0013000516007388 */ /* 0x000fe40000000400 */
[----:B------:R-:W-:Y:S01]  /*5e4b0*/  STS.U16 [R22+0x1b00], R16 ;  /* 0x001b001016007388 */ /* 0x000fe20000000400 */
[----:B--2---:R-:W-:Y:S01]  /*5e4c0*/  STS.U16 [R22+0x2300], R3 ;  /* 0x0023000316007388 */ /* 0x004fe20000000400 */
        /* <DEDUP_REMOVED lines=17> */
[----:B------:R0:W-:Y:S02]  /*5e5e0*/  STS.U16 [R22+0xb300], R24 ;  /* 0x00b3001816007388 */ /* 0x0001e40000000400 */
[----:B----4-:R1:W-:Y:S01]  /*5e5f0*/  STS.U16 [R22+0xbb00], R26 ;  /* 0x00bb001a16007388 */ /* 0x0103e20000000400 */
[----:B------:R2:W-:Y:S04]  /*5e600*/  STS.U16 [R22+0xc300], R9 ;  /* 0x00c3000916007388 */ /* 0x0005e80000000400 */
[----:B0-----:R-:W3:Y:S01]  /*5e610*/  LDL.LU R24, [R1+0x400] ;  /* 0x0004000001187983 */ /* 0x001ee20000300800 */
[----:B-1----:R-:W4:Y:S02]  /*5e620*/  LDL.LU R26, [R1+0x3e4] ;  /* 0x0003e400011a7983 */ /* 0x002f240000300800 */
[----:B--2---:R-:W2:Y:S02]  /*5e630*/  LDL.LU R9, [R1+0x3ac] ;  /* 0x0003ac0001097983 */ /* 0x004ea40000300800 */
[----:B------:R-:W-:Y:S01]  /*5e640*/  STS.U16 [R22+0xcb00], R8 ;  /* 0x00cb000816007388 */ /* 0x000fe20000000400 */
[----:B------:R-:W-:Y:S01]  /*5e650*/  STS.U16 [R22+0xd300], R7 ;  /* 0x00d3000716007388 */ /* 0x000fe20000000400 */
[----:B------:R-:W-:Y:S02]  /*5e660*/  STS.U16 [R22+0xdb00], R28 ;  /* 0x00db001c16007388 */ /* 0x000fe40000000400 */
[----:B------:R-:W-:Y:S01]  /*5e670*/  STS.U16 [R22+0xe300], R0 ;  /* 0x00e3000016007388 */ /* 0x000fe20000000400 */
        /* <DEDUP_REMOVED lines=25> */
[----:B---3--:R0:W-:Y:S04]  /*5e810*/  STS.U16 [R22+0xeb00], R24 ;  /* 0x00eb001816007388 */ /* 0x0081e80000000400 */
[----:B------:R-:W3:Y:S01]  /*5e820*/  LDL.LU R11, [R1+0x6c] ;  /* 0x00006c00010b7983 */ /* 0x000ee20000300800 */
[----:B----4-:R1:W-:Y:S03]  /*5e830*/  STS.U16 [R22+0xf300], R26 ;  /* 0x00f3001a16007388 */ /* 0x0103e60000000400 */
[----:B0-----:R-:W3:Y:S01]  /*5e840*/  LDL.LU R24, [R1+0x50] ;  /* 0x0000500001187983 */ /* 0x001ee20000300800 */
[----:B------:R-:W3:Y:S02]  /*5e850*/  LDL.LU R10, [R1+0x34] ;  /* 0x00003400010a7983 */ /* 0x000ee40000300800 */
[----:B-1----:R-:W3:Y:S01]  /*5e860*/  LDL.LU R26, [R1+0x1c] ;  /* 0x00001c00011a7983 */ /* 0x002ee20000300800 */
[----:B--2---:R0:W-:Y:S04]  /*5e870*/  STS.U16 [R22+0xfb00], R9 ;  /* 0x00fb000916007388 */ /* 0x0041e80000000400 */
[----:B0-----:R-:W2:Y:S04]  /*5e880*/  LDL.LU R9, [R1+0x76e8] ;  /* 0x0076e80001097983 */ /* 0x001ea80000300800 */
[----:B--2---:R0:W-:Y:S01]  /*5e890*/  STS.U16 [R22+0x10300], R9 ;  /* 0x0103000916007388 */ /* 0x0041e20000000400 */
[----:B------:R1:W-:Y:S02]  /*5e8a0*/  STS.U16 [R22+0x10b00], R8 ;  /* 0x010b000816007388 */ /* 0x0003e40000000400 */
[----:B------:R2:W-:Y:S02]  /*5e8b0*/  STS.U16 [R22+0x11300], R7 ;  /* 0x0113000716007388 */ /* 0x0005e40000000400 */
        /* <DEDUP_REMOVED lines=26> */
[----:B0-----:R-:W2:Y:S04]  /*5ea60*/  LDL.LU R6, [R1+0xe8c] ;  /* 0x000e8c0001067983 */ /* 0x001ea80000300800 */
[----:B------:R-:W0:Y:S01]  /*5ea70*/  S2R R0, SR_TID.X ;  /* 0x0000000000007919 */ /* 0x000e220000002100 */
[----:B------:R-:W-:Y:S02]  /*5ea80*/  STS.U16 [R22+0x1bb00], R12 ;  /* 0x01bb000c16007388 */ /* 0x000fe40000000400 */
[----:B------:R-:W-:Y:S02]  /*5ea90*/  STS.U16 [R22+0x1c300], R11 ;  /* 0x01c3000b16007388 */ /* 0x000fe40000000400 */
[----:B------:R0:W-:Y:S01]  /*5eaa0*/  STS.U16 [R22+0x1cb00], R24 ;  /* 0x01cb001816007388 */ /* 0x0001e20000000400 */
[----:B------:R-:W-:Y:S01]  /*5eab0*/  STS.U16 [R22+0x1d300], R10 ;  /* 0x01d3000a16007388 */ /* 0x000fe20000000400 */
[----:B------:R-:W-:Y:S01]  /*5eac0*/  STS.U16 [R22+0x1db00], R26 ;  /* 0x01db001a16007388 */ /* 0x000fe20000000400 */
[C---:B0-----:R-:W-:Y:S01]  /*5ead0*/  LOP3.LUT R24, R0.reuse, 0x7f, RZ, 0xc0, !PT ;  /* 0x0000007f00187812 */ /* 0x041fe200078ec0ff */
[----:B------:R-:W-:Y:S01]  /*5eae0*/  LOP3.LUT R0, R0, 0x7f, RZ, 0xc0, !PT ;  /* 0x0000007f00007812 */ /* 0x000fe200078ec0ff */
[----:B--2---:R0:W-:Y:S01]  /*5eaf0*/  STL [R1+0x76d4], R6 ;  /* 0x0076d40601007387 */ /* 0x0041e20000100800 */
        /* <DEDUP_REMOVED lines=12> */
[----:B0-----:R-:W-:-:S02]  /*5ebc0*/  IMAD.SHL.U32 R6, R0, 0x2, RZ ;  /* 0x0000000200067824 */ /* 0x001fc400078e00ff */
        /* <DEDUP_REMOVED lines=9> */
[----:B------:R-:W2:Y:S01]  /*5ec60*/  LDL.LU R22, [R1+0x434] ;  /* 0x0004340001167983 */ /* 0x000ea20000300800 */
[----:B------:R-:W2:Y:S04]  /*5ec70*/  LDL.LU R26, [R1+0x418] ;  /* 0x00041800011a7983 */ /* 0x000ea80000300800 */
[----:B---3--:R0:W-:Y:S01]  /*5ec80*/  STS.U16 [R6+0x1e300], R28 ;  /* 0x01e3001c06007388 */ /* 0x0081e20000000400 */
[----:B------:R-:W-:-:S02]  /*5ec90*/  IMAD.SHL.U32 R0, R24, 0x2, RZ ;  /* 0x0000000218007824 */ /* 0x000fc400078e00ff */
[----:B------:R-:W-:Y:S02]  /*5eca0*/  STS.U16 [R6+0x1eb00], R7 ;  /* 0x01eb000706007388 */ /* 0x000fe40000000400 */
[----:B----4-:R-:W-:Y:S01]  /*5ecb0*/  STS.U16 [R6+0x1f300], R8 ;  /* 0x01f3000806007388 */ /* 0x010fe20000000400 */
[----:B------:R-:W-:Y:S04]  /*5ecc0*/  STS.U16 [R6+0x1fb00], R9 ;  /* 0x01fb000906007388 */ /* 0x000fe80000000400 */
[----:B0-----:R-:W3:Y:S01]  /*5ecd0*/  LDL.LU R28, [R1+0x7f8] ;  /* 0x0007f800011c7983 */ /* 0x001ee20000300800 */
[----:B------:R0:W-:Y:S03]  /*5ece0*/  STL [R1+0x76c0], R24 ;  /* 0x0076c01801007387 */ /* 0x0001e60000100800 */
[----:B0-----:R-:W4:Y:S01]  /*5ecf0*/  LDL.LU R24, [R1+0x810] ;  /* 0x0008100001187983 */ /* 0x001f220000300800 */
[----:B------:R-:W2:Y:S02]  /*5ed00*/  LDL.LU R7, [R1+0x828] ;  /* 0x0008280001077983 */ /* 0x000ea40000300800 */
[----:B------:R-:W2:Y:S02]  /*5ed10*/  LDL.LU R8, [R1+0xe5c] ;  /* 0x000e5c0001087983 */ /* 0x000ea40000300800 */
[----:B------:R-:W2:Y:S01]  /*5ed20*/  LDL.LU R6, [R1+0x76d4] ;  /* 0x0076d40001067983 */ /* 0x000ea20000300800 */
[----:B------:R-:W3:Y:S01]  /*5ed30*/  LDL.LU R9, [R1+0xe74] ;  /* 0x000e740001097983 */ /* 0x000ee20000300800 */
[----:B------:R-:W-:-:S05]  /*5ed40*/  LOP3.LUT R0, R0, 0x40, RZ, 0x3c, !PT ;  /* 0x0000004000007812 */ /* 0x000fca00078e3cff */
[----:B--2---:R0:W-:Y:S01]  /*5ed50*/  STS.U16 [R0+0x400], R6 ;  /* 0x0004000600007388 */ /* 0x0041e20000000400 */
[----:B---3--:R-:W-:Y:S02]  /*5ed60*/  STS.U16 [R0+0xc00], R9 ;  /* 0x000c000900007388 */ /* 0x008fe40000000400 */
[----:B------:R-:W-:Y:S02]  /*5ed70*/  STS.U16 [R0+0x1400], R8 ;  /* 0x0014000800007388 */ /* 0x000fe40000000400 */
[----:B------:R-:W-:Y:S01]  /*5ed80*/  STS.U16 [R0+0x1c00], R7 ;  /* 0x001c000700007388 */ /* 0x000fe20000000400 */
[----:B----4-:R1:W-:Y:S04]  /*5ed90*/  STS.U16 [R0+0x2400], R24 ;  /* 0x0024001800007388 */ /* 0x0103e80000000400 */
[----:B0-----:R-:W2:Y:S04]  /*5eda0*/  LDL.LU R6, [R1+0x76d0] ;  /* 0x0076d00001067983 */ /* 0x001ea80000300800 */
[----:B-1----:R-:W3:Y:S04]  /*5edb0*/  LDL.LU R24, [R1+0x3a8] ;  /* 0x0003a80001187983 */ /* 0x002ee80000300800 */
[----:B---3--:R0:W-:Y:S04]  /*5edc0*/  STL [R1+0x76c4], R24 ;  /* 0x0076c41801007387 */ /* 0x0081e80000100800 */
[----:B0-----:R-:W3:Y:S04]  /*5edd0*/  LDL.LU R24, [R1+0x3c4] ;  /* 0x0003c40001187983 */ /* 0x001ee80000300800 */
[----:B---3--:R0:W-:Y:S04]  /*5ede0*/  STL [R1+0x76c8], R24 ;  /* 0x0076c81801007387 */ /* 0x0081e80000100800 */
[----:B0-----:R-:W3:Y:S01]  /*5edf0*/  LDL.LU R24, [R1+0x3e0] ;  /* 0x0003e00001187983 */ /* 0x001ee20000300800 */
[----:B------:R-:W-:Y:S02]  /*5ee00*/  STS.U16 [R0+0x2c00], R28 ;  /* 0x002c001c00007388 */ /* 0x000fe40000000400 */
[----:B--2---:R-:W-:Y:S02]  /*5ee10*/  STS.U16 [R0+0x3400], R6 ;  /* 0x0034000600007388 */ /* 0x004fe40000000400 */
        /* <DEDUP_REMOVED lines=24> */
[----:B------:R-:W4:Y:S01]  /*5efa0*/  LDL.LU R11, [R1+0x370] ;  /* 0x00037000010b7983 */ /* 0x000f220000300800 */
[----:B------:R0:W-:Y:S01]  /*5efb0*/  STS.U16 [R0+0xe400], R26 ;  /* 0x00e4001a00007388 */ /* 0x0001e20000000400 */
[----:B------:R-:W3:Y:S03]  /*5efc0*/  LDL.LU R10, [R1+0x354] ;  /* 0x00035400010a7983 */ /* 0x000ee60000300800 */
        /* <DEDUP_REMOVED lines=63> */
[----:B--2---:R0:W-:Y:S04]  /*5f3c0*/  STS.U16 [R0+0x1e400], R26 ;  /* 0x01e4001a00007388 */ /* 0x0041e80000000400 */
        /* <DEDUP_REMOVED lines=23> */
[----:B---3--:R0:W-:Y:S01]  /*5f540*/  STS.U16 [R0+0x1ec00], R10 ;  /* 0x01ec000a00007388 */ /* 0x0081e20000000400 */
[----:B------:R1:W-:Y:S02]  /*5f550*/  STS.U16 [R0+0x1f400], R11 ;  /* 0x01f4000b00007388 */ /* 0x0003e40000000400 */
[----:B----4-:R3:W-:Y:S01]  /*5f560*/  STS.U16 [R0+0x1fc00], R12 ;  /* 0x01fc000c00007388 */ /* 0x0107e20000000400 */
[----:B0-----:R-:W4:Y:S01]  /*5f570*/  LDL.LU R10, [R1+0xe58] ;  /* 0x000e5800010a7983 */ /* 0x001f220000300800 */
[----:B-1----:R-:W2:Y:S02]  /*5f580*/  LDL.LU R11, [R1+0xe70] ;  /* 0x000e7000010b7983 */ /* 0x002ea40000300800 */
[----:B---3--:R-:W3:Y:S02]  /*5f590*/  LDL.LU R12, [R1+0xe88] ;  /* 0x000e8800010c7983 */ /* 0x008ee40000300800 */
[----:B------:R-:W-:-:S02]  /*5f5a0*/  IMAD.SHL.U32 R17, R24, 0x2, RZ ;  /* 0x0000000218117824 */ /* 0x000fc400078e00ff */
[----:B------:R-:W4:Y:S01]  /*5f5b0*/  LDL.LU R24, [R1+0x44c] ;  /* 0x00044c0001187983 */ /* 0x000f220000300800 */
[----:B------:R-:W4:Y:S02]  /*5f5c0*/  LDL.LU R0, [R1+0x430] ;  /* 0x0004300001007983 */ /* 0x000f240000300800 */
[----:B------:R-:W-:-:S05]  /*5f5d0*/  LOP3.LUT R17, R17, 0x50, RZ, 0x3c, !PT ;  /* 0x0000005011117812 */ /* 0x000fca00078e3cff */
[----:B---3--:R-:W-:Y:S01]  /*5f5e0*/  STS.U16 [R17+0x500], R12 ;  /* 0x0005000c11007388 */ /* 0x008fe20000000400 */
[----:B--2---:R-:W-:Y:S02]  /*5f5f0*/  STS.U16 [R17+0xd00], R11 ;  /* 0x000d000b11007388 */ /* 0x004fe40000000400 */
[----:B----4-:R-:W-:Y:S01]  /*5f600*/  STS.U16 [R17+0x1500], R10 ;  /* 0x0015000a11007388 */ /* 0x010fe20000000400 */
[----:B------:R-:W-:Y:S04]  /*5f610*/  STS.U16 [R17+0x1d00], R26 ;  /* 0x001d001a11007388 */ /* 0x000fe80000000400 */
        /* <DEDUP_REMOVED lines=17> */
[----:B------:R0:W-:Y:S02]  /*5f730*/  STS.U16 [R17+0xad00], R19 ;  /* 0x00ad001311007388 */ /* 0x0001e40000000400 */
[----:B------:R1:W-:Y:S02]  /*5f740*/  STS.U16 [R17+0xb500], R18 ;  /* 0x00b5001211007388 */ /* 0x0003e40000000400 */
[----:B------:R-:W-:Y:S01]  /*5f750*/  STS.U16 [R17+0xbd00], R21 ;  /* 0x00bd001511007388 */ /* 0x000fe20000000400 */
[----:B------:R-:W-:Y:S01]  /*5f760*/  STS.U16 [R17+0xc500], R13 ;  /* 0x00c5000d11007388 */ /* 0x000fe20000000400 */
[----:B------:R2:W-:Y:S03]  /*5f770*/  STS.U16 [R17+0xcd00], R22 ;  /* 0x00cd001611007388 */ /* 0x0005e60000000400 */
[----:B0-----:R-:W3:Y:S01]  /*5f780*/  LDL.LU R19, [R1+0x414] ;  /* 0x0004140001137983 */ /* 0x001ee20000300800 */
[----:B-1----:R-:W4:Y:S03]  /*5f790*/  LDL.LU R18, [R1+0x3f8] ;  /* 0x0003f80001127983 */ /* 0x002f260000300800 */
[----:B--2---:R-:W2:Y:S01]  /*5f7a0*/  LDL.LU R22, [R1+0x3dc] ;  /* 0x0003dc0001167983 */ /* 0x004ea20000300800 */
[----:B------:R-:W2:Y:S02]  /*5f7b0*/  LDL.LU R27, [R1+0x3c0] ;  /* 0x0003c000011b7983 */ /* 0x000ea40000300800 */
[----:B------:R-:W2:Y:S02]  /*5f7c0*/  LDL.LU R21, [R1+0x3a4] ;  /* 0x0003a40001157983 */ /* 0x000ea40000300800 */
[----:B------:R0:W-:Y:S01]  /*5f7d0*/  STS.U16 [R17+0xd500], R24 ;  /* 0x00d5001811007388 */ /* 0x0001e20000000400 */
[----:B------:R-:W2:Y:S04]  /*5f7e0*/  LDL.LU R13, [R1+0x388] ;  /* 0x00038800010d7983 */ /* 0x000ea80000300800 */
[----:B------:R1:W-:Y:S04]  /*5f7f0*/  STS.U16 [R17+0xdd00], R0 ;  /* 0x00dd000011007388 */ /* 0x0003e80000000400 */
[----:B0-----:R-:W2:Y:S01]  /*5f800*/  LDL.LU R24, [R1+0x36c] ;  /* 0x00036c0001187983 */ /* 0x001ea20000300800 */
[----:B-1----:R-:W2:Y:S02]  /*5f810*/  LDL.LU R0, [R1+0x350] ;  /* 0x0003500001007983 */ /* 0x002ea40000300800 */
        /* <DEDUP_REMOVED lines=19> */
[----:B------:R-:W2:Y:S03]  /*5f950*/  LDL.LU R23, [R1+0x64] ;  /* 0x0000640001177983 */ /* 0x000ea60000300800 */
[----:B---3--:R-:W-:Y:S01]  /*5f960*/  STS.U16 [R17+0xe500], R19 ;  /* 0x00e5001311007388 */ /* 0x008fe20000000400 */
[----:B----4-:R0:W-:Y:S03]  /*5f970*/  STS.U16 [R17+0xed00], R18 ;  /* 0x00ed001211007388 */ /* 0x0101e60000000400 */
[----:B--2---:R1:W-:Y:S01]  /*5f980*/  STS.U16 [R17+0xf500], R22 ;  /* 0x00f5001611007388 */ /* 0x0043e20000000400 */
[----:B------:R2:W-:Y:S02]  /*5f990*/  STS.U16 [R17+0xfd00], R27 ;  /* 0x00fd001b11007388 */ /* 0x0005e40000000400 */
[----:B------:R3:W-:Y:S01]  /*5f9a0*/  STS.U16 [R17+0x10500], R21 ;  /* 0x0105001511007388 */ /* 0x0007e20000000400 */
[----:B0-----:R-:W4:Y:S01]  /*5f9b0*/  LDL.LU R18, [R1+0x48] ;  /* 0x0000480001127983 */ /* 0x001f220000300800 */
[----:B------:R-:W4:Y:S03]  /*5f9c0*/  LDL.LU R19, [R1+0x2c] ;  /* 0x00002c0001137983 */ /* 0x000f260000300800 */
[----:B-1----:R-:W4:Y:S04]  /*5f9d0*/  LDL.LU R22, [R1+0xc] ;  /* 0x00000c0001167983 */ /* 0x002f280000300800 */
[----:B------:R0:W-:Y:S04]  /*5f9e0*/  STS.U16 [R17+0x10d00], R13 ;  /* 0x010d000d11007388 */ /* 0x0001e80000000400 */
[----:B--2---:R-:W2:Y:S01]  /*5f9f0*/  LDL.LU R27, [R1+0x76ac] ;  /* 0x0076ac00011b7983 */ /* 0x004ea20000300800 */
[----:B---3--:R-:W3:Y:S02]  /*5fa00*/  LDL.LU R21, [R1+0x76a8] ;  /* 0x0076a80001157983 */ /* 0x008ee40000300800 */
[----:B------:R1:W-:Y:S02]  /*5fa10*/  STS.U16 [R17+0x11500], R24 ;  /* 0x0115001811007388 */ /* 0x0003e40000000400 */
[----:B------:R1:W-:Y:S01]  /*5fa20*/  STS.U16 [R17+0x11d00], R0 ;  /* 0x011d000011007388 */ /* 0x0003e20000000400 */
[----:B------:R1:W-:Y:S04]  /*5fa30*/  STS.U16 [R17+0x12500], R12 ;  /* 0x0125000c11007388 */ /* 0x0003e80000000400 */
[----:B0-----:R-:W2:Y:S01]  /*5fa40*/  LDL.LU R13, [R1+0x76a4] ;  /* 0x0076a400010d7983 */ /* 0x001ea20000300800 */
[----:B-1----:R-:W2:Y:S03]  /*5fa50*/  LDL.LU R24, [R1+0x76a0] ;  /* 0x0076a00001187983 */ /* 0x002ea60000300800 */
[----:B------:R-:W2:Y:S01]  /*5fa60*/  LDL.LU R0, [R1+0x769c] ;  /* 0x00769c0001007983 */ /* 0x000ea20000300800 */
[----:B------:R-:W2:Y:S02]  /*5fa70*/  LDL.LU R12, [R1+0x7d8] ;  /* 0x0007d800010c7983 */ /* 0x000ea40000300800 */
        /* <DEDUP_REMOVED lines=17> */
[----:B--2---:R0:W-:Y:S04]  /*5fb90*/  STL [R1+0x7694], R12 ;  /* 0x0076940c01007387 */ /* 0x0041e80000100800 */
[----:B0-----:R-:W2:Y:S04]  /*5fba0*/  LDL.LU R12, [R1+0xe84] ;  /* 0x000e8400010c7983 */ /* 0x001ea80000300800 */
[----:B------:R0:W-:Y:S04]  /*5fbb0*/  STS.U16 [R17+0x1b500], R0 ;  /* 0x01b5000011007388 */ /* 0x0001e80000000400 */
[----:B0-----:R-:W0:Y:S01]  /*5fbc0*/  S2R R0, SR_TID.X ;  /* 0x0000000000007919 */ /* 0x001e220000002100 */
[----:B------:R-:W-:Y:S02]  /*5fbd0*/  STS.U16 [R17+0x1bd00], R25 ;  /* 0x01bd001911007388 */ /* 0x000fe40000000400 */
[----:B------:R-:W-:Y:S02]  /*5fbe0*/  STS.U16 [R17+0x1c500], R23 ;  /* 0x01c5001711007388 */ /* 0x000fe40000000400 */
[----:B----4-:R0:W-:Y:S01]  /*5fbf0*/  STS.U16 [R17+0x1cd00], R18 ;  /* 0x01cd001211007388 */ /* 0x0101e20000000400 */
[----:B------:R-:W-:Y:S01]  /*5fc00*/  STS.U16 [R17+0x1d500], R19 ;  /* 0x01d5001311007388 */ /* 0x000fe20000000400 */
[----:B------:R-:W-:Y:S01]  /*5fc10*/  STS.U16 [R17+0x1dd00], R22 ;  /* 0x01dd001611007388 */ /* 0x000fe20000000400 */
[C---:B0-----:R-:W-:Y:S01]  /*5fc20*/  LOP3.LUT R18, R0.reuse, 0x7f, RZ, 0xc0, !PT ;  /* 0x0000007f00127812 */ /* 0x041fe200078ec0ff */
[----:B------:R-:W-:Y:S01]  /*5fc30*/  LOP3.LUT R0, R0, 0x7f, RZ, 0xc0, !PT ;  /* 0x0000007f00007812 */ /* 0x000fe200078ec0ff */
        /* <DEDUP_REMOVED lines=25> */
[----:B------:R0:W-:Y:S01]  /*5fdd0*/  STS.U16 [R12+0x1e500], R24 ;  /* 0x01e500180c007388 */ /* 0x0001e20000000400 */
[----:B------:R-:W-:-:S02]  /*5fde0*/  IMAD.SHL.U32 R0, R18, 0x2, RZ ;  /* 0x0000000212007824 */ /* 0x000fc400078e00ff */
[----:B------:R-:W-:Y:S02]  /*5fdf0*/  STS.U16 [R12+0x1ed00], R13 ;  /* 0x01ed000d0c007388 */ /* 0x000fe40000000400 */
[----:B---3--:R-:W-:Y:S01]  /*5fe00*/  STS.U16 [R12+0x1f500], R21 ;  /* 0x01f500150c007388 */ /* 0x008fe20000000400 */
[----:B------:R-:W-:Y:S04]  /*5fe10*/  STS.U16 [R12+0x1fd00], R27 ;  /* 0x01fd001b0c007388 */ /* 0x000fe80000000400 */
[----:B0-----:R-:W3:Y:S01]  /*5fe20*/  LDL.LU R24, [R1+0x7f0] ;  /* 0x0007f00001187983 */ /* 0x001ee20000300800 */
[----:B------:R0:W-:Y:S03]  /*5fe30*/  STL [R1+0x7684], R18 ;  /* 0x0076841201007387 */ /* 0x0001e60000100800 */
[----:B0-----:R-:W2:Y:S01]  /*5fe40*/  LDL.LU R18, [R1+0x808] ;  /* 0x0008080001127983 */ /* 0x001ea20000300800 */
        /* <DEDUP_REMOVED lines=19> */
[----:B----4-:R-:W-:Y:S01]  /*5ff80*/  STS.U16 [R0+0x4600], R10 ;  /* 0x0046000a00007388 */ /* 0x010fe20000000400 */
        /* <DEDUP_REMOVED lines=107> */
[----:B---3--:R0:W-:Y:S01]  /*60640*/  STS.U16 [R0+0x1ee00], R17 ;  /* 0x01ee001100007388 */ /* 0x0081e20000000400 */
[----:B------:R1:W-:Y:S02]  /*60650*/  STS.U16 [R0+0x1f600], R23 ;  /* 0x01f6001700007388 */ /* 0x0003e40000000400 */
[----:B----4-:R3:W-:Y:S01]  /*60660*/  STS.U16 [R0+0x1fe00], R29 ;  /* 0x01fe001d00007388 */ /* 0x0107e20000000400 */
[----:B0-----:R-:W4:Y:S01]  /*60670*/  LDL.LU R17, [R1+0xe50] ;  /* 0x000e500001117983 */ /* 0x001f220000300800 */
[----:B-1----:R-:W2:Y:S02]  /*60680*/  LDL.LU R23, [R1+0xe68] ;  /* 0x000e680001177983 */ /* 0x002ea40000300800 */
[----:B---3--:R-:W3:Y:S02]  /*60690*/  LDL.LU R29, [R1+0xe80] ;  /* 0x000e8000011d7983 */ /* 0x008ee40000300800 */
[----:B------:R-:W2:Y:S01]  /*606a0*/  LDL.LU R16, [R1+0x4d0] ;  /* 0x0004d00001107983 */ /* 0x000ea20000300800 */
[----:B------:R-:W4:Y:S01]  /*606b0*/  LDL.LU R3, [R1+0x4b4] ;  /* 0x0004b40001037983 */ /* 0x000f220000300800 */
[----:B------:R-:W4:Y:S02]  /*606c0*/  LDL.LU R4, [R1+0x498] ;  /* 0x0004980001047983 */ /* 0x000f240000300800 */
[----:B------:R-:W4:Y:S02]  /*606d0*/  LDL.LU R25, [R1+0x47c] ;  /* 0x00047c0001197983 */ /* 0x000f240000300800 */
[----:B------:R-:W-:Y:S01]  /*606e0*/  IMAD.SHL.U32 R2, R18, 0x2, RZ ;  /* 0x0000000212027824 */ /* 0x000fe200078e00ff */
[----:B------:R-:W4:Y:S01]  /*606f0*/  LDL.LU R19, [R1+0x460] ;  /* 0x0004600001137983 */ /* 0x000f220000300800 */
[----:B------:R-:W4:Y:S02]  /*60700*/  LDL.LU R18, [R1+0x444] ;  /* 0x0004440001127983 */ /* 0x000f240000300800 */
[----:B------:R-:W4:Y:S01]  /*60710*/  LDL.LU R0, [R1+0x428] ;  /* 0x0004280001007983 */ /* 0x000f220000300800 */
        /* <DEDUP_REMOVED lines=20> */
[----:B------:R1:W-:Y:S01]  /*60860*/  STS.U16 [R2+0x9f00], R14 ;  /* 0x009f000e02007388 */ /* 0x0003e20000000400 */
[----:B------:R2:W-:Y:S01]  /*60870*/  STS.U16 [R2+0xa700], R15 ;  /* 0x00a7000f02007388 */ /* 0x0005e20000000400 */
[----:B------:R-:W-:Y:S02]  /*60880*/  STS.U16 [R2+0xaf00], R16 ;  /* 0x00af001002007388 */ /* 0x000fe40000000400 */
[----:B------:R-:W-:Y:S02]  /*60890*/  STS.U16 [R2+0xb700], R3 ;  /* 0x00b7000302007388 */ /* 0x000fe40000000400 */
[----:B------:R-:W-:Y:S01]  /*608a0*/  STS.U16 [R2+0xbf00], R4 ;  /* 0x00bf000402007388 */ /* 0x000fe20000000400 */
[----:B------:R3:W-:Y:S01]  /*608b0*/  STS.U16 [R2+0xc700], R25 ;  /* 0x00c7001902007388 */ /* 0x0007e20000000400 */
[----:B------:R3:W-:Y:S03]  /*608c0*/  STS.U16 [R2+0xcf00], R19 ;  /* 0x00cf001302007388 */ /* 0x0007e60000000400 */
[----:B0-----:R-:W4:Y:S01]  /*608d0*/  LDL.LU R20, [R1+0x40c] ;  /* 0x00040c0001147983 */ /* 0x001f220000300800 */
[----:B-1----:R-:W4:Y:S02]  /*608e0*/  LDL.LU R14, [R1+0x3f0] ;  /* 0x0003f000010e7983 */ /* 0x002f240000300800 */
[----:B--2---:R-:W2:Y:S02]  /*608f0*/  LDL.LU R15, [R1+0x3d4] ;  /* 0x0003d400010f7983 */ /* 0x004ea40000300800 */
[----:B------:R0:W-:Y:S01]  /*60900*/  STS.U16 [R2+0xd700], R18 ;  /* 0x00d7001202007388 */ /* 0x0001e20000000400 */
[----:B------:R1:W-:Y:S04]  /*60910*/  STS.U16 [R2+0xdf00], R0 ;  /* 0x00df000002007388 */ /* 0x0003e80000000400 */
[----:B---3--:R-:W3:Y:S01]  /*60920*/  LDL.LU R25, [R1+0x3b8] ;  /* 0x0003b80001197983 */ /* 0x008ee20000300800 */
[----:B------:R-:W3:Y:S03]  /*60930*/  LDL.LU R19, [R1+0x39c] ;  /* 0x00039c0001137983 */ /* 0x000ee60000300800 */
[----:B0-----:R-:W3:Y:S01]  /*60940*/  LDL.LU R18, [R1+0x380] ;  /* 0x0003800001127983 */ /* 0x001ee20000300800 */
[----:B-1----:R-:W3:Y:S02]  /*60950*/  LDL.LU R0, [R1+0x364] ;  /* 0x0003640001007983 */ /* 0x002ee40000300800 */
        /* <DEDUP_REMOVED lines=20> */
[----:B------:R-:W3:Y:S01]  /*60aa0*/  LDL.LU R4, [R1+0x5c] ;  /* 0x00005c0001047983 */ /* 0x000ee20000300800 */
[----:B----4-:R0:W-:Y:S01]  /*60ab0*/  STS.U16 [R2+0xe700], R20 ;  /* 0x00e7001402007388 */ /* 0x0101e20000000400 */
[----:B------:R1:W-:Y:S02]  /*60ac0*/  STS.U16 [R2+0xef00], R14 ;  /* 0x00ef000e02007388 */ /* 0x0003e40000000400 */
[----:B--2---:R2:W-:Y:S01]  /*60ad0*/  STS.U16 [R2+0xf700], R15 ;  /* 0x00f7000f02007388 */ /* 0x0045e20000000400 */
[----:B---3--:R4:W-:Y:S01]  /*60ae0*/  STS.U16 [R2+0xff00], R25 ;  /* 0x00ff001902007388 */ /* 0x0089e20000000400 */
[----:B------:R4:W-:Y:S03]  /*60af0*/  STS.U16 [R2+0x10700], R19 ;  /* 0x0107001302007388 */ /* 0x0009e60000000400 */
[----:B0-----:R-:W3:Y:S01]  /*60b00*/  LDL.LU R20, [R1+0x3c] ;  /* 0x00003c0001147983 */ /* 0x001ee20000300800 */
[----:B-1----:R-:W3:Y:S02]  /*60b10*/  LDL.LU R14, [R1+0x14] ;  /* 0x00001400010e7983 */ /* 0x002ee40000300800 */
[----:B--2---:R-:W2:Y:S01]  /*60b20*/  LDL.LU R15, [R1+0x4] ;  /* 0x00000400010f7983 */ /* 0x004ea20000300800 */
[----:B------:R0:W-:Y:S04]  /*60b30*/  STS.U16 [R2+0x10f00], R18 ;  /* 0x010f001202007388 */ /* 0x0001e80000000400 */
[----:B----4-:R-:W4:Y:S01]  /*60b40*/  LDL.LU R25, [R1+0x7670] ;  /* 0x0076700001197983 */ /* 0x010f220000300800 */
[----:B------:R-:W2:Y:S02]  /*60b50*/  LDL.LU R19, [R1+0x766c] ;  /* 0x00766c0001137983 */ /* 0x000ea40000300800 */
[----:B------:R1:W-:Y:S01]  /*60b60*/  STS.U16 [R2+0x11700], R0 ;  /* 0x0117000002007388 */ /* 0x0003e20000000400 */
[----:B0-----:R-:W2:Y:S04]  /*60b70*/  LDL.LU R18, [R1+0x7668] ;  /* 0x0076680001127983 */ /* 0x001ea80000300800 */
[----:B-1----:R-:W2:Y:S01]  /*60b80*/  LDL.LU R0, [R1+0x7664] ;  /* 0x0076640001007983 */ /* 0x002ea20000300800 */
        /* <DEDUP_REMOVED lines=17> */
[----:B0-----:R-:W4:Y:S04]  /*60ca0*/  LDL R3, [R1+0xbd0] ;  /* 0x000bd00001037983 */ /* 0x001f280000100800 */
[----:B--2---:R0:W-:Y:S04]  /*60cb0*/  STS.U16 [R2+0x1a700], R0 ;  /* 0x01a7000002007388 */ /* 0x0041e80000000400 */
[----:B0-----:R-:W2:Y:S01]  /*60cc0*/  LDL.LU R0, [R1+0x7660] ;  /* 0x0076600001007983 */ /* 0x001ea20000300800 */
[----:B------:R-:W2:Y:S02]  /*60cd0*/  LDL R16, [R1+0xbd8] ;  /* 0x000bd80001107983 */ /* 0x000ea40000100800 */
[----:B------:R-:W-:Y:S02]  /*60ce0*/  STS.U16 [R2+0x1af00], R28 ;  /* 0x01af001c02007388 */ /* 0x000fe40000000400 */
[----:B------:R-:W-:Y:S01]  /*60cf0*/  STS.U16 [R2+0x1b700], R6 ;  /* 0x01b7000602007388 */ /* 0x000fe20000000400 */
[----:B------:R-:W-:Y:S01]  /*60d00*/  STS.U16 [R2+0x1bf00], R5 ;  /* 0x01bf000502007388 */ /* 0x000fe20000000400 */
[----:B------:R-:W-:Y:S02]  /*60d10*/  STS.U16 [R2+0x1c700], R4 ;  /* 0x01c7000402007388 */ /* 0x000fe40000000400 */
[----:B---3--:R-:W-:Y:S02]  /*60d20*/  STS.U16 [R2+0x1cf00], R20 ;  /* 0x01cf001402007388 */ /* 0x008fe40000000400 */
[----:B------:R-:W-:Y:S01]  /*60d30*/  STS.U16 [R2+0x1d700], R14 ;  /* 0x01d7000e02007388 */ /* 0x000fe20000000400 */
[----:B------:R-:W-:Y:S01]  /*60d40*/  STS.U16 [R2+0x1df00], R15 ;  /* 0x01df000f02007388 */ /* 0x000fe20000000400 */
[----:B------:R-:W-:Y:S02]  /*60d50*/  STS.U16 [R2+0x1e700], R18 ;  /* 0x01e7001202007388 */ /* 0x000fe40000000400 */
[----:B------:R-:W-:Y:S02]  /*60d60*/  STS.U16 [R2+0x1ef00], R19 ;  /* 0x01ef001302007388 */ /* 0x000fe40000000400 */
[----:B----4-:R-:W-:Y:S01]  /*60d70*/  STS.U16 [R2+0x1f700], R25 ;  /* 0x01f7001902007388 */ /* 0x010fe20000000400 */
[----:B--2---:R0:W-:Y:S01]  /*60d80*/  STS.U16 [R2+0x1ff00], R0 ;  /* 0x01ff000002007388 */ /* 0x0041e20000000400 */
[----:B------:R-:W-:Y:S06]  /*60d90*/  BAR.SYNC.DEFER_BLOCKING 0x0 ;  /* 0x0000000000007b1d */ /* 0x000fec0000010000 */
[----:B0-----:R-:W2:Y:S04]  /*60da0*/  LDL R0, [R1+0x22c0] ;  /* 0x0022c00001007983 */ /* 0x001ea80000100800 */
[----:B------:R-:W0:Y:S04]  /*60db0*/  LDSM.16.M88.4 R4, [R16] ;  /* 0x000000001004783b */ /* 0x000e280000000200 */
[----:B------:R-:W1:Y:S04]  /*60dc0*/  LDSM.16.M88.4 R8, [R16+0x2000] ;  /* 0x002000001008783b */ /* 0x000e680000000200 */
[----:B------:R-:W3:Y:S04]  /*60dd0*/  LDSM.16.M88.4 R12, [R16+0x6000] ;  /* 0x00600000100c783b */ /* 0x000ee80000000200 */
[----:B------:R-:W-:Y:S04]  /*60de0*/  LDSM.16.M88.4 R20, [R16+0xe000] ;  /* 0x00e000001014783b */ /* 0x000fe80000000200 */
[----:B------:R-:W-:Y:S01]  /*60df0*/  LDSM.16.MT88.4 R24, [R3+0x20000] ;  /* 0x020000000318783b */ /* 0x000fe20000004200 */
[----:B0-----:R-:W-:-:S03]  /*60e00*/  IMAD.MOV.U32 R2, RZ, RZ, R4 ;  /* 0x000000ffff027224 */ /* 0x001fc600078e0004 */
[----:B--2---:R0:W-:Y:S01]  /*60e10*/  STL [R1+0x7610], R0 ;  /* 0x0076100001007387 */ /* 0x0041e20000100800 */
[----:B------:R2:W-:Y:S02]  /*60e20*/  STL.64 [R1+0x20], R4 ;  /* 0x0000200401007387 */ /* 0x0005e40000100a00 */
[----:B------:R-:W-:Y:S02]  /*60e30*/  STL.64 [R1+0x28], R6 ;  /* 0x0000280601007387 */ /* 0x000fe40000100a00 */
[----:B-1----:R-:W-:Y:S01]  /*60e40*/  STL.64 [R1+0x10], R8 ;  /* 0x0000100801007387 */ /* 0x002fe20000100a00 */
[----:B------:R-:W-:Y:S01]  /*60e50*/  STL.64 [R1+0x18], R10 ;  /* 0x0000180a01007387 */ /* 0x000fe20000100a00 */
[----:B0-----:R-:W-:Y:S02]  /*60e60*/  IMAD.MOV.U32 R0, RZ, RZ, R5 ;  /* 0x000000ffff007224 */ /* 0x001fe400078e0005 */
[----:B--2---:R-:W-:Y:S02]  /*60e70*/  IMAD.MOV.U32 R5, RZ, RZ, R8 ;  /* 0x000000ffff057224 */ /* 0x004fe400078e0008 */
[----:B------:R-:W-:-:S02]  /*60e80*/  IMAD.MOV.U32 R4, RZ, RZ, R9 ;  /* 0x000000ffff047224 */ /* 0x000fc400078e0009 */
[----:B------:R-:W0:Y:S04]  /*60e90*/  LDSM.16.M88.4 R8, [R16+0x4000] ;  /* 0x004000001008783b */ /* 0x000e280000000200 */
[----:B---3--:R-:W-:Y:S04]  /*60ea0*/  STL.64 [R1+0x7628], R14 ;  /* 0x0076280e01007387 */ /* 0x008fe80000100a00 */
[----:B0-----:R-:W-:Y:S01]  /*60eb0*/  STL.64 [R1], R8 ;  /* 0x0000000801007387 */ /* 0x001fe20000100a00 */
[----:B------:R-:W-:Y:S02]  /*60ec0*/  STL.64 [R1+0x8], R10 ;  /* 0x0000080a01007387 */ /* 0x000fe40000100a00 */
[----:B------:R0:W-:Y:S02]  /*60ed0*/  STL.64 [R1+0x7620], R12 ;  /* 0x0076200c01007387 */ /* 0x0001e40000100a00 */
[----:B------:R-:W1:Y:S01]  /*60ee0*/  LDSM.16.M88.4 R8, [R16+0x8000] ;  /* 0x008000001008783b */ /* 0x000e620000000200 */
[----:B0-----:R-:W2:Y:S04]  /*60ef0*/  LDL.64 R12, [R1] ;  /* 0x00000000010c7983 */ /* 0x001ea80000100a00 */
[----:B--2---:R0:W-:Y:S02]  /*60f00*/  STL.64 [R1+0x7630], R12 ;  /* 0x0076300c01007387 */ /* 0x0041e40000100a00 */
[----:B0-----:R-:W-:-:S02]  /*60f10*/  IMAD.MOV.U32 R12, RZ, RZ, R5 ;  /* 0x000000ffff0c7224 */ /* 0x001fc400078e0005 */
[----:B------:R-:W-:Y:S02]  /*60f20*/  IMAD.MOV.U32 R13, RZ, RZ, R4 ;  /* 0x000000ffff0d7224 */ /* 0x000fe400078e0004 */
[----:B------:R-:W0:Y:S04]  /*60f30*/  LDSM.16.M88.4 R4, [R16+0xa000] ;  /* 0x00a000001004783b */ /* 0x000e280000000200 */
[----:B------:R2:W-:Y:S01]  /*60f40*/  STL.64 [R1+0x7648], R12 ;  /* 0x0076480c01007387 */ /* 0x0005e20000100a00 */
[----:B-1----:R-:W-:Y:S03]  /*60f50*/  STL [R1+0x761c], R11 ;  /* 0x00761c0b01007387 */ /* 0x002fe60000100800 */
[----:B0-----:R-:W-:Y:S01]  /*60f60*/  STL [R1+0x7618], R4 ;  /* 0x0076180401007387 */ /* 0x001fe20000100800 */
[----:B------:R-:W-:Y:S02]  /*60f70*/  STL [R1+0x7614], R5 ;  /* 0x0076140501007387 */ /* 0x000fe40000100800 */
[----:B------:R-:W-:Y:S02]  /*60f80*/  STL [R1+0x6e44], R6 ;  /* 0x006e440601007387 */ /* 0x000fe40000100800 */
[----:B------:R-:W-:Y:S02]  /*60f90*/  STL [R1+0x6e40], R7 ;  /* 0x006e400701007387 */ /* 0x000fe40000100800 */
[----:B------:R-:W0:Y:S01]  /*60fa0*/  LDSM.16.M88.4 R4, [R16+0xc000] ;  /* 0x00c000001004783b */ /* 0x000e220000000200 */
[----:B--2---:R-:W-:-:S02]  /*60fb0*/  IMAD.MOV.U32 R13, RZ, RZ, R0 ;  /* 0x000000ffff0d7224 */ /* 0x004fc400078e0000 */
[----:B------:R-:W-:Y:S01]  /*60fc0*/  IMAD.MOV.U32 R0, RZ, RZ, R21 ;  /* 0x000000ffff007224 */ /* 0x000fe200078e0015 */
[----:B0-----:R0:W-:Y:S01]  /*60fd0*/  STL.64 [R1+0x30], R4 ;  /* 0x0000300401007387 */ /* 0x0011e20000100a00 */
[----:B------:R-:W-:Y:S02]  /*60fe0*/  STL.64 [R1+0x38], R6 ;  /* 0x0000380601007387 */ /* 0x000fe40000100a00 */
[----:B------:R-:W-:Y:S02]  /*60ff0*/  STL.64 [R1+0xc0], R20 ;  /* 0x0000c01401007387 */ /* 0x000fe40000100a00 */
[----:B------:R-:W-:Y:S02]  /*61000*/  STL.64 [R1+0xc8], R22 ;  /* 0x0000c81601007387 */ /* 0x000fe40000100a00 */
[----:B0-----:R-:W-:Y:S02]  /*61010*/  IMAD.MOV.U32 R5, RZ, RZ, R20 ;  /* 0x000000ffff057224 */ /* 0x001fe400078e0014 */
[----:B------:R-:W0:Y:S04]  /*61020*/  LDSM.16.M88.4 R20, [R16+0x10000] ;  /* 0x010000001014783b */ /* 0x000e280000000200 */
[----:B0-----:R-:W-:Y:S01]  /*61030*/  STL.64 [R1+0xb0], R20 ;  /* 0x0000b01401007387 */ /* 0x001fe20000100a00 */
[----:B------:R-:W-:-:S02]  /*61040*/  IMAD.MOV.U32 R11, RZ, RZ, R20 ;  /* 0x000000ffff0b7224 */ /* 0x000fc400078e0014 */
[----:B------:R-:W-:Y:S02]  /*61050*/  STL.64 [R1+0xb8], R22 ;  /* 0x0000b81601007387 */ /* 0x000fe40000100a00 */
[----:B------:R-:W-:Y:S02]  /*61060*/  IMAD.MOV.U32 R4, RZ, RZ, R21 ;  /* 0x000000ffff047224 */ /* 0x000fe400078e0015 */
[----:B------:R-:W0:Y:S04]  /*61070*/  LDSM.16.M88.4 R20, [R16+0x12000] ;  /* 0x012000001014783b */ /* 0x000e280000000200 */
[----:B------:R-:W-:Y:S01]  /*61080*/  STL.64 [R1+0x7640], R10 ;  /* 0x0076400a01007387 */ /* 0x000fe20000100a00 */
[----:B------:R-:W-:Y:S02]  /*61090*/  STL.64 [R1+0x7638], R8 ;  /* 0x0076380801007387 */ /* 0x000fe40000100a00 */
[----:B------:R-:W-:Y:S01]  /*610a0*/  LDSM.16.M88.4 R8, [R16+0x16000] ;  /* 0x016000001008783b */ /* 0x000fe20000000200 */
[----:B0-----:R-:W-:Y:S03]  /*610b0*/  STL.64 [R1+0xa0], R20 ;  /* 0x0000a01401007387 */ /* 0x001fe60000100a00 */
[----:B------:R-:W-:-:S02]  /*610c0*/  IMAD.MOV.U32 R7, RZ, RZ, R20 ;  /* 0x000000ffff077224 */ /* 0x000fc400078e0014 */
[----:B------:R-:W-:Y:S02]  /*610d0*/  STL.64 [R1+0xa8], R22 ;  /* 0x0000a81601007387 */ /* 0x000fe40000100a00 */
[----:B------:R-:W-:Y:S02]  /*610e0*/  IMAD.MOV.U32 R6, RZ, RZ, R21 ;  /* 0x000000ffff067224 */ /* 0x000fe400078e0015 */
[----:B------:R-:W0:Y:S04]  /*610f0*/  LDSM.16.M88.4 R20, [R16+0x14000] ;  /* 0x014000001014783b */ /* 0x000e280000000200 */
[----:B------:R-:W-:Y:S01]  /*61100*/  STL.64 [R1+0x7658], R6 ;  /* 0x0076580601007387 */ /* 0x000fe20000100a00 */
[----:B------:R1:W-:Y:S03]  /*61110*/  STL.64 [R1+0x7650], R4 ;  /* 0x0076500401007387 */ /* 0x0003e60000100a00 */
[----:B-1----:R-:W2:Y:S04]  /*61120*/  LDL.LU.64 R4, [R1+0xe30] ;  /* 0x000e300001047983 */ /* 0x002ea80000300a00 */
[----:B0-----:R-:W-:Y:S01]  /*61130*/  STL.64 [R1+0x90], R20 ;  /* 0x0000901401007387 */ /* 0x001fe20000100a00 */
[----:B------:R-:W-:Y:S02]  /*61140*/  STL.64 [R1+0x98], R22 ;  /* 0x0000981601007387 */ /* 0x000fe40000100a00 */
[----:B------:R-:W2:Y:S02]  /*61150*/  LDL.LU.64 R6, [R1+0xe38] ;  /* 0x000e380001067983 */ /* 0x000ea40000300a00 */
[----:B------:R-:W0:Y:S01]  /*61160*/  LDSM.16.M88.4 R20, [R16+0x18000] ;  /* 0x018000001014783b */ /* 0x000e220000000200 */
[----:B------:R1:W-:Y:S03]  /*61170*/  STL.64 [R1+0x80], R8 ;  /* 0x0000800801007387 */ /* 0x0003e60000100a00 */
[----:B------:R3:W-:Y:S02]  /*61180*/  STL.64 [R1+0x88], R10 ;  /* 0x0000880a01007387 */ /* 0x0007e40000100a00 */
[----:B------:R-:W-:Y:S01]  /*61190*/  IMAD.MOV.U32 R12, RZ, RZ, R2 ;  /* 0x000000ffff0c7224 */ /* 0x000fe200078e0002 */
[----:B-1----:R-:W4:Y:S01]  /*611a0*/  LDL.LU.64 R8, [R1+0xe20] ;  /* 0x000e200001087983 */ /* 0x002f220000300a00 */
[----:B---3--:R-:W4:Y:S03]  /*611b0*/  LDL.LU.64 R10, [R1+0xe28] ;  /* 0x000e2800010a7983 */ /* 0x008f260000300a00 */
[----:B0-----:R-:W-:Y:S01]  /*611c0*/  STL.64 [R1+0x70], R20 ;  /* 0x0000701401007387 */ /* 0x001fe20000100a00 */
[----:B------:R-:W-:-:S02]  /*611d0*/  IMAD.MOV.U32 R29, RZ, RZ, R20 ;  /* 0x000000ffff1d7224 */ /* 0x000fc400078e0014 */
[----:B------:R-:W-:Y:S02]  /*611e0*/  STL.64 [R1+0x78], R22 ;  /* 0x0000781601007387 */ /* 0x000fe40000100a00 */
[----:B------:R-:W-:Y:S02]  /*611f0*/  IMAD.MOV.U32 R2, RZ, RZ, R21 ;  /* 0x000000ffff027224 */ /* 0x000fe400078e0015 */
[----:B------:R-:W0:Y:S04]  /*61200*/  LDSM.16.M88.4 R20, [R16+0x1a000] ;  /* 0x01a000001014783b */ /* 0x000e280000000200 */
[----:B------:R-:W-:Y:S01]  /*61210*/  STL [R1+0x75bc], R2 ;  /* 0x0075bc0201007387 */ /* 0x000fe20000100800 */
[----:B------:R-:W-:Y:S03]  /*61220*/  STL [R1+0x75b8], R29 ;  /* 0x0075b81d01007387 */ /* 0x000fe60000100800 */
[----:B0-----:R-:W-:Y:S01]  /*61230*/  STL.64 [R1+0x60], R20 ;  /* 0x0000601401007387 */ /* 0x001fe20000100a00 */
[----:B------:R-:W-:Y:S02]  /*61240*/  STL.64 [R1+0x68], R22 ;  /* 0x0000681601007387 */ /* 0x000fe40000100a00 */
[----:B------:R-:W0:Y:S02]  /*61250*/  LDSM.16.M88.4 R20, [R16+0x1c000] ;  /* 0x01c000001014783b */ /* 0x000e240000000200 */
[----:B------:R-:W1:Y:S04]  /*61260*/  LDSM.16.M88.4 R16, [R16+0x1e000] ;  /* 0x01e000001010783b */ /* 0x000e680000000200 */
[----:B0-----:R0:W-:Y:S01]  /*61270*/  STL.64 [R1+0x50], R20 ;  /* 0x0000501401007387 */ /* 0x0011e20000100a00 */
[----:B------:R3:W-:Y:S02]  /*61280*/  STL.64 [R1+0x58], R22 ;  /* 0x0000581601007387 */ /* 0x0007e40000100a00 */
[----:B-1----:R-:W-:Y:S02]  /*61290*/  STL.64 [R1+0x40], R16 ;  /* 0x0000401001007387 */ /* 0x002fe40000100a00 */
[----:B------:R-:W-:Y:S01]  /*612a0*/  IMAD.MOV.U32 R2, RZ, RZ, R16 ;  /* 0x000000ffff027224 */ /* 0x000fe200078e0010 */
[----:B------:R-:W-:Y:S01]  /*612b0*/  STL.64 [R1+0x48], R18 ;  /* 0x0000481201007387 */ /* 0x000fe20000100a00 */
[----:B------:R-:W-:-:S02]  /*612c0*/  IMAD.MOV.U32 R29, RZ, RZ, R17 ;  /* 0x000000ffff1d7224 */ /* 0x000fc400078e0011 */
[----:B------:R-:W1:Y:S01]  /*612d0*/  LDSM.16.MT88.4 R16, [R3+0x20080] ;  /* 0x020080000310783b */ /* 0x000e620000004200 */
[----:B0-----:R-:W4:Y:S03]  /*612e0*/  LDL.LU.64 R20, [R1+0xc60] ;  /* 0x000c600001147983 */ /* 0x001f260000300a00 */
[----:B---3--:R-:W3:Y:S01]  /*612f0*/  LDL.LU.64 R22, [R1+0xc68] ;  /* 0x000c680001167983 */ /* 0x008ee20000300a00 */
[----:B-1----:R-:W-:Y:S01]  /*61300*/  STL.64 [R1+0x7578], R18 ;  /* 0x0075781201007387 */ /* 0x002fe20000100a00 */
[----:B------:R0:W-:Y:S03]  /*61310*/  STL.64 [R1+0x7570], R16 ;  /* 0x0075701001007387 */ /* 0x0001e60000100a00 */
[----:B0-----:R-:W3:Y:S01]  /*61320*/  LDL.LU.64 R16, [R1+0xe10] ;  /* 0x000e100001107983 */ /* 0x001ee20000300a00 */
[----:B------:R-:W3:Y:S01]  /*61330*/  LDL.LU.64 R18, [R1+0xe18] ;  /* 0x000e180001127983 */ /* 0x000ee20000300a00 */
[C---:B--2---:R-:W-:Y:S02]  /*61340*/  HMMA.16816.F32.BF16 R12, R24.reuse, R12, R4 ;  /* 0x0000000c180c723c */ /* 0x044fe40000041804 */
[----:B------:R-:W2:Y:S01]  /*61350*/  LDL.LU.64 R6, [R1+0x7658] ;  /* 0x0076580001067983 */ /* 0x000ea20000300a00 */
[----:B------:R-:W2:Y:S11]  /*61360*/  LDL.LU.64 R4, [R1+0x7650] ;  /* 0x0076500001047983 */ /* 0x000eb60000300a00 */
[----:B------:R-:W-:Y:S09]  /*61370*/  @!UPT UIADD3 URZ, URZ, URZ, URZ ;  /* 0x0000003f3f3ff290 */ /* 0x000ff2000fffe03f */
[----:B------:R0:W-:Y:S01]  /*61380*/  STL.64 [R1+0x4f0], R12 ;  /* 0x0004f00c01007387 */ /* 0x0001e20000100a00 */
[----:B------:R4:W-:Y:S03]  /*61390*/  STL.64 [R1+0x4f8], R14 ;  /* 0x0004f80e01007387 */ /* 0x0009e60000100a00 */
[----:B0-----:R-:W4:Y:S02]  /*613a0*/  LDL.LU.64 R12, [R1+0x7648] ;  /* 0x00764800010c7983 */ /* 0x001f240000300a00 */
[C---:B----4-:R-:W-:Y:S02]  /*613b0*/  HMMA.16816.F32.BF16 R12, R24.reuse, R12, R8 ;  /* 0x0000000c180c723c */ /* 0x050fe40000041808 */
[----:B------:R-:W4:Y:S01]  /*613c0*/  LDL.LU.64 R10, [R1+0x7640] ;  /* 0x00764000010a7983 */ /* 0x000f220000300a00 */
[----:B------:R-:W2:Y:S11]  /*613d0*/  LDL.LU.64 R8, [R1+0x7638] ;  /* 0x0076380001087983 */ /* 0x000eb60000300a00 */
[----:B------:R-:W-:Y:S09]  /*613e0*/  @!UPT UIADD3 URZ, URZ, URZ, URZ ;  /* 0x0000003f3f3ff290 */ /* 0x000ff2000fffe03f */
[----:B------:R0:W-:Y:S01]  /*613f0*/  STL.64 [R1+0x4e0], R12 ;  /* 0x0004e00c01007387 */ /* 0x0001e20000100a00 */
[----:B------:R1:W-:Y:S03]  /*61400*/  STL.64 [R1+0x4e8], R14 ;  /* 0x0004e80e01007387 */ /* 0x0003e60000100a00 */
[----:B0-----:R-:W3:Y:S02]  /*61410*/  LDL.LU.64 R12, [R1+0x7630] ;  /* 0x00763000010c7983 */ /* 0x001ee40000300a00 */
[C---:B---3--:R-:W-:Y:S11]  /*61420*/  HMMA.16816.F32.BF16 R16, R24.reuse, R12, R16 ;  /* 0x0000000c1810723c */ /* 0x048ff60000041810 */
[----:B------:R-:W-:Y:S11]  /*61430*/  @!UPT UIADD3 URZ, URZ, URZ, URZ ;  /* 0x0000003f3f3ff290 */ /* 0x000ff6000fffe03f */
[----:B------:R-:W-:Y:S01]  /*61440*/  @!UPT UIADD3 URZ, URZ, URZ, URZ ;  /* 0x0000003f3f3ff290 */ /* 0x000fe2000fffe03f */
[----:B------:R0:W-:Y:S01]  /*61450*/  STL.64 [R1+0x4d0], R16 ;  /* 0x0004d01001007387 */ /* 0x0001e20000100a00 */
[----:B------:R-:W-:Y:S02]  /*61460*/  STL.64 [R1+0x4d8], R18 ;  /* 0x0004d81201007387 */ /* 0x000fe40000100a00 */
[----:B-1----:R-:W3:Y:S02]  /*61470*/  LDL.LU.64 R14, [R1+0x7628] ;  /* 0x00762800010e7983 */ /* 0x002ee40000300a00 */
[----:B0-----:R-:W-:Y:S02]  /*61480*/  IMAD.MOV.U32 R17, RZ, RZ, R12 ;  /* 0x000000ffff117224 */ /* 0x001fe400078e000c */
[----:B------:R-:W-:Y:S02]  /*61490*/  IMAD.MOV.U32 R16, RZ, RZ, R13 ;  /* 0x000000ffff107224 */ /* 0x000fe400078e000d */
[----:B------:R-:W2:Y:S03]  /*614a0*/  LDL.LU.64 R12, [R1+0x7620] ;  /* 0x00762000010c7983 */ /* 0x000ea60000300a00 */
[----:B------:R0:W-:Y:S02]  /*614b0*/  STL.64 [R1+0x75c0], R16 ;  /* 0x0075c01001007387 */ /* 0x0001e40000100a00 */
[----:B0-----:R-:W2:Y:S04]  /*614c0*/  LDL.64 R16, [R1+0x90] ;  /* 0x0000900001107983 */ /* 0x001ea80000100a00 */
[----:B--2---:R0:W-:Y:S04]  /*614d0*/  STL.64 [R1+0x75c8], R16 ;  /* 0x0075c81001007387 */ /* 0x0041e80000100a00 */
[----:B0-----:R-:W2:Y:S01]  /*614e0*/  LDL.LU.64 R16, [R1+0xe00] ;  /* 0x000e000001107983 */ /* 0x001ea20000300a00 */
[----:B------:R-:W2:Y:S02]  /*614f0*/  LDL.LU.64 R18, [R1+0xe08] ;  /* 0x000e080001127983 */ /* 0x000ea40000300a00 */
[C---:B--2---:R-:W-:Y:S11]  /*61500*/  HMMA.16816.F32.BF16 R16, R24.reuse, R12, R16 ;  /* 0x0000000c1810723c */ /* 0x044ff60000041810 */
[----:B------:R-:W-:Y:S11]  /*61510*/  @!UPT UIADD3 URZ, URZ, URZ, URZ ;  /* 0x0000003f3f3ff290 */ /* 0x000ff6000fffe03f */
[----:B------:R-:W-:Y:S01]  /*61520*/  @!UPT UIADD3 URZ, URZ, URZ, URZ ;  /* 0x0000003f3f3ff290 */ /* 0x000fe2000fffe03f */
[----:B------:R-:W-:Y:S01]  /*61530*/  STL.64 [R1+0x4c0], R16 ;  /* 0x0004c01001007387 */ /* 0x000fe20000100a00 */
[----:B---3--:R-:W-:Y:S02]  /*61540*/  STL.64 [R1+0x7528], R14 ;  /* 0x0075280e01007387 */ /* 0x008fe40000100a00 */
[----:B------:R0:W-:Y:S02]  /*61550*/  STL.64 [R1+0x7520], R12 ;  /* 0x0075200c01007387 */ /* 0x0001e40000100a00 */
[----:B0-----:R-:W-:Y:S01]  /*61560*/  HMMA.16816.F32.BF16 R12, R24, R8, R20 ;  /* 0x00000008180c723c */ /* 0x001fe20000041814 */
[----:B------:R-:W-:Y:S02]  /*61570*/  IMAD.MOV.U32 R3, RZ, RZ, R19 ;  /* 0x000000ffff037224 */ /* 0x000fe400078e0013 */
[----:B------:R-:W-:-:S03]  /*61580*/  IMAD.MOV.U32 R28, RZ, RZ, R18 ;  /* 0x000000ffff1c7224 */ /* 0x000fc600078e0012 */
[----:B------:R-:W-:Y:S02]  /*61590*/  STL [R1+0x6f6c], R3 ;  /* 0x006f6c0301007387 */ /* 0x000fe40000100800 */
[----:B------:R-:W-:Y:S02]  /*615a0*/  STL [R1+0x6f68], R28 ;  /* 0x006f681c01007387 */ /* 0x000fe40000100800 */
[----:B------:R-:W2:Y:S02]  /*615b0*/  LDL.LU.64 R20, [R1+0xc30] ;  /* 0x000c300001147983 */ /* 0x000ea40000300a00 */
[----:B------:R-:W2:Y:S11]  /*615c0*/  LDL.LU.64 R22, [R1+0xc38] ;  /* 0x000c380001167983 */ /* 0x000eb60000300a00 */
[----:B------:R-:W-:Y:S01]  /*615d0*/  STL.64 [R1+0x4b0], R12 ;  /* 0x0004b00c01007387 */ /* 0x000fe20000100a00 */
[----:B------:R-:W-:Y:S02]  /*615e0*/  STL.64 [R1+0x4b8], R14 ;  /* 0x0004b80e01007387 */ /* 0x000fe40000100a00 */
[----:B------:R-:W3:Y:S02]  /*615f0*/  LDL.LU.64 R16, [R1+0xa50] ;  /* 0x000a500001107983 */ /* 0x000ee40000300a00 */
[----:B------:R-:W2:Y:S02]  /*61600*/  LDL.LU.64 R18, [R1+0xa58] ;  /* 0x000a580001127983 */ /* 0x000ea40000300a00 */
[----:B--2---:R-:W-:Y:S01]  /*61610*/  STL.64 [R1+0x75d8], R18 ;  /* 0x0075d81201007387 */ /* 0x004fe20000100a00 */
[----:B---3--:R4:W-:Y:S02]  /*61620*/  STL.64 [R1+0x75d0], R16 ;  /* 0x0075d01001007387 */ /* 0x0089e40000100a00 */
[----:B----4-:R-:W-:-:S02]  /*61630*/  IMAD.MOV.U32 R16, RZ, RZ, R11 ;  /* 0x000000ffff107224 */ /* 0x010fc400078e000b */
[----:B------:R-:W2:Y:S01]  /*61640*/  LDL.LU R11, [R1+0x761c] ;  /* 0x00761c00010b7983 */ /* 0x000ea20000300800 */
[----:B------:R-:W-:Y:S02]  /*61650*/  IMAD.MOV.U32 R17, RZ, RZ, R4 ;  /* 0x000000ffff117224 */ /* 0x000fe400078e0004 */
[----:B------:R-:W3:Y:S03]  /*61660*/  LDL.LU R4, [R1+0x7618] ;  /* 0x0076180001047983 */ /* 0x000ee60000300800 */
[----:B------:R0:W-:Y:S02]  /*61670*/  STL.64 [R1+0x75f0], R16 ;  /* 0x0075f01001007387 */ /* 0x0001e40000100a00 */
[----:B0-----:R-:W-:Y:S02]  /*61680*/  IMAD.MOV.U32 R16, RZ, RZ, R5 ;  /* 0x000000ffff107224 */ /* 0x001fe400078e0005 */
[----:B------:R-:W-:Y:S01]  /*61690*/  IMAD.MOV.U32 R17, RZ, RZ, R0 ;  /* 0x000000ffff117224 */ /* 0x000fe200078e0000 */
[----:B------:R-:W3:Y:S01]  /*616a0*/  LDL.LU R5, [R1+0x7614] ;  /* 0x0076140001057983 */ /* 0x000ee20000300800 */
[----:B------:R-:W4:Y:S02]  /*616b0*/  LDL.LU R0, [R1+0x7610] ;  /* 0x0076100001007983 */ /* 0x000f240000300800 */
[----:B------:R-:W4:Y:S02]  /*616c0*/  LDL.LU.64 R12, [R1+0xc50] ;  /* 0x000c5000010c7983 */ /* 0x000f240000300a00 */
[----:B------:R-:W4:Y:S01]  /*616d0*/  LDL.LU.64 R14, [R1+0xc58] ;  /* 0x000c5800010e7983 */ /* 0x000f220000300a00 */
[----:B------:R0:W-:Y:S04]  /*616e0*/  STL.64 [R1+0x7608], R16 ;  /* 0x0076081001007387 */ /* 0x0001e80000100a00 */
[----:B0-----:R-:W4:Y:S04]  /*616f0*/  LDL.64 R16, [R1+0x30] ;  /* 0x0000300001107983 */ /* 0x001f280000100a00 */
[----:B--2---:R-:W-:Y:S01]  /*61700*/  STL.64 [R1+0x7518], R10 ;  /* 0x0075180a01007387 */ /* 0x004fe20000100a00 */
[----:B------:R0:W-:Y:S03]  /*61710*/  STL.64 [R1+0x7510], R8 ;  /* 0x0075100801007387 */ /* 0x0001e60000100a00 */
[----:B0-----:R-:W2:Y:S01]  /*61720*/  LDL.LU.64 R8, [R1+0xa40] ;  /* 0x000a400001087983 */ /* 0x001ea20000300a00 */
[----:B------:R-:W2:Y:S01]  /*61730*/  LDL.LU.64 R10, [R1+0xa48] ;  /* 0x000a4800010a7983 */ /* 0x000ea20000300a00 */
[C---:B---3--:R-:W-:Y:S02]  /*61740*/  HMMA.16816.F32.BF16 R20, R24.reuse, R4, R20 ;  /* 0x000000041814723c */ /* 0x048fe40000041814 */
[----:B--2---:R-:W-:Y:S01]  /*61750*/  STL.64 [R1+0x75e8], R10 ;  /* 0x0075e80a01007387 */ /* 0x004fe20000100a00 */
[----:B------:R0:W-:Y:S03]  /*61760*/  STL.64 [R1+0x75e0], R8 ;  /* 0x0075e00801007387 */ /* 0x0001e60000100a00 */
[----:B0-----:R-:W2:Y:S01]  /*61770*/  LDL.LU.64 R8, [R1+0xa60] ;  /* 0x000a600001087983 */ /* 0x001ea20000300a00 */
[----:B------:R-:W3:Y:S01]  /*61780*/  LDL.LU.64 R10, [R1+0xa68] ;  /* 0x000a6800010a7983 */ /* 0x000ee20000300a00 */
[----:B----4-:R-:W-:Y:S02]  /*61790*/  HMMA.16816.F32.BF16 R12, R24, R16, R12 ;  /* 0x00000010180c723c */ /* 0x010fe4000004180c */
[----:B---3--:R-:W-:Y:S01]  /*617a0*/  STL.64 [R1+0x7600], R10 ;  /* 0x0076000a01007387 */ /* 0x008fe20000100a00 */
[----:B--2---:R0:W-:Y:S03]  /*617b0*/  STL.64 [R1+0x75f8], R8 ;  /* 0x0075f80801007387 */ /* 0x0041e60000100a00 */
[----:B0-----:R-:W2:Y:S01]  /*617c0*/  LDL.LU.64 R8, [R1+0xc40] ;  /* 0x000c400001087983 */ /* 0x001ea20000300a00 */
[----:B------:R-:W2:Y:S08]  /*617d0*/  LDL.LU.64 R10, [R1+0xc48] ;  /* 0x000c4800010a7983 */ /* 0x000eb00000300a00 */
[----:B------:R-:W-:Y:S02]  /*617e0*/  STL.64 [R1+0x4a0], R20 ;  /* 0x0004a01401007387 */ /* 0x000fe40000100a00 */
[----:B------:R-:W-:Y:S02]  /*617f0*/  STL.64 [R1+0x4a8], R22 ;  /* 0x0004a81601007387 */ /* 0x000fe40000100a00 */
[----:B------:R-:W0:Y:S04]  /*61800*/  LDSM.16.MT88.4 R20, [R0+0x20000] ;  /* 0x020000000014783b */ /* 0x000e280000004200 */
[----:B0-----:R-:W-:Y:S01]  /*61810*/  STL.64 [R1+0x7488], R22 ;  /* 0x0074881601007387 */ /* 0x001fe20000100a00 */
[----:B------:R-:W-:Y:S02]  /*61820*/  STL.64 [R1+0x7480], R20 ;  /* 0x0074801401007387 */ /* 0x000fe40000100a00 */
[----:B------:R-:W-:Y:S02]  /*61830*/  STL.64 [R1+0x820], R12 ;  /* 0x0008200c01007387 */ /* 0x000fe40000100a00 */
[----:B------:R0:W-:Y:S02]  /*61840*/  STL.64 [R1+0x828], R14 ;  /* 0x0008280e01007387 */ /* 0x0001e40000100a00 */
[----:B0-----:R-:W-:-:S02]  /*61850*/  IMAD.MOV.U32 R15, RZ, RZ, R16 ;  /* 0x000000ffff0f7224 */ /* 0x001fc400078e0010 */
[----:B------:R-:W-:Y:S02]  /*61860*/  IMAD.MOV.U32 R14, RZ, RZ, R17 ;  /* 0x000000ffff0e7224 */ /* 0x000fe400078e0011 */
[----:B------:R-:W2:Y:S02]  /*61870*/  LDL.LU.64 R16, [R1+0x7608] ;  /* 0x0076080001107983 */ /* 0x000ea40000300a00 */
[C---:B--2---:R-:W-:Y:S02]  /*61880*/  HMMA.16816.F32.BF16 R16, R24.reuse, R16, R8 ;  /* 0x000000101810723c */ /* 0x044fe40000041808 */
[----:B------:R-:W2:Y:S01]  /*61890*/  LDL.LU.64 R10, [R1+0x7600] ;  /* 0x00760000010a7983 */ /* 0x000ea20000300a00 */
[----:B------:R-:W2:Y:S11]  /*618a0*/  LDL.LU.64 R8, [R1+0x75f8] ;  /* 0x0075f80001087983 */ /* 0x000eb60000300a00 */
[----:B------:R-:W-:Y:S09]  /*618b0*/  @!UPT UIADD3 URZ, URZ, URZ, URZ ;  /* 0x0000003f3f3ff290 */ /* 0x000ff2000fffe03f */
[----:B------:R0:W-:Y:S01]  /*618c0*/  STL.64 [R1+0x810], R16 ;  /* 0x0008101001007387 */ /* 0x0001e20000100a00 */
[----:B------:R2:W-:Y:S03]  /*618d0*/  STL.64 [R1+0x818], R18 ;  /* 0x0008181201007387 */ /* 0x0005e60000100a00 */
[----:B0-----:R-:W2:Y:S01]  /*618e0*/  LDL.LU.64 R16, [R1+0x75f0] ;  /* 0x0075f00001107983 */ /* 0x001ea20000300a00 */
[----:B------:R-:W-:Y:S02]  /*618f0*/  IMAD.MOV.U32 R20, RZ, RZ, R7 ;  /* 0x000000ffff147224 */ /* 0x000fe400078e0007 */
[----:B------:R-:W-:Y:S01]  /*61900*/  IMAD.MOV.U32 R21, RZ, RZ, R6 ;  /* 0x000000ffff157224 */ /* 0x000fe200078e0006 */
[C---:B--2---:R-:W-:Y:S01]  /*61910*/  HMMA.16816.F32.BF16 R16, R24.reuse, R16, R8 ;  /* 0x000000101810723c */ /* 0x044fe20000041808 */
[----:B------:R-:W2:Y:S01]  /*61920*/  LDL.LU.64 R10, [R1+0x75e8] ;  /* 0x0075e800010a7983 */ /* 0x000ea20000300a00 */
[----:B------:R-:W2:Y:S11]  /*61930*/  LDL.LU.64 R8, [R1+0x75e0] ;  /* 0x0075e00001087983 */ /* 0x000eb60000300a00 */
[----:B------:R-:W-:Y:S10]  /*61940*/  @!UPT UIADD3 URZ, URZ, URZ, URZ ;  /* 0x0000003f3f3ff290 */ /* 0x000ff4000fffe03f */
[----:B------:R0:W-:Y:S01]  /*61950*/  STL.64 [R1+0x800], R16 ;  /* 0x0008001001007387 */ /* 0x0001e20000100a00 */
[----:B------:R-:W-:Y:S02]  /*61960*/  IMAD.MOV.U32 R6, RZ, RZ, R18 ;  /* 0x000000ffff067224 */ /* 0x000fe400078e0012 */
[----:B------:R-:W-:Y:S02]  /*61970*/  IMAD.MOV.U32 R7, RZ, RZ, R19 ;  /* 0x000000ffff077224 */ /* 0x000fe400078e0013 */
[----:B------:R-:W3:Y:S04]  /*61980*/  LDL.LU.64 R18, [R1+0x75d8] ;  /* 0x0075d80001127983 */ /* 0x000ee80000300a00 */
[----:B0-----:R-:W3:Y:S01]  /*61990*/  LDL.LU.64 R16, [R1+0x75d0] ;  /* 0x0075d00001107983 */ /* 0x001ee20000300a00 */
[----:B------:R-:W-:Y:S02]  /*619a0*/  STL [R1+0x6e4c], R7 ;  /* 0x006e4c0701007387 */ /* 0x000fe40000100800 */
[----:B------:R-:W-:Y:S01]  /*619b0*/  STL [R1+0x6e48], R6 ;  /* 0x006e480601007387 */ /* 0x000fe20000100800 */
[C---:B---3--:R-:W-:Y:S01]  /*619c0*/  HMMA.16816.F32.BF16 R20, R24.reuse, R20, R16 ;  /* 0x000000141814723c */ /* 0x048fe20000041810 */
[----:B------:R-:W2:Y:S11]  /*619d0*/  LDL.LU.64 R16, [R1+0x75c8] ;  /* 0x0075c80001107983 */ /* 0x000eb60000300a00 */
[----:B------:R-:W-:Y:S11]  /*619e0*/  @!UPT UIADD3 URZ, URZ, URZ, URZ ;  /* 0x0000003f3f3ff290 */ /* 0x000ff6000fffe03f */
[----:B------:R-:W-:Y:S01]  /*619f0*/  STL.64 [R1+0x7f0], R20 ;  /* 0x0007f01401007387 */ /* 0x000fe20000100a00 */
[----:B------:R0:W-:Y:S01]  /*61a00*/  STL.64 [R1+0x7f8], R22 ;  /* 0x0007f81601007387 */ /* 0x0001e20000100a00 */
[----:B--2---:R-:W-:Y:S01]  /*61a10*/  HMMA.16816.F32.BF16 R8, R24, R16, R8 ;  /* 0x000000101808723c */ /* 0x004fe20000041808 */
[----:B0-----:R-:W-:Y:S02]  /*61a20*/  IMAD.MOV.U32 R22, RZ, RZ, R16 ;  /* 0x000000ffff167224 */ /* 0x001fe400078e0010 */
[----:B------:R-:W-:Y:S02]  /*61a30*/  IMAD.MOV.U32 R21, RZ, RZ, R17 ;  /* 0x000000ffff157224 */ /* 0x000fe400078e0011 */
[----:B------:R-:W2:Y:S11]  /*61a40*/  LDL.LU.64 R16, [R1+0x75c0] ;  /* 0x0075c00001107983 */ /* 0x000eb60000300a00 */
[----:B------:R-:W-:Y:S07]  /*61a50*/  @!UPT UIADD3 URZ, URZ, URZ, URZ ;  /* 0x0000003f3f3ff290 */ /* 0x000fee000fffe03f */
[----:B------:R-:W-:Y:S01]  /*61a60*/  STL.64 [R1+0x7e0], R8 ;  /* 0x0007e00801007387 */ /* 0x000fe20000100a00 */
[----:B------:R-:W-:Y:S02]  /*61a70*/  STL [R1+0x75ac], R22 ;  /* 0x0075ac1601007387 */ /* 0x000fe40000100800 */
[----:B------:R0:W-:Y:S02]  /*61a80*/  STL [R1+0x75a8], R21 ;  /* 0x0075a81501007387 */ /* 0x0001e40000100800 */
[----:B0-----:R-:W3:Y:S01]  /*61a90*/  LDL.64 R20, [R1+0x80] ;  /* 0x0000800001147983 */ /* 0x001ee20000100a00 */
[----:B--2---:R-:W-:Y:S02]  /*61aa0*/  IMAD.MOV.U32 R13, RZ, RZ, R16 ;  /* 0x000000ffff0d7224 */ /* 0x004fe400078e0010 */
[----:B------:R-:W-:Y:S02]  /*61ab0*/  IMAD.MOV.U32 R12, RZ, RZ, R17 ;  /* 0x000000ffff0c7224 */ /* 0x000fe400078e0011 */
[----:B------:R-:W-:-:S02]  /*61ac0*/  IMAD.MOV.U32 R16, RZ, RZ, R2 ;  /* 0x000000ffff107224 */ /* 0x000fc400078e0002 */
[----:B------:R-:W-:Y:S01]  /*61ad0*/  IMAD.MOV.U32 R17, RZ, RZ, R29 ;  /* 0x000000ffff117224 */ /* 0x000fe200078e001d */
[----:B------:R-:W2:Y:S01]  /*61ae0*/  LDL.LU R2, [R1+0x75bc] ;  /* 0x0075bc0001027983 */ /* 0x000ea20000300800 */
[----:B------:R-:W4:Y:S02]  /*61af0*/  LDL.LU R29, [R1+0x75b8] ;  /* 0x0075b800011d7983 */ /* 0x000f240000300800 */
[----:B------:R-:W2:Y:S02]  /*61b00*/  LDL.64 R8, [R1+0x60] ;  /* 0x0000600001087983 */ /* 0x000ea40000100a00 */
[----:B------:R-:W-:Y:S02]  /*61b10*/  IMAD.MOV.U32 R7, RZ, RZ, R10 ;  /* 0x000000ffff077224 */ /* 0x000fe400078e000a */
[----:B------:R-:W-:Y:S01]  /*61b20*/  IMAD.MOV.U32 R6, RZ, RZ, R11 ;  /* 0x000000ffff067224 */ /* 0x000fe200078e000b */
[----:B--2---:R0:W-:Y:S04]  /*61b30*/  STL.64 [R1+0x75b0], R8 ;  /* 0x0075b00801007387 */ /* 0x0041e80000100a00 */
[----:B0-----:R-:W2:Y:S01]  /*61b40*/  LDL.LU.64 R8, [R1+0xa30] ;  /* 0x000a300001087983 */ /* 0x001ea20000300a00 */
[----:B------:R-:W2:Y:S02]  /*61b50*/  LDL.LU.64 R10, [R1+0xa38] ;  /* 0x000a3800010a7983 */ /* 0x000ea40000300a00 */
[----:B------:R0:W-:Y:S02]  /*61b60*/  STL.64 [R1+0x7588], R16 ;  /* 0x0075881001007387 */ /* 0x0001e40000100a00 */
[----:B0-----:R-:W4:Y:S04]  /*61b70*/  LDL R16, [R1+0x50] ;  /* 0x0000500001107983 */ /* 0x001f280000100800 */
[----:B------:R-:W4:Y:S01]  /*61b80*/  LDL R17, [R1+0x54] ;  /* 0x0000540001117983 */ /* 0x000f220000100800 */
[----:B---3--:R-:W-:Y:S01]  /*61b90*/  IMAD.MOV.U32 R23, RZ, RZ, R21 ;  /* 0x000000ffff177224 */ /* 0x008fe200078e0015 */
[----:B--2---:R-:W-:Y:S02]  /*61ba0*/  HMMA.16816.F32.BF16 R8, R24, R20, R8 ;  /* 0x000000141808723c */ /* 0x004fe40000041808 */
[----:B----4-:R-:W-:Y:S01]  /*61bb0*/  STL.64 [R1+0x75a0], R16 ;  /* 0x0075a01001007387 */ /* 0x010fe20000100a00 */
[----:B------:R-:W-:Y:S02]  /*61bc0*/  STL.64 [R1+0x7548], R14 ;  /* 0x0075480e01007387 */ /* 0x000fe40000100a00 */
[----:B------:R0:W-:Y:S02]  /*61bd0*/  STL.64 [R1+0x7540], R12 ;  /* 0x0075400c01007387 */ /* 0x0001e40000100a00 */
[----:B0-----:R-:W2:Y:S01]  /*61be0*/  LDL.LU.64 R12, [R1+0x900] ;  /* 0x00090000010c7983 */ /* 0x001ea20000300a00 */
[----:B------:R-:W2:Y:S02]  /*61bf0*/  LDL.LU.64 R14, [R1+0x908] ;  /* 0x00090800010e7983 */ /* 0x000ea40000300a00 */
[----:B------:R-:W-:Y:S02]  /*61c00*/  STL [R1+0x6e54], R6 ;  /* 0x006e540601007387 */ /* 0x000fe40000100800 */
[----:B------:R-:W-:Y:S11]  /*61c10*/  STL [R1+0x6e50], R7 ;  /* 0x006e500701007387 */ /* 0x000ff60000100800 */
[----:B------:R0:W-:Y:S01]  /*61c20*/  STL.64 [R1+0x7d0], R8 ;  /* 0x0007d00801007387 */ /* 0x0001e20000100a00 */
[----:B------:R-:W-:Y:S03]  /*61c30*/  STL.64 [R1+0x7d8], R10 ;  /* 0x0007d80a01007387 */ /* 0x000fe60000100a00 */
[----:B0-----:R-:W3:Y:S01]  /*61c40*/  LDL.LU.64 R8, [R1+0x75b0] ;  /* 0x0075b00001087983 */ /* 0x001ee20000300a00 */
[----:B------:R-:W4:Y:S02]  /*61c50*/  LDL.LU R22, [R1+0x75ac] ;  /* 0x0075ac0001167983 */ /* 0x000f240000300800 */
[----:B------:R-:W2:Y:S02]  /*61c60*/  LDL.LU R21, [R1+0x75a8] ;  /* 0x0075a80001157983 */ /* 0x000ea40000300800 */
[----:B------:R-:W-:-:S02]  /*61c70*/  IMAD.MOV.U32 R28, RZ, RZ, R20 ;  /* 0x000000ffff1c7224 */ /* 0x000fc400078e0014 */
[----:B------:R-:W-:Y:S02]  /*61c80*/  IMAD.MOV.U32 R16, RZ, RZ, R29 ;  /* 0x000000ffff107224 */ /* 0x000fe400078e001d */
[----:B------:R-:W-:Y:S01]  /*61c90*/  IMAD.MOV.U32 R17, RZ, RZ, R2 ;  /* 0x000000ffff117224 */ /* 0x000fe200078e0002 */
[----:B----4-:R-:W-:Y:S01]  /*61ca0*/  STL.64 [R1+0x7558], R22 ;  /* 0x0075581601007387 */ /* 0x010fe20000100a00 */
[----:B--2---:R0:W-:Y:S03]  /*61cb0*/  STL [R1+0x7550], R21 ;  /* 0x0075501501007387 */ /* 0x0041e60000100800 */
[----:B0-----:R-:W2:Y:S02]  /*61cc0*/  LDL.64 R20, [R1+0x20] ;  /* 0x0000200001147983 */ /* 0x001ea40000100a00 */
[----:B------:R-:W-:Y:S02]  /*61cd0*/  HMMA.16816.F32.BF16 R12, R24, R16, R12 ;  /* 0x00000010180c723c */ /* 0x000fe4000004180c */
[----:B--2---:R0:W-:Y:S01]  /*61ce0*/  STL.64 [R1+0x7580], R20 ;  /* 0x0075801401007387 */ /* 0x0041e20000100a00 */
[----:B------:R-:W-:Y:S11]  /*61cf0*/  STL [R1+0x7508], R28 ;  /* 0x0075081c01007387 */ /* 0x000ff60000100800 */
[----:B------:R-:W-:Y:S09]  /*61d00*/  @!UPT UIADD3 URZ, URZ, URZ, URZ ;  /* 0x0000003f3f3ff290 */ /* 0x000ff2000fffe03f */
[----:B------:R-:W-:Y:S02]  /*61d10*/  STL.64 [R1+0x7c0], R12 ;  /* 0x0007c00c01007387 */ /* 0x000fe40000100a00 */
[----:B------:R-:W3:Y:S01]  /*61d20*/  LDL.LU.64 R16, [R1+0x8f0] ;  /* 0x0008f00001107983 */ /* 0x000ee20000300a00 */
[----:B------:R-:W3:Y:S04]  /*61d30*/  LDL.LU.64 R18, [R1+0x8f8] ;  /* 0x0008f80001127983 */ /* 0x000ee80000300a00 */
[----:B0-----:R-:W2:Y:S01]  /*61d40*/  LDL.LU.64 R20, [R1+0x530] ;  /* 0x0005300001147983 */ /* 0x001ea20000300a00 */
[----:B------:R-:W4:Y:S02]  /*61d50*/  LDL.LU.64 R22, [R1+0x538] ;  /* 0x0005380001167983 */ /* 0x000f240000300a00 */
[----:B------:R-:W-:-:S02]  /*61d60*/  IMAD.MOV.U32 R6, RZ, RZ, R14 ;  /* 0x000000ffff067224 */ /* 0x000fc400078e000e */
[----:B------:R-:W-:Y:S01]  /*61d70*/  IMAD.MOV.U32 R7, RZ, RZ, R15 ;  /* 0x000000ffff077224 */ /* 0x000fe200078e000f */
[----:B----4-:R-:W-:Y:S01]  /*61d80*/  STL.64 [R1+0x7598], R22 ;  /* 0x0075981601007387 */ /* 0x010fe20000100a00 */
[----:B--2---:R0:W-:Y:S03]  /*61d90*/  STL.64 [R1+0x7590], R20 ;  /* 0x0075901401007387 */ /* 0x0041e60000100a00 */
[----:B0-----:R-:W2:Y:S01]  /*61da0*/  LDL.LU.64 R20, [R1+0x5b0] ;  /* 0x0005b00001147983 */ /* 0x001ea20000300a00 */
[----:B------:R-:W2:Y:S02]  /*61db0*/  LDL.LU.64 R22, [R1+0x5b8] ;  /* 0x0005b80001167983 */ /* 0x000ea40000300a00 */
[----:B------:R-:W4:Y:S02]  /*61dc0*/  LDL.LU.64 R12, [R1+0xd20] ;  /* 0x000d2000010c7983 */ /* 0x000f240000300a00 */
[----:B------:R-:W2:Y:S01]  /*61dd0*/  LDL.LU.64 R14, [R1+0xd28] ;  /* 0x000d2800010e7983 */ /* 0x000ea20000300a00 */
[C---:B---3--:R-:W-:Y:S01]  /*61de0*/  HMMA.16816.F32.BF16 R16, R24.reuse, R8, R16 ;  /* 0x000000081810723c */ /* 0x048fe20000041810 */
[----:B------:R-:W-:Y:S01]  /*61df0*/  IMAD.MOV.U32 R28, RZ, RZ, R8 ;  /* 0x000000ffff1c7224 */ /* 0x000fe200078e0008 */
[----:B--2---:R-:W-:Y:S01]  /*61e00*/  STL.64 [R1+0x7568], R14 ;  /* 0x0075680e01007387 */ /* 0x004fe20000100a00 */
[----:B----4-:R0:W-:Y:S03]  /*61e10*/  STL.64 [R1+0x7560], R12 ;  /* 0x0075600c01007387 */ /* 0x0101e60000100a00 */
[----:B0-----:R-:W2:Y:S01]  /*61e20*/  LDL.LU.64 R12, [R1+0xd30] ;  /* 0x000d3000010c7983 */ /* 0x001ea20000300a00 */
[----:B------:R-:W2:Y:S02]  /*61e30*/  LDL.LU.64 R14, [R1+0xd38] ;  /* 0x000d3800010e7983 */ /* 0x000ea40000300a00 */
[----:B------:R-:W-:Y:S02]  /*61e40*/  STL [R1+0x6f74], R7 ;  /* 0x006f740701007387 */ /* 0x000fe40000100800 */
[----:B------:R-:W-:Y:S11]  /*61e50*/  STL [R1+0x6f70], R6 ;  /* 0x006f700601007387 */ /* 0x000ff60000100800 */
[----:B------:R-:W-:Y:S01]  /*61e60*/  @!UPT UIADD3 URZ, URZ, URZ, URZ ;  /* 0x0000003f3f3ff290 */ /* 0x000fe2000fffe03f */
[----:B------:R0:W-:Y:S01]  /*61e70*/  STL.64 [R1+0x7b0], R16 ;  /* 0x0007b01001007387 */ /* 0x0001e20000100a00 */
[----:B------:R1:W-:Y:S03]  /*61e80*/  STL.64 [R1+0x7b8], R18 ;  /* 0x0007b81201007387 */ /* 0x0003e60000100a00 */
[----:B0-----:R-:W1:Y:S01]  /*61e90*/  LDL.LU.64 R16, [R1+0x75a0] ;  /* 0x0075a00001107983 */ /* 0x001e620000300a00 */
[----:B------:R-:W-:Y:S02]  /*61ea0*/  IMAD.MOV.U32 R7, RZ, RZ, R9 ;  /* 0x000000ffff077224 */ /* 0x000fe400078e0009 */
[----:B------:R-:W3:Y:S02]  /*61eb0*/  LDL.LU.64 R8, [R1+0xd00] ;  /* 0x000d000001087983 */ /* 0x000ee40000300a00 */
[----:B------:R-:W4:Y:S01]  /*61ec0*/  LDL.LU.64 R10, [R1+0xd08] ;  /* 0x000d0800010a7983 */ /* 0x000f220000300a00 */
[C---:B-1----:R-:W-:Y:S01]  /*61ed0*/  HMMA.16816.F32.BF16 R16, R24.reuse, R16, R20 ;  /* 0x000000101810723c */ /* 0x042fe20000041814 */
[----:B----4-:R-:W-:Y:S01]  /*61ee0*/  STL.64 [R1+0x7538], R10 ;  /* 0x0075380a01007387 */ /* 0x010fe20000100a00 */
[----:B---3--:R0:W-:Y:S03]  /*61ef0*/  STL.64 [R1+0x7530], R8 ;  /* 0x0075300801007387 */ /* 0x0081e60000100a00 */
[----:B0-----:R-:W3:Y:S01]  /*61f00*/  LDL.LU.64 R8, [R1+0xd10] ;  /* 0x000d100001087983 */ /* 0x001ee20000300a00 */
[----:B------:R-:W3:Y:S02]  /*61f10*/  LDL.LU.64 R10, [R1+0xd18] ;  /* 0x000d1800010a7983 */ /* 0x000ee40000300a00 */
[----:B------:R-:W4:Y:S02]  /*61f20*/  LDL.LU.64 R22, [R1+0x7598] ;  /* 0x0075980001167983 */ /* 0x000f240000300a00 */
[----:B------:R-:W4:Y:S11]  /*61f30*/  LDL.LU.64 R20, [R1+0x7590] ;  /* 0x0075900001147983 */ /* 0x000f360000300a00 */
[----:B------:R-:W-:Y:S02]  /*61f40*/  @!UPT UIADD3 URZ, URZ, URZ, URZ ;  /* 0x0000003f3f3ff290 */ /* 0x000fe4000fffe03f */
[----:B------:R0:W-:Y:S01]  /*61f50*/  STL.64 [R1+0x7a0], R16 ;  /* 0x0007a01001007387 */ /* 0x0001e20000100a00 */
[----:B------:R1:W-:Y:S03]  /*61f60*/  STL.64 [R1+0x7a8], R18 ;  /* 0x0007a81201007387 */ /* 0x0003e60000100a00 */
[----:B0-----:R-:W4:Y:S02]  /*61f70*/  LDL.LU.64 R16, [R1+0x7588] ;  /* 0x0075880001107983 */ /* 0x001f240000300a00 */
[----:B----4-:R-:W-:Y:S02]  /*61f80*/  HMMA.16816.F32.BF16 R24, R24, R16, R20 ;  /* 0x000000101818723c */ /* 0x010fe40000041814 */
[----:B------:R-:W2:Y:S01]  /*61f90*/  LDL.LU.64 R20, [R1+0x7580] ;  /* 0x0075800001147983 */ /* 0x000ea20000300a00 */
[----:B-1----:R-:W2:Y:S02]  /*61fa0*/  LDL.LU.64 R18, [R1+0x7578] ;  /* 0x0075780001127983 */ /* 0x002ea40000300a00 */
[----:B------:R-:W2:Y:S11]  /*61fb0*/  LDL.LU.64 R16, [R1+0x7570] ;  /* 0x0075700001107983 */ /* 0x000eb60000300a00 */
[----:B------:R-:W-:Y:S07]  /*61fc0*/  @!UPT UIADD3 URZ, URZ, URZ, URZ ;  /* 0x0000003f3f3ff290 */ /* 0x000fee000fffe03f */
[----:B------:R0:W-:Y:S01]  /*61fd0*/  STL.64 [R1+0x490], R24 ;  /* 0x0004901801007387 */ /* 0x0001e20000100a00 */
[----:B------:R-:W-:Y:S03]  /*61fe0*/  STL.64 [R1+0x498], R26 ;  /* 0x0004981a01007387 */ /* 0x000fe60000100a00 */
[----:B0-----:R-:W4:Y:S01]  /*61ff0*/  LDL.64 R24, [R1+0x10] ;  /* 0x0000100001187983 */ /* 0x001f220000100a00 */
[C---:B--2---:R-:W-:Y:S11]  /*62000*/  HMMA.16816.F32.BF16 R12, R16.reuse, R20, R12 ;  /* 0x00000014100c723c */ /* 0x044ff6000004180c */
[----:B------:R-:W-:Y:S11]  /*62010*/  @!UPT UIADD3 URZ, URZ, URZ, URZ ;  /* 0x0000003f3f3ff290 */ /* 0x000ff6000fffe03f */
[----:B------:R-:W-:Y:S01]  /*62020*/  @!UPT UIADD3 URZ, URZ, URZ, URZ ;  /* 0x0000003f3f3ff290 */ /* 0x000fe2000fffe03f */
[----:B------:R-:W-:Y:S01]  /*62030*/  STL.64 [R1+0x2a0], R12 ;  /* 0x0002a00c01007387 */ /* 0x000fe20000100a00 */
[----:B------:R0:W-:Y:S03]  /*62040*/  STL.64 [R1+0x2a8], R14 ;  /* 0x0002a80e01007387 */ /* 0x0001e60000100a00 */
[----:B0-----:R-:W4:Y:S01]  /*62050*/  LDL.LU.64 R14, [R1+0x7568] ;  /* 0x00756800010e7983 */ /* 0x001f220000300a00 */
[----:B------:R-:W4:Y:S02]  /*62060*/  LDL.LU.64 R12, [R1+0x7560] ;  /* 0x00756000010c7983 */ /* 0x000f240000300a00 */
[----:B------:R-:W-:Y:S02]  /*62070*/  IMAD.MOV.U32 R2, RZ, RZ, R21 ;  /* 0x000000ffff027224 */ /* 0x000fe400078e0015 */
[----:B------:R-:W2:Y:S01]  /*62080*/  LDL.LU.64 R22, [R1+0x7558] ;  /* 0x0075580001167983 */ /* 0x000ea20000300a00 */
[----:B------:R-:W2:Y:S01]  /*62090*/  LDL.LU R21, [R1+0x7550] ;  /* 0x0075500001157983 */ /* 0x000ea20000300800 */
[----:B----4-:R-:W-:Y:S11]  /*620a0*/  HMMA.16816.F32.BF16 R12, R16, R24, R12 ;  /* 0x00000018100c723c */ /* 0x010ff6000004180c */
[----:B------:R-:W-:Y:S11]  /*620b0*/  @!UPT UIADD3 URZ, URZ, URZ, URZ ;  /* 0x0000003f3f3ff290 */ /* 0x000ff6000fffe03f */
[----:B------:R-:W-:Y:S01]  /*620c0*/  @!UPT UIADD3 URZ, URZ, URZ, URZ ;  /* 0x0000003f3f3ff290 */ /* 0x000fe2000fffe03f */
[----:B------:R-:W-:Y:S01]  /*620d0*/  STL.64 [R1+0x290], R12 ;  /* 0x0002900c01007387 */ /* 0x000fe20000100a00 */
[----:B------:R0:W-:Y:S03]  /*620e0*/  STL.64 [R1+0x298], R14 ;  /* 0x0002980e01007387 */ /* 0x0001e60000100a00 */
[----:B0-----:R-:W4:Y:S01]  /*620f0*/  LDL.LU.64 R14, [R1+0x7548] ;  /* 0x00754800010e7983 */ /* 0x001f220000300a00 */
[----:B------:R-:W3:Y:S02]  /*62100*/  LDL.LU.64 R12, [R1+0x7540] ;  /* 0x00754000010c7983 */ /* 0x000ee40000300a00 */
[----:B------:R-:W-:Y:S02]  /*62110*/  IMAD.MOV.U32 R3, RZ, RZ, R20 ;  /* 0x000000ffff037224 */ /* 0x000fe400078e0014 */
[----:B------:R-:W-:Y:S02]  /*62120*/  IMAD.MOV.U32 R20, RZ, RZ, R24 ;  /* 0x000000ffff147224 */ /* 0x000fe400078e0018 */
[----:B------:R-:W-:-:S02]  /*62130*/  IMAD.MOV.U32 R6, RZ, RZ, R25 ;  /* 0x000000ffff067224 */ /* 0x000fc400078e0019 */
[----:B------:R-:W3:Y:S01]  /*62140*/  LDL.LU.64 R24, [R1+0xaf0] ;  /* 0x000af00001187983 */ /* 0x000ee20000300a00 */
[----:B------:R-:W3:Y:S02]  /*62150*/  LDL.LU.64 R26, [R1+0xaf8] ;  /* 0x000af800011a7983 */ /* 0x000ee40000300a00 */
[----:B--2---:R-:W-:Y:S02]  /*62160*/  STL.64 [R1+0x74f8], R22 ;  /* 0x0074f81601007387 */ /* 0x004fe40000100a00 */
[----:B------:R4:W-:Y:S02]  /*62170*/  STL.64 [R1+0x74f0], R20 ;  /* 0x0074f01401007387 */ /* 0x0009e40000100a00 */
[----:B----4-:R-:W-:Y:S02]  /*62180*/  IMAD.MOV.U32 R20, RZ, RZ, R15 ;  /* 0x000000ffff147224 */ /* 0x010fe400078e000f */
[----:B------:R-:W-:Y:S02]  /*62190*/  IMAD.MOV.U32 R21, RZ, RZ, R14 ;  /* 0x000000ffff157224 */ /* 0x000fe400078e000e */
[C---:B---3--:R-:W-:Y:S01]  /*621a0*/  HMMA.16816.F32.BF16 R12, R16.reuse, R12, R8 ;  /* 0x0000000c100c723c */ /* 0x048fe20000041808 */
[----:B------:R-:W2:Y:S01]  /*621b0*/  LDL.LU.64 R10, [R1+0x7538] ;  /* 0x00753800010a7983 */ /* 0x000ea20000300a00 */
[----:B------:R-:W2:Y:S11]  /*621c0*/  LDL.LU.64 R8, [R1+0x7530] ;  /* 0x0075300001087983 */ /* 0x000eb60000300a00 */
[----:B------:R-:W-:Y:S10]  /*621d0*/  @!UPT UIADD3 URZ, URZ, URZ, URZ ;  /* 0x0000003f3f3ff290 */ /* 0x000ff4000fffe03f */
[----:B------:R-:W-:Y:S01]  /*621e0*/  STL.64 [R1+0x280], R12 ;  /* 0x0002800c01007387 */ /* 0x000fe20000100a00 */
[----:B------:R0:W-:Y:S03]  /*621f0*/  STL.64 [R1+0x288], R14 ;  /* 0x0002880e01007387 */ /* 0x0001e60000100a00 */
[----:B0-----:R-:W3:Y:S01]  /*62200*/  LDL.LU.64 R14, [R1+0x7528] ;  /* 0x00752800010e7983 */ /* 0x001ee20000300a00 */
[----:B------:R-:W2:Y:S02]  /*62210*/  LDL.LU.64 R12, [R1+0x7520] ;  /* 0x00752000010c7983 */ /* 0x000ea40000300a00 */
[C---:B--2---:R-:W-:Y:S11]  /*62220*/  HMMA.16816.F32.BF16 R8, R16.reuse, R12, R8 ;  /* 0x0000000c1008723c */ /* 0x044ff60000041808 */
[----:B------:R-:W-:Y:S11]  /*62230*/  @!UPT UIADD3 URZ, URZ, URZ, URZ ;  /* 0x0000003f3f3ff290 */ /* 0x000ff6000fffe03f */
[----:B------:R-:W-:Y:S01]  /*62240*/  @!UPT UIADD3 URZ, URZ, URZ, URZ ;  /* 0x0000003f3f3ff290 */ /* 0x000fe2000fffe03f */
[----:B------:R-:W-:Y:S01]  /*62250*/  STL.64 [R1+0x270], R8 ;  /* 0x0002700801007387 */ /* 0x000fe20000100a00 */
[----:B------:R0:W-:Y:S03]  /*62260*/  STL.64 [R1+0x278], R10 ;  /* 0x0002780a01007387 */ /* 0x0001e60000100a00 */
[----:B0-----:R-:W2:Y:S01]  /*62270*/  LDL.LU.64 R10, [R1+0x7518] ;  /* 0x00751800010a7983 */ /* 0x001ea20000300a00 */
[----:B------:R-:W4:Y:S02]  /*62280*/  LDL.LU.64 R8, [R1+0x7510] ;  /* 0x0075100001087983 */ /* 0x000f240000300a00 */
[----:B---3--:R-:W-:Y:S02]  /*62290*/  STL.64 [R1+0x7440], R14 ;  /* 0x0074400e01007387 */ /* 0x008fe40000100a00 */
[----:B------:R0:W-:Y:S02]  /*622a0*/  STL.64 [R1+0x7438], R12 ;  /* 0x0074380c01007387 */ /* 0x0001e40000100a00 */
[----:B0-----:R-:W3:Y:S04]  /*622b0*/  LDL.64 R12, [R1+0xa0] ;  /* 0x0000a000010c7983 */ /* 0x001ee80000100a00 */
[----:B---3--:R0:W-:Y:S04]  /*622c0*/  STL.64 [R1+0x7500], R12 ;  /* 0x0075000c01007387 */ /* 0x0081e80000100a00 */
[----:B0-----:R-:W3:Y:S01]  /*622d0*/  LDL.LU.64 R12, [R1+0xb20] ;  /* 0x000b2000010c7983 */ /* 0x001ee20000300a00 */
[----:B------:R-:W3:Y:S01]  /*622e0*/  LDL.LU.64 R14, [R1+0xb28] ;  /* 0x000b2800010e7983 */ /* 0x000ee20000300a00 */
[C---:B------:R-:W-:Y:S01]  /*622f0*/  HMMA.16816.F32.BF16 R24, R16.reuse, R4, R24 ;  /* 0x000000041018723c */ /* 0x040fe20000041818 */
[----:B--2---:R-:W-:Y:S01]  /*62300*/  STL.64 [R1+0x7430], R10 ;  /* 0x0074300a01007387 */ /* 0x004fe20000100a00 */
[----:B----4-:R0:W-:Y:S06]  /*62310*/  STL.64 [R1+0x7428], R8 ;  /* 0x0074280801007387 */ /* 0x0101ec0000100a00 */
[C---:B---3--:R-:W-:Y:S11]  /*62320*/  HMMA.16816.F32.BF16 R12, R16.reuse, R8, R12 ;  /* 0x00000008100c723c */ /* 0x048ff6000004180c */
[----:B------:R-:W-:Y:S11]  /*62330*/  @!UPT UIADD3 URZ, URZ, URZ, URZ ;  /* 0x0000003f3f3ff290 */ /* 0x000ff6000fffe03f */
[----:B------:R-:W-:Y:S01]  /*62340*/  @!UPT UIADD3 URZ, URZ, URZ, URZ ;  /* 0x0000003f3f3ff290 */ /* 0x000fe2000fffe03f */
[----:B------:R1:W-:Y:S01]  /*62350*/  STL.64 [R1+0x260], R12 ;  /* 0x0002600c01007387 */ /* 0x0003e20000100a00 */
[----:B------:R2:W-:Y:S02]  /*62360*/  STL.64 [R1+0x268], R14 ;  /* 0x0002680e01007387 */ /* 0x0005e40000100a00 */
[----:B0-----:R-:W3:Y:S02]  /*62370*/  LDL.LU.64 R8, [R1+0xb10] ;  /* 0x000b100001087983 */ /* 0x001ee40000300a00 */
[----:B------:R-:W3:Y:S01]  /*62380*/  LDL.LU.64 R10, [R1+0xb18] ;  /* 0x000b1800010a7983 */ /* 0x000ee20000300a00 */
[----:B-1----:R-:W4:Y:S01]  /*62390*/  LDL.LU.64 R12, [R1+0xb00] ;  /* 0x000b0000010c7983 */ /* 0x002f220000300a00 */
[----:B--2---:R-:W4:Y:S02]  /*623a0*/  LDL.LU.64 R14, [R1+0xb08] ;  /* 0x000b0800010e7983 */ /* 0x004f240000300a00 */
[----:B------:R-:W-:Y:S02]  /*623b0*/  STL.64 [R1+0x250], R24 ;  /* 0x0002501801007387 */ /* 0x000fe40000100a00 */
[----:B------:R-:W-:Y:S02]  /*623c0*/  STL.64 [R1+0x258], R26 ;  /* 0x0002581a01007387 */ /* 0x000fe40000100a00 */
[----:B------:R-:W0:Y:S04]  /*623d0*/  LDSM.16.MT88.4 R24, [R0+0x20080] ;  /* 0x020080000018783b */ /* 0x000e280000004200 */
[----:B------:R-:W-:Y:S04]  /*623e0*/  STL [R1+0x7424], R5 ;  /* 0x0074240501007387 */ /* 0x000fe80000100800 */
[----:B0-----:R-:W-:Y:S01]  /*623f0*/  STL.64 [R1+0x73c8], R26 ;  /* 0x0073c81a01007387 */ /* 0x001fe20000100a00 */
[----:B------:R0:W-:Y:S03]  /*62400*/  STL.64 [R1+0x73c0], R24 ;  /* 0x0073c01801007387 */ /* 0x0001e60000100a00 */
[----:B0-----:R-:W2:Y:S01]  /*62410*/  LDL.64 R24, [R1+0x40] ;  /* 0x0000400001187983 */ /* 0x001ea20000100a00 */
[C---:B---3--:R-:W-:Y:S03]  /*62420*/  HMMA.16816.F32.BF16 R8, R16.reuse, R20, R8 ;  /* 0x000000141008723c */ /* 0x048fe60000041808 */
[----:B--2---:R-:W-:Y:S01]  /*62430*/  STL.64 [R1+0x7490], R24 ;  /* 0x0074901801007387 */ /* 0x004fe20000100a00 */
[----:B------:R-:W-:Y:S11]  /*62440*/  STL [R1+0x6f78], R0 ;  /* 0x006f780001007387 */ /* 0x000ff60000100800 */
[----:B------:R-:W-:Y:S08]  /*62450*/  @!UPT UIADD3 URZ, URZ, URZ, URZ ;  /* 0x0000003f3f3ff290 */ /* 0x000ff0000fffe03f */
[----:B------:R0:W-:Y:S02]  /*62460*/  STL.64 [R1+0x680], R8 ;  /* 0x0006800801007387 */ /* 0x0001e40000100a00 */
[----:B------:R-:W-:Y:S01]  /*62470*/  STL [R1+0x688], R10 ;  /* 0x0006880a01007387 */ /* 0x000fe20000100800 */
[----:B------:R-:W2:Y:S01]  /*62480*/  LDL.LU.64 R20, [R1+0x730] ;  /* 0x0007300001147983 */ /* 0x000ea20000300a00 */
[----:B------:R-:W2:Y:S02]  /*62490*/  LDL.LU.64 R22, [R1+0x738] ;  /* 0x0007380001167983 */ /* 0x000ea40000300a00 */
[----:B0-----:R-:W-:Y:S02]  /*624a0*/  IMAD.MOV.U32 R8, RZ, RZ, R28 ;  /* 0x000000ffff087224 */ /* 0x001fe400078e001c */
[----:B------:R-:W-:Y:S01]  /*624b0*/  IMAD.MOV.U32 R9, RZ, RZ, R7 ;  /* 0x000000ffff097224 */ /* 0x000fe200078e0007 */
[----:B------:R-:W3:Y:S04]  /*624c0*/  LDL.LU R28, [R1+0x7508] ;  /* 0x00750800011c7983 */ /* 0x000ee80000300800 */
[----:B------:R0:W-:Y:S01]  /*624d0*/  STL.64 [R1+0x74a8], R8 ;  /* 0x0074a80801007387 */ /* 0x0001e20000100a00 */
[----:B------:R-:W2:Y:S03]  /*624e0*/  LDL.64 R24, [R1+0x50] ;  /* 0x0000500001187983 */ /* 0x000ea60000100a00 */
[----:B0-----:R-:W4:Y:S01]  /*624f0*/  LDL.64 R8, [R1+0xc0] ;  /* 0x0000c00001087983 */ /* 0x001f220000100a00 */
[----:B------:R-:W-:Y:S01]  /*62500*/  IMAD.MOV.U32 R29, RZ, RZ, R11 ;  /* 0x000000ffff1d7224 */ /* 0x000fe200078e000b */
[----:B----4-:R-:W-:Y:S02]  /*62510*/  HMMA.16816.F32.BF16 R12, R16, R8, R12 ;  /* 0x00000008100c723c */ /* 0x010fe4000004180c */
[----:B--2---:R0:W-:Y:S01]  /*62520*/  STL.64 [R1+0x74a0], R24 ;  /* 0x0074a01801007387 */ /* 0x0041e20000100a00 */
[----:B------:R-:W-:-:S03]  /*62530*/  IMAD.MOV.U32 R5, RZ, RZ, R8 ;  /* 0x000000ffff057224 */ /* 0x000fc600078e0008 */
[----:B0-----:R-:W2:Y:S01]  /*62540*/  LDL.LU.64 R24, [R1+0x720] ;  /* 0x0007200001187983 */ /* 0x001ea20000300a00 */
[----:B------:R-:W2:Y:S02]  /*62550*/  LDL.LU.64 R26, [R1+0x728] ;  /* 0x00072800011a7983 */ /* 0x000ea40000300a00 */
[----:B------:R0:W-:Y:S11]  /*62560*/  STL [R1+0x6d60], R29 ;  /* 0x006d601d01007387 */ /* 0x0001f60000100800 */
[----:B------:R-:W-:Y:S03]  /*62570*/  @!UPT UIADD3 URZ, URZ, URZ, URZ ;  /* 0x0000003f3f3ff290 */ /* 0x000fe6000fffe03f */
[----:B------:R1:W-:Y:S01]  /*62580*/  STL.64 [R1+0x670], R12 ;  /* 0x0006700c01007387 */ /* 0x0003e20000100a00 */
[----:B------:R-:W-:Y:S02]  /*62590*/  STL.64 [R1+0x678], R14 ;  /* 0x0006780e01007387 */ /* 0x000fe40000100a00 */
[----:B0-----:R-:W-:Y:S01]  /*625a0*/  IMAD.MOV.U32 R29, RZ, RZ, R9 ;  /* 0x000000ffff1d7224 */ /* 0x001fe200078e0009 */
[----:B-1----:R-:W4:Y:S01]  /*625b0*/  LDL.LU.64 R12, [R1+0x7500] ;  /* 0x00750000010c7983 */ /* 0x002f220000300a00 */
[----:B------:R-:W2:Y:S02]  /*625c0*/  LDL R8, [R1+0x70] ;  /* 0x0000700001087983 */ /* 0x000ea40000100800 */
[----:B------:R-:W2:Y:S02]  /*625d0*/  LDL R9, [R1+0x74] ;  /* 0x0000740001097983 */ /* 0x000ea40000100800 */
[----:B--2---:R0:W-:Y:S04]  /*625e0*/  STL.64 [R1+0x74c0], R8 ;  /* 0x0074c00801007387 */ /* 0x0041e80000100a00 */
[----:B0-----:R-:W2:Y:S04]  /*625f0*/  LDL R8, [R1+0xb0] ;  /* 0x0000b00001087983 */ /* 0x001ea80000100800 */
[----:B------:R-:W2:Y:S02]  /*62600*/  LDL R9, [R1+0xb4] ;  /* 0x0000b40001097983 */ /* 0x000ea40000100800 */
[----:B--2---:R-:W-:Y:S02]  /*62610*/  HMMA.16816.F32.BF16 R8, R16, R8, R20 ;  /* 0x000000081008723c */ /* 0x004fe40000041814 */
[----:B------:R-:W2:Y:S01]  /*62620*/  LDL.LU.64 R22, [R1+0x74f8] ;  /* 0x0074f80001167983 */ /* 0x000ea20000300a00 */
[----:B------:R-:W2:Y:S11]  /*62630*/  LDL.LU.64 R20, [R1+0x74f0] ;  /* 0x0074f00001147983 */ /* 0x000eb60000300a00 */
[----:B------:R-:W-:Y:S09]  /*62640*/  @!UPT UIADD3 URZ, URZ, URZ, URZ ;  /* 0x0000003f3f3ff290 */ /* 0x000ff2000fffe03f */
[----:B------:R3:W-:Y:S01]  /*62650*/  STL.64 [R1+0x660], R8 ;  /* 0x0006600801007387 */ /* 0x0007e20000100a00 */
[----:B------:R-:W-:Y:S02]  /*62660*/  STL.64 [R1+0x668], R10 ;  /* 0x0006680a01007387 */ /* 0x000fe40000100a00 */
[----:B---3--:R-:W-:Y:S02]  /*62670*/  IMAD.MOV.U32 R8, RZ, RZ, R28 ;  /* 0x000000ffff087224 */ /* 0x008fe400078e001c */
[----:B----4-:R-:W-:Y:S02]  /*62680*/  IMAD.MOV.U32 R7, RZ, RZ, R13 ;  /* 0x000000ffff077224 */ /* 0x010fe400078e000d */
[----:B--2---:R-:W-:-:S05]  /*62690*/  IMAD.MOV.U32 R9, RZ, RZ, R23 ;  /* 0x000000ffff097224 */ /* 0x004fca00078e0017 */
[----:B------:R0:W-:Y:S02]  /*626a0*/  STL.64 [R1+0x74d8], R8 ;  /* 0x0074d80801007387 */ /* 0x0001e40000100a00 */
[----:B0-----:R-:W-:Y:S11]  /*626b0*/  HMMA.16816.F32.BF16 R8, R16, R12, R24 ;  /* 0x0000000c1008723c */ /* 0x001ff60000041818 */
[----:B------:R-:W-:Y:S11]  /*626c0*/  @!UPT UIADD3 URZ, URZ, URZ, URZ ;  /* 0x0000003f3f3ff290 */ /* 0x000ff6000fffe03f */
[----:B------:R-:W-:Y:S01]  /*626d0*/  @!UPT UIADD3 URZ, URZ, URZ, URZ ;  /* 0x0000003f3f3ff290 */ /* 0x000fe2000fffe03f */
[----:B------:R-:W-:Y:S01]  /*626e0*/  STL.64 [R1+0x650], R8 ;  /* 0x0006500801007387 */ /* 0x000fe20000100a00 */
[----:B------:R-:W-:Y:S02]  /*626f0*/  STL.64 [R1+0x658], R10 ;  /* 0x0006580a01007387 */ /* 0x000fe40000100a00 */
[----:B------:R-:W-:Y:S02]  /*62700*/  STL [R1+0x7450], R7 ;  /* 0x0074500701007387 */ /* 0x000fe40000100800 */
[----:B------:R0:W-:Y:S02]  /*62710*/  STL.64 [R1+0x7448], R4 ;  /* 0x0074480401007387 */ /* 0x0001e40000100a00 */
[----:B0-----:R-:W-:Y:S02]  /*62720*/  IMAD.MOV.U32 R4, RZ, RZ, R20 ;  /* 0x000000ffff047224 */ /* 0x001fe400078e0014 */
[----:B------:R-:W-:-:S05]  /*62730*/  IMAD.MOV.U32 R5, RZ, RZ, R6 ;  /* 0x000000ffff057224 */ /* 0x000fca00078e0006 */
[----:B------:R-:W-:Y:S01]  /*62740*/  STL.64 [R1+0x7468], R4 ;  /* 0x0074680401007387 */ /* 0x000fe20000100a00 */
[----:B------:R-:W2:Y:S02]  /*62750*/  LDL.LU.64 R24, [R1+0x550] ;  /* 0x0005500001187983 */ /* 0x000ea40000300a00 */
[----:B------:R-:W3:Y:S02]  /*62760*/  LDL.LU.64 R26, [R1+0x558] ;  /* 0x00055800011a7983 */ /* 0x000ee40000300a00 */
[----:B---3--:R-:W-:Y:S01]  /*62770*/  STL.64 [R1+0x74b8], R26 ;  /* 0x0074b81a01007387 */ /* 0x008fe20000100a00 */
[----:B--2---:R0:W-:Y:S03]  /*62780*/  STL.64 [R1+0x74b0], R24 ;  /* 0x0074b01801007387 */ /* 0x0041e60000100a00 */
[----:B0-----:R-:W2:Y:S01]  /*62790*/  LDL.LU.64 R24, [R1+0x560] ;  /* 0x0005600001187983 */ /* 0x001ea20000300a00 */
[----:B------:R-:W3:Y:S03]  /*627a0*/  LDL.LU.64 R26, [R1+0x568] ;  /* 0x00056800011a7983 */ /* 0x000ee60000300a00 */
[----:B---3--:R-:W-:Y:S01]  /*627b0*/  STL.64 [R1+0x74d0], R26 ;  /* 0x0074d01a01007387 */ /* 0x008fe20000100a00 */
[----:B--2---:R0:W-:Y:S03]  /*627c0*/  STL.64 [R1+0x74c8], R24 ;  /* 0x0074c81801007387 */ /* 0x0041e60000100a00 */
[----:B0-----:R-:W2:Y:S01]  /*627d0*/  LDL.LU.64 R24, [R1+0x700] ;  /* 0x0007000001187983 */ /* 0x001ea20000300a00 */
[----:B------:R-:W3:Y:S02]  /*627e0*/  LDL.LU.64 R26, [R1+0x708] ;  /* 0x00070800011a7983 */ /* 0x000ee40000300a00 */
[----:B------:R-:W-:-:S02]  /*627f0*/  IMAD.MOV.U32 R4, RZ, RZ, R3 ;  /* 0x000000ffff047224 */ /* 0x000fc400078e0003 */
[----:B------:R-:W-:Y:S02]  /*62800*/  IMAD.MOV.U32 R5, RZ, RZ, R2 ;  /* 0x000000ffff057224 */ /* 0x000fe400078e0002 */
[----:B------:R-:W-:Y:S02]  /*62810*/  IMAD.MOV.U32 R9, RZ, RZ, R21 ;  /* 0x000000ffff097224 */ /* 0x000fe400078e0015 */
[----:B------:R-:W-:Y:S02]  /*62820*/  IMAD.MOV.U32 R8, RZ, RZ, R22 ;  /* 0x000000ffff087224 */ /* 0x000fe400078e0016 */
[----:B------:R-:W-:Y:S01]  /*62830*/  IMAD.MOV.U32 R28, RZ, RZ, R12 ;  /* 0x000000ffff1c7224 */ /* 0x000fe200078e000c */
[----:B---3--:R-:W-:Y:S01]  /*62840*/  STL.64 [R1+0x74e8], R26 ;  /* 0x0074e81a01007387 */ /* 0x008fe20000100a00 */
[----:B--2---:R0:W-:Y:S03]  /*62850*/  STL.64 [R1+0x74e0], R24 ;  /* 0x0074e01801007387 */ /* 0x0041e60000100a00 */
[----:B0-----:R-:W2:Y:S01]  /*62860*/  LDL.LU.64 R24, [R1+0x710] ;  /* 0x0007100001187983 */ /* 0x001ea20000300a00 */
[----:B------:R-:W2:Y:S02]  /*62870*/  LDL.LU.64 R26, [R1+0x718] ;  /* 0x00071800011a7983 */ /* 0x000ea40000300a00 */
[----:B------:R0:W-:Y:S02]  /*62880*/  STL.64 [R1+0x7498], R4 ;  /* 0x0074980401007387 */ /* 0x0001e40000100a00 */
[----:B0-----:R-:W3:Y:S01]  /*62890*/  LDL.LU.64 R4, [R1+0x540] ;  /* 0x0005400001047983 */ /* 0x001ee20000300a00 */
[----:B------:R-:W3:Y:S02]  /*628a0*/  LDL.LU.64 R6, [R1+0x548] ;  /* 0x0005480001067983 */ /* 0x000ee40000300a00 */
[----:B------:R-:W4:Y:S02]  /*628b0*/  LDL.LU.64 R20, [R1+0x2e0] ;  /* 0x0002e00001147983 */ /* 0x000f240000300a00 */
[----:B------:R-:W4:Y:S01]  /*628c0*/  LDL.LU.64 R22, [R1+0x2e8] ;  /* 0x0002e80001167983 */ /* 0x000f220000300a00 */
[----:B------:R-:W2:Y:S01]  /*628d0*/  LDL.LU.64 R12, [R1+0xdd0] ;  /* 0x000dd000010c7983 */ /* 0x000ea20000300a00 */
[----:B------:R-:W2:Y:S03]  /*628e0*/  LDL.LU.64 R14, [R1+0xdd8] ;  /* 0x000dd800010e7983 */ /* 0x000ea60000300a00 */
[----:B--2---:R-:W-:Y:S01]  /*628f0*/  STL.64 [R1+0x7460], R14 ;  /* 0x0074600e01007387 */ /* 0x004fe20000100a00 */
[----:B------:R0:W-:Y:S03]  /*62900*/  STL.64 [R1+0x7458], R12 ;  /* 0x0074580c01007387 */ /* 0x0001e60000100a00 */
[----:B0-----:R-:W2:Y:S01]  /*62910*/  LDL.LU.64 R12, [R1+0xde0] ;  /* 0x000de000010c7983 */ /* 0x001ea20000300a00 */
[----:B------:R-:W2:Y:S01]  /*62920*/  LDL.LU.64 R14, [R1+0xde8] ;  /* 0x000de800010e7983 */ /* 0x000ea20000300a00 */
[C---:B------:R-:W-:Y:S02]  /*62930*/  HMMA.16816.F32.BF16 R8, R16.reuse, R8, R24 ;  /* 0x000000081008723c */ /* 0x040fe40000041818 */
[----:B--2---:R-:W-:Y:S01]  /*62940*/  STL.64 [R1+0x7478], R14 ;  /* 0x0074780e01007387 */ /* 0x004fe20000100a00 */
[----:B------:R0:W-:Y:S03]  /*62950*/  STL.64 [R1+0x7470], R12 ;  /* 0x0074700c01007387 */ /* 0x0001e60000100a00 */
[----:B0-----:R-:W2:Y:S01]  /*62960*/  LDL.LU.64 R12, [R1+0xdf0] ;  /* 0x000df000010c7983 */ /* 0x001ea20000300a00 */
[----:B------:R-:W2:Y:S02]  /*62970*/  LDL.LU.64 R14, [R1+0xdf8] ;  /* 0x000df800010e7983 */ /* 0x000ea40000300a00 */
[----:B------:R-:W2:Y:S02]  /*62980*/  LDL.LU.64 R26, [R1+0x74e8] ;  /* 0x0074e800011a7983 */ /* 0x000ea40000300a00 */
[----:B------:R-:W2:Y:S11]  /*62990*/  LDL.LU.64 R24, [R1+0x74e0] ;  /* 0x0074e00001187983 */ /* 0x000eb60000300a00 */
[----:B------:R-:W-:Y:S01]  /*629a0*/  @!UPT UIADD3 URZ, URZ, URZ, URZ ;  /* 0x0000003f3f3ff290 */ /* 0x000fe2000fffe03f */
[----:B------:R0:W-:Y:S01]  /*629b0*/  STL.64 [R1+0x640], R8 ;  /* 0x0006400801007387 */ /* 0x0001e20000100a00 */
[----:B------:R2:W-:Y:S03]  /*629c0*/  STL.64 [R1+0x648], R10 ;  /* 0x0006480a01007387 */ /* 0x0005e60000100a00 */
[----:B0-----:R-:W2:Y:S02]  /*629d0*/  LDL.LU.64 R8, [R1+0x74d8] ;  /* 0x0074d80001087983 */ /* 0x001ea40000300a00 */
[C---:B--2---:R-:W-:Y:S02]  /*629e0*/  HMMA.16816.F32.BF16 R8, R16.reuse, R8, R24 ;  /* 0x000000081008723c */ /* 0x044fe40000041818 */
[----:B------:R-:W2:Y:S01]  /*629f0*/  LDL.LU.64 R26, [R1+0x74d0] ;  /* 0x0074d000011a7983 */ /* 0x000ea20000300a00 */
[----:B------:R-:W2:Y:S11]  /*62a00*/  LDL.LU.64 R24, [R1+0x74c8] ;  /* 0x0074c80001187983 */ /* 0x000eb60000300a00 */
[----:B------:R-:W-:Y:S09]  /*62a10*/  @!UPT UIADD3 URZ, URZ, URZ, URZ ;  /* 0x0000003f3f3ff290 */ /* 0x000ff2000fffe03f */
        /* <DEDUP_REMOVED lines=11> */
[----:B------:R-:W3:Y:S11]  /*62ad0*/  LDL.LU.64 R24, [R1+0x74a0] ;  /* 0x0074a00001187983 */ /* 0x000ef60000300a00 */
[----:B------:R-:W-:Y:S10]  /*62ae0*/  @!UPT UIADD3 URZ, URZ, URZ, URZ ;  /* 0x0000003f3f3ff290 */ /* 0x000ff4000fffe03f */
[----:B------:R0:W-:Y:S01]  /*62af0*/  STL.64 [R1+0x610], R8 ;  /* 0x0006100801007387 */ /* 0x0001e20000100a00 */
[----:B------:R1:W-:Y:S03]  /*62b00*/  STL.64 [R1+0x618], R10 ;  /* 0x0006180a01007387 */ /* 0x0003e60000100a00 */
[----:B0-----:R-:W2:Y:S01]  /*62b10*/  LDL.LU.64 R8, [R1+0xdc0] ;  /* 0x000dc00001087983 */ /* 0x001ea20000300a00 */
[----:B-1----:R-:W2:Y:S01]  /*62b20*/  LDL.LU.64 R10, [R1+0xdc8] ;  /* 0x000dc800010a7983 */ /* 0x002ea20000300a00 */
[C---:B---3--:R-:W-:Y:S01]  /*62b30*/  HMMA.16816.F32.BF16 R4, R16.reuse, R24, R4 ;  /* 0x000000181004723c */ /* 0x048fe20000041804 */
[----:B------:R-:W-:Y:S02]  /*62b40*/  IMAD.MOV.U32 R2, RZ, RZ, R24 ;  /* 0x000000ffff027224 */ /* 0x000fe400078e0018 */
[----:B------:R-:W-:Y:S11]  /*62b50*/  IMAD.MOV.U32 R0, RZ, RZ, R25 ;  /* 0x000000ffff007224 */ /* 0x000ff600078e0019 */
[----:B------:R-:W-:Y:S09]  /*62b60*/  @!UPT UIADD3 URZ, URZ, URZ, URZ ;  /* 0x0000003f3f3ff290 */ /* 0x000ff2000fffe03f */
[----:B------:R0:W-:Y:S01]  /*62b70*/  STL.64 [R1+0x600], R4 ;  /* 0x0006000401007387 */ /* 0x0001e20000100a00 */
[----:B------:R-:W-:Y:S03]  /*62b80*/  STL.64 [R1+0x608], R6 ;  /* 0x0006080601007387 */ /* 0x000fe60000100a00 */
[----:B0-----:R-:W3:Y:S01]  /*62b90*/  LDL.LU.64 R4, [R1+0x7498] ;  /* 0x0074980001047983 */ /* 0x001ee20000300a00 */
[----:B------:R-:W4:Y:S02]  /*62ba0*/  LDL.LU.64 R24, [R1+0x7490] ;  /* 0x0074900001187983 */ /* 0x000f240000300a00 */
[----:B----4-:R-:W-:Y:S01]  /*62bb0*/  HMMA.16816.F32.BF16 R16, R16, R24, R20 ;  /* 0x000000181010723c */ /* 0x010fe20000041814 */
[----:B------:R-:W3:Y:S01]  /*62bc0*/  LDL.LU.64 R22, [R1+0x7488] ;  /* 0x0074880001167983 */ /* 0x000ee20000300a00 */
[----:B------:R-:W3:Y:S11]  /*62bd0*/  LDL.LU.64 R20, [R1+0x7480] ;  /* 0x0074800001147983 */ /* 0x000ef60000300a00 */
[----:B------:R-:W-:Y:S10]  /*62be0*/  @!UPT UIADD3 URZ, URZ, URZ, URZ ;  /* 0x0000003f3f3ff290 */ /* 0x000ff4000fffe03f */
[----:B------:R0:W-:Y:S01]  /*62bf0*/  STL.64 [R1+0x240], R16 ;  /* 0x0002401001007387 */ /* 0x0001e20000100a00 */
[----:B------:R-:W-:Y:S03]  /*62c00*/  STL.64 [R1+0x248], R18 ;  /* 0x0002481201007387 */ /* 0x000fe60000100a00 */
[----:B0-----:R-:W4:Y:S01]  /*62c10*/  LDL.64 R16, [R1] ;  /* 0x0000000001107983 */ /* 0x001f220000100a00 */
[----:B------:R0:W-:Y:S03]  /*62c20*/  STL.64 [R1+0x73d8], R24 ;  /* 0x0073d81801007387 */ /* 0x0001e60000100a00 */
[----:B0-----:R-:W2:Y:S01]  /*62c30*/  LDL.LU.64 R24, [R1+0xc10] ;  /* 0x000c100001187983 */ /* 0x001ea20000300a00 */
[----:B------:R-:W2:Y:S01]  /*62c40*/  LDL.LU.64 R26, [R1+0xc18] ;  /* 0x000c1800011a7983 */ /* 0x000ea20000300a00 */
[C---:B---3--:R-:W-:Y:S02]  /*62c50*/  HMMA.16816.F32.BF16 R4, R20.reuse, R4, R12 ;  /* 0x000000041404723c */ /* 0x048fe4000004180c */
[----:B------:R-:W3:Y:S01]  /*62c60*/  LDL.LU.64 R14, [R1+0x7478] ;  /* 0x00747800010e7983 */ /* 0x000ee20000300a00 */
[----:B------:R-:W3:Y:S11]  /*62c70*/  LDL.LU.64 R12, [R1+0x7470] ;  /* 0x00747000010c7983 */ /* 0x000ef60000300a00 */
[----:B------:R-:W-:Y:S09]  /*62c80*/  @!UPT UIADD3 URZ, URZ, URZ, URZ ;  /* 0x0000003f3f3ff290 */ /* 0x000ff2000fffe03f */
[----:B------:R0:W-:Y:S01]  /*62c90*/  STL.64 [R1+0x480], R4 ;  /* 0x0004800401007387 */ /* 0x0001e20000100a00 */
[----:B------:R3:W-:Y:S03]  /*62ca0*/  STL.64 [R1+0x488], R6 ;  /* 0x0004880601007387 */ /* 0x0007e60000100a00 */
[----:B0-----:R-:W3:Y:S02]  /*62cb0*/  LDL.LU.64 R4, [R1+0x7468] ;  /* 0x0074680001047983 */ /* 0x001ee40000300a00 */
[C---:B---3--:R-:W-:Y:S02]  /*62cc0*/  HMMA.16816.F32.BF16 R4, R20.reuse, R4, R12 ;  /* 0x000000041404723c */ /* 0x048fe4000004180c */
[----:B------:R-:W3:Y:S01]  /*62cd0*/  LDL.LU.64 R14, [R1+0x7460] ;  /* 0x00746000010e7983 */ /* 0x000ee20000300a00 */
[----:B------:R-:W3:Y:S11]  /*62ce0*/  LDL.LU.64 R12, [R1+0x7458] ;  /* 0x00745800010c7983 */ /* 0x000ef60000300a00 */
[----:B------:R-:W-:Y:S09]  /*62cf0*/  @!UPT UIADD3 URZ, URZ, URZ, URZ ;  /* 0x0000003f3f3ff290 */ /* 0x000ff2000fffe03f */
[----:B------:R-:W-:Y:S01]  /*62d00*/  STL.64 [R1+0x470], R4 ;  /* 0x0004700401007387 */ /* 0x000fe20000100a00 */
[----:B------:R0:W-:Y:S03]  /*62d10*/  STL.64 [R1+0x478], R6 ;  /* 0x0004780601007387 */ /* 0x0001e60000100a00 */
[----:B0-----:R-:W2:Y:S01]  /*62d20*/  LDL.LU R7, [R1+0x7450] ;  /* 0x0074500001077983 */ /* 0x001ea20000300800 */
[----:B------:R-:W2:Y:S02]  /*62d30*/  LDL.LU.64 R4, [R1+0x7448] ;  /* 0x0074480001047983 */ /* 0x000ea40000300a00 */
[----:B----4-:R-:W-:Y:S01]  /*62d40*/  IMAD.MOV.U32 R6, RZ, RZ, R16 ;  /* 0x000000ffff067224 */ /* 0x010fe200078e0010 */
[C---:B---3--:R-:W-:Y:S11]  /*62d50*/  HMMA.16816.F32.BF16 R12, R20.reuse, R16, R12 ;  /* 0x00000010140c723c */ /* 0x048ff6000004180c */
[----:B------:R-:W-:Y:S11]  /*62d60*/  @!UPT UIADD3 URZ, URZ, URZ, URZ ;  /* 0x0000003f3f3ff290 */ /* 0x000ff6000fffe03f */
[----:B------:R-:W-:Y:S01]  /*62d70*/  @!UPT UIADD3 URZ, URZ, URZ, URZ ;  /* 0x0000003f3f3ff290 */ /* 0x000fe2000fffe03f */
[----:B------:R-:W-:Y:S01]  /*62d80*/  STL.64 [R1+0x460], R12 ;  /* 0x0004600c01007387 */ /* 0x000fe20000100a00 */
[----:B------:R0:W-:Y:S03]  /*62d90*/  STL.64 [R1+0x468], R14 ;  /* 0x0004680e01007387 */ /* 0x0001e60000100a00 */
[----:B0-----:R-:W3:Y:S01]  /*62da0*/  LDL.LU.64 R14, [R1+0x7440] ;  /* 0x00744000010e7983 */ /* 0x001ee20000300a00 */
[----:B------:R-:W2:Y:S02]  /*62db0*/  LDL.LU.64 R12, [R1+0x7438] ;  /* 0x00743800010c7983 */ /* 0x000ea40000300a00 */
[----:B------:R-:W4:Y:S02]  /*62dc0*/  LDL R16, [R1+0x22bc] ;  /* 0x0022bc0001107983 */ /* 0x000f240000100800 */
[----:B------:R-:W-:Y:S01]  /*62dd0*/  IMAD.MOV.U32 R3, RZ, RZ, R17 ;  /* 0x000000ffff037224 */ /* 0x000fe200078e0011 */
[----:B--2---:R-:W-:Y:S01]  /*62de0*/  HMMA.16816.F32.BF16 R8, R20, R12, R8 ;  /* 0x0000000c1408723c */ /* 0x004fe20000041808 */
[----:B----4-:R0:W-:Y:S04]  /*62df0*/  STL [R1+0x7420], R16 ;  /* 0x0074201001007387 */ /* 0x0101e80000100800 */
[----:B0-----:R-:W2:Y:S01]  /*62e00*/  LDL.LU.64 R16, [R1+0xbc0] ;  /* 0x000bc00001107983 */ /* 0x001ea20000300a00 */
[----:B------:R-:W2:Y:S11]  /*62e10*/  LDL.LU.64 R18, [R1+0xbc8] ;  /* 0x000bc80001127983 */ /* 0x000eb60000300a00 */
[----:B------:R-:W-:Y:S06]  /*62e20*/  @!UPT UIADD3 URZ, URZ, URZ, URZ ;  /* 0x0000003f3f3ff290 */ /* 0x000fec000fffe03f */
[----:B------:R-:W-:Y:S01]  /*62e30*/  STL.64 [R1+0x450], R8 ;  /* 0x0004500801007387 */ /* 0x000fe20000100a00 */
[----:B------:R0:W-:Y:S03]  /*62e40*/  STL.64 [R1+0x458], R10 ;  /* 0x0004580a01007387 */ /* 0x0001e60000100a00 */
[----:B0-----:R-:W4:Y:S01]  /*62e50*/  LDL.LU.64 R10, [R1+0x7430] ;  /* 0x00743000010a7983 */ /* 0x001f220000300a00 */
[----:B------:R-:W2:Y:S02]  /*62e60*/  LDL.LU.64 R8, [R1+0x7428] ;  /* 0x0074280001087983 */ /* 0x000ea40000300a00 */
[----:B---3--:R-:W-:Y:S02]  /*62e70*/  STL.64 [R1+0x7380], R14 ;  /* 0x0073800e01007387 */ /* 0x008fe40000100a00 */
[----:B------:R0:W-:Y:S02]  /*62e80*/  STL.64 [R1+0x7378], R12 ;  /* 0x0073780c01007387 */ /* 0x0001e40000100a00 */
[----:B0-----:R-:W-:-:S02]  /*62e90*/  IMAD.MOV.U32 R12, RZ, RZ, R5 ;  /* 0x000000ffff0c7224 */ /* 0x001fc400078e0005 */
[----:B------:R-:W3:Y:S01]  /*62ea0*/  LDL.LU R5, [R1+0x7424] ;  /* 0x0074240001057983 */ /* 0x000ee20000300800 */
[C---:B--2---:R-:W-:Y:S11]  /*62eb0*/  HMMA.16816.F32.BF16 R24, R20.reuse, R8, R24 ;  /* 0x000000081418723c */ /* 0x044ff60000041818 */
[----:B------:R-:W-:Y:S11]  /*62ec0*/  @!UPT UIADD3 URZ, URZ, URZ, URZ ;  /* 0x0000003f3f3ff290 */ /* 0x000ff6000fffe03f */
[----:B------:R-:W-:Y:S01]  /*62ed0*/  @!UPT UIADD3 URZ, URZ, URZ, URZ ;  /* 0x0000003f3f3ff290 */ /* 0x000fe2000fffe03f */
[----:B------:R0:W-:Y:S01]  /*62ee0*/  STL.64 [R1+0x440], R24 ;  /* 0x0004401801007387 */ /* 0x0001e20000100a00 */
[----:B------:R-:W-:Y:S03]  /*62ef0*/  STL.64 [R1+0x448], R26 ;  /* 0x0004481a01007387 */ /* 0x000fe60000100a00 */
[----:B0-----:R-:W2:Y:S01]  /*62f00*/  LDL.64 R24, [R1+0x60] ;  /* 0x0000600001187983 */ /* 0x001ea20000100a00 */
[----:B---3--:R-:W-:Y:S03]  /*62f10*/  HMMA.16816.F32.BF16 R16, R20, R4, R16 ;  /* 0x000000041410723c */ /* 0x008fe60000041810 */
[----:B--2---:R0:W-:Y:S04]  /*62f20*/  STL.64 [R1+0x73e0], R24 ;  /* 0x0073e01801007387 */ /* 0x0041e80000100a00 */
[----:B0-----:R-:W2:Y:S01]  /*62f30*/  LDL.LU.64 R24, [R1+0xbf0] ;  /* 0x000bf00001187983 */ /* 0x001ea20000300a00 */
[----:B------:R-:W2:Y:S02]  /*62f40*/  LDL.LU.64 R26, [R1+0xbf8] ;  /* 0x000bf800011a7983 */ /* 0x000ea40000300a00 */
[----:B----4-:R-:W-:Y:S02]  /*62f50*/  STL.64 [R1+0x7370], R10 ;  /* 0x0073700a01007387 */ /* 0x010fe40000100a00 */
[----:B------:R0:W-:Y:S02]  /*62f60*/  STL.64 [R1+0x7368], R8 ;  /* 0x0073680801007387 */ /* 0x0001e40000100a00 */
[----:B0-----:R-:W3:Y:S09]  /*62f70*/  LDL.64 R8, [R1+0x30] ;  /* 0x0000300001087983 */ /* 0x001ef20000100a00 */
[----:B------:R0:W-:Y:S02]  /*62f80*/  STL.64 [R1+0x430], R16 ;  /* 0x0004301001007387 */ /* 0x0001e40000100a00 */
[----:B------:R-:W-:Y:S01]  /*62f90*/  STL.64 [R1+0x438], R18 ;  /* 0x0004381201007387 */ /* 0x000fe20000100a00 */
[----:B0-----:R-:W4:Y:S01]  /*62fa0*/  LDL.LU R16, [R1+0x7420] ;  /* 0x0074200001107983 */ /* 0x001f220000300800 */
[----:B------:R-:W-:Y:S03]  /*62fb0*/  STL.64 [R1+0x73b8], R4 ;  /* 0x0073b80401007387 */ /* 0x000fe60000100a00 */
[----:B----4-:R-:W0:Y:S04]  /*62fc0*/  LDSM.16.MT88.4 R16, [R16+0x20000] ;  /* 0x020000001010783b */ /* 0x010e280000004200 */
[----:B0-----:R-:W-:Y:S01]  /*62fd0*/  STL.64 [R1+0x72c8], R18 ;  /* 0x0072c81201007387 */ /* 0x001fe20000100a00 */
[----:B------:R0:W-:Y:S03]  /*62fe0*/  STL.64 [R1+0x72c0], R16 ;  /* 0x0072c01001007387 */ /* 0x0001e60000100a00 */
[----:B0-----:R-:W4:Y:S04]  /*62ff0*/  LDL.64 R16, [R1+0x70] ;  /* 0x0000700001107983 */ /* 0x001f280000100a00 */
[----:B----4-:R0:W-:Y:S04]  /*63000*/  STL.64 [R1+0x73e8], R16 ;  /* 0x0073e81001007387 */ /* 0x0101e80000100a00 */
[----:B0-----:R-:W4:Y:S04]  /*63010*/  LDL.64 R16, [R1+0x90] ;  /* 0x0000900001107983 */ /* 0x001f280000100a00 */
[----:B----4-:R0:W-:Y:S02]  /*63020*/  STL.64 [R1+0x7400], R16 ;  /* 0x0074001001007387 */ /* 0x0101e40000100a00 */
[----:B0-----:R-:W-:-:S02]  /*63030*/  IMAD.MOV.U32 R16, RZ, RZ, R28 ;  /* 0x000000ffff107224 */ /* 0x001fc400078e001c */
[----:B------:R-:W-:-:S05]  /*63040*/  IMAD.MOV.U32 R17, RZ, RZ, R7 ;  /* 0x000000ffff117224 */ /* 0x000fca00078e0007 */
[----:B------:R0:W-:Y:S04]  /*63050*/  STL.64 [R1+0x7418], R16 ;  /* 0x0074181001007387 */ /* 0x0001e80000100a00 */
[----:B0-----:R-:W4:Y:S01]  /*63060*/  LDL.LU.64 R16, [R1+0xc00] ;  /* 0x000c000001107983 */ /* 0x001f220000300a00 */
[----:B------:R-:W4:Y:S02]  /*63070*/  LDL.LU.64 R18, [R1+0xc08] ;  /* 0x000c080001127983 */ /* 0x000f240000300a00 */
[----:B------:R-:W-:Y:S02]  /*63080*/  IMAD.MOV.U32 R13, RZ, RZ, R29 ;  /* 0x000000ffff0d7224 */ /* 0x000fe400078e001d */
[----:B---3--:R-:W-:-:S05]  /*63090*/  IMAD.MOV.U32 R29, RZ, RZ, R9 ;  /* 0x000000ffff1d7224 */ /* 0x008fca00078e0009 */
[----:B------:R-:W-:Y:S01]  /*630a0*/  STL [R1+0x7358], R29 ;  /* 0x0073581d01007387 */ /* 0x000fe20000100800 */
[C---:B----4-:R-:W-:Y:S08]  /*630b0*/  HMMA.16816.F32.BF16 R16, R20.reuse, R8, R16 ;  /* 0x000000081410723c */ /* 0x050ff00000041810 */
[----:B--2---:R-:W-:Y:S11]  /*630c0*/  HMMA.16816.F32.BF16 R8, R20, R12, R24 ;  /* 0x0000000c1408723c */ /* 0x004ff60000041818 */
[----:B------:R-:W-:Y:S04]  /*630d0*/  @!UPT UIADD3 URZ, URZ, URZ, URZ ;  /* 0x0000003f3f3ff290 */ /* 0x000fe8000fffe03f */
[----:B------:R0:W-:Y:S01]  /*630e0*/  STL.64 [R1+0x790], R16 ;  /* 0x0007901001007387 */ /* 0x0001e20000100a00 */
[----:B------:R1:W-:Y:S03]  /*630f0*/  STL.64 [R1+0x798], R18 ;  /* 0x0007981201007387 */ /* 0x0003e60000100a00 */
[----:B0-----:R-:W2:Y:S01]  /*63100*/  LDL.LU.64 R16, [R1+0xa20] ;  /* 0x000a200001107983 */ /* 0x001ea20000300a00 */
[----:B-1----:R-:W2:Y:S03]  /*63110*/  LDL.LU.64 R18, [R1+0xa28] ;  /* 0x000a280001127983 */ /* 0x002ea60000300a00 */
[----:B------:R-:W-:Y:S02]  /*63120*/  STL.64 [R1+0x780], R8 ;  /* 0x0007800801007387 */ /* 0x000fe40000100a00 */
[----:B------:R-:W-:Y:S01]  /*63130*/  STL.64 [R1+0x788], R10 ;  /* 0x0007880a01007387 */ /* 0x000fe20000100a00 */
[----:B------:R-:W3:Y:S01]  /*63140*/  LDL.LU.64 R24, [R1+0x740] ;  /* 0x0007400001187983 */ /* 0x000ee20000300a00 */
[----:B------:R-:W4:Y:S03]  /*63150*/  LDL.LU.64 R26, [R1+0x748] ;  /* 0x00074800011a7983 */ /* 0x000f260000300a00 */
[----:B----4-:R-:W-:Y:S01]  /*63160*/  STL.64 [R1+0x73f8], R26 ;  /* 0x0073f81a01007387 */ /* 0x010fe20000100a00 */
[----:B---3--:R0:W-:Y:S03]  /*63170*/  STL.64 [R1+0x73f0], R24 ;  /* 0x0073f01801007387 */ /* 0x0081e60000100a00 */
[----:B0-----:R-:W3:Y:S01]  /*63180*/  LDL.LU.64 R24, [R1+0xa00] ;  /* 0x000a000001187983 */ /* 0x001ee20000300a00 */
[----:B------:R-:W4:Y:S02]  /*63190*/  LDL.LU.64 R26, [R1+0xa08] ;  /* 0x000a0800011a7983 */ /* 0x000f240000300a00 */
[----:B------:R-:W-:-:S02]  /*631a0*/  IMAD.MOV.U32 R12, RZ, RZ, R6 ;  /* 0x000000ffff0c7224 */ /* 0x000fc400078e0006 */
[----:B------:R-:W-:Y:S01]  /*631b0*/  IMAD.MOV.U32 R13, RZ, RZ, R3 ;  /* 0x000000ffff0d7224 */ /* 0x000fe200078e0003 */
[----:B----4-:R-:W-:Y:S01]  /*631c0*/  STL.64 [R1+0x7410], R26 ;  /* 0x0074101a01007387 */ /* 0x010fe20000100a00 */
[----:B---3--:R0:W-:Y:S03]  /*631d0*/  STL.64 [R1+0x7408], R24 ;  /* 0x0074081801007387 */ /* 0x0081e60000100a00 */
[----:B0-----:R-:W3:Y:S01]  /*631e0*/  LDL.LU.64 R24, [R1+0xa10] ;  /* 0x000a100001187983 */ /* 0x001ee20000300a00 */
[----:B------:R-:W3:Y:S02]  /*631f0*/  LDL.LU.64 R26, [R1+0xa18] ;  /* 0x000a1800011a7983 */ /* 0x000ee40000300a00 */
[----:B------:R-:W4:Y:S02]  /*63200*/  LDL.LU.64 R8, [R1+0x5a0] ;  /* 0x0005a00001087983 */ /* 0x000f240000300a00 */
[----:B------:R-:W4:Y:S01]  /*63210*/  LDL.LU.64 R10, [R1+0x5a8] ;  /* 0x0005a800010a7983 */ /* 0x000f220000300a00 */
[----:B------:R-:W2:Y:S01]  /*63220*/  LDL.LU.64 R4, [R1+0x590] ;  /* 0x0005900001047983 */ /* 0x000ea20000300a00 */
[----:B------:R-:W2:Y:S02]  /*63230*/  LDL.LU.64 R6, [R1+0x598] ;  /* 0x0005980001067983 */ /* 0x000ea40000300a00 */
[----:B------:R0:W-:Y:S02]  /*63240*/  STL.64 [R1+0x7398], R12 ;  /* 0x0073980c01007387 */ /* 0x0001e40000100a00 */
[----:B0-----:R-:W2:Y:S04]  /*63250*/  LDL.64 R12, [R1+0x10] ;  /* 0x00001000010c7983 */ /* 0x001ea80000100a00 */
[----:B--2---:R0:W-:Y:S04]  /*63260*/  STL.64 [R1+0x73b0], R12 ;  /* 0x0073b00c01007387 */ /* 0x0041e80000100a00 */
[----:B0-----:R-:W2:Y:S02]  /*63270*/  LDL.64 R12, [R1+0xb0] ;  /* 0x0000b000010c7983 */ /* 0x001ea40000100a00 */
[C---:B--2---:R-:W-:Y:S01]  /*63280*/  HMMA.16816.F32.BF16 R16, R20.reuse, R12, R16 ;  /* 0x0000000c1410723c */ /* 0x044fe20000041810 */
[----:B------:R-:W-:Y:S11]  /*63290*/  IMAD.MOV.U32 R29, RZ, RZ, R13 ;  /* 0x000000ffff1d7224 */ /* 0x000ff600078e000d */
[----:B------:R-:W-:Y:S11]  /*632a0*/  @!UPT UIADD3 URZ, URZ, URZ, URZ ;  /* 0x0000003f3f3ff290 */ /* 0x000ff6000fffe03f */
[----:B------:R0:W-:Y:S01]  /*632b0*/  STL.64 [R1+0x770], R16 ;  /* 0x0007701001007387 */ /* 0x0001e20000100a00 */
[----:B------:R3:W-:Y:S03]  /*632c0*/  STL.64 [R1+0x778], R18 ;  /* 0x0007781201007387 */ /* 0x0007e60000100a00 */
[----:B0-----:R-:W3:Y:S01]  /*632d0*/  LDL.LU.64 R16, [R1+0x7418] ;  /* 0x0074180001107983 */ /* 0x001ee20000300a00 */
[----:B------:R-:W2:Y:S01]  /*632e0*/  LDL.64 R12, [R1+0x20] ;  /* 0x00002000010c7983 */ /* 0x000ea20000100a00 */
[C---:B---3--:R-:W-:Y:S02]  /*632f0*/  HMMA.16816.F32.BF16 R16, R20.reuse, R16, R24 ;  /* 0x000000101410723c */ /* 0x048fe40000041818 */
[----:B--2---:R0:W-:Y:S04]  /*63300*/  STL.64 [R1+0x73d0], R12 ;  /* 0x0073d00c01007387 */ /* 0x0041e80000100a00 */
[----:B0-----:R-:W2:Y:S01]  /*63310*/  LDL.64 R12, [R1+0x80] ;  /* 0x00008000010c7983 */ /* 0x001ea20000100a00 */
[----:B------:R-:W-:Y:S02]  /*63320*/  STL [R1+0x735c], R29 ;  /* 0x00735c1d01007387 */ /* 0x000fe40000100800 */
[----:B------:R-:W3:Y:S02]  /*63330*/  LDL.LU.64 R26, [R1+0x7410] ;  /* 0x00741000011a7983 */ /* 0x000ee40000300a00 */
[----:B------:R-:W3:Y:S11]  /*63340*/  LDL.LU.64 R24, [R1+0x7408] ;  /* 0x0074080001187983 */ /* 0x000ef60000300a00 */
[----:B------:R-:W-:Y:S01]  /*63350*/  @!UPT UIADD3 URZ, URZ, URZ, URZ ;  /* 0x0000003f3f3ff290 */ /* 0x000fe2000fffe03f */
[----:B------:R0:W-:Y:S01]  /*63360*/  STL.64 [R1+0x760], R16 ;  /* 0x0007601001007387 */ /* 0x0001e20000100a00 */
[----:B------:R-:W-:Y:S03]  /*63370*/  STL.64 [R1+0x768], R18 ;  /* 0x0007681201007387 */ /* 0x000fe60000100a00 */
[----:B0-----:R-:W3:Y:S02]  /*63380*/  LDL.LU.64 R16, [R1+0x7400] ;  /* 0x0074000001107983 */ /* 0x001ee40000300a00 */
[C---:B---3--:R-:W-:Y:S11]  /*63390*/  HMMA.16816.F32.BF16 R24, R20.reuse, R16, R24 ;  /* 0x000000101418723c */ /* 0x048ff60000041818 */
[----:B------:R-:W-:Y:S11]  /*633a0*/  @!UPT UIADD3 URZ, URZ, URZ, URZ ;  /* 0x0000003f3f3ff290 */ /* 0x000ff6000fffe03f */
[----:B------:R-:W-:Y:S01]  /*633b0*/  @!UPT UIADD3 URZ, URZ, URZ, URZ ;  /* 0x0000003f3f3ff290 */ /* 0x000fe2000fffe03f */
[----:B------:R-:W-:Y:S01]  /*633c0*/  STL.64 [R1+0x750], R24 ;  /* 0x0007501801007387 */ /* 0x000fe20000100a00 */
[----:B------:R0:W-:Y:S03]  /*633d0*/  STL.64 [R1+0x758], R26 ;  /* 0x0007581a01007387 */ /* 0x0001e60000100a00 */
[----:B0-----:R-:W2:Y:S01]  /*633e0*/  LDL.LU.64 R26, [R1+0x73f8] ;  /* 0x0073f800011a7983 */ /* 0x001ea20000300a00 */
[----:B------:R-:W2:Y:S02]  /*633f0*/  LDL.LU.64 R24, [R1+0x73f0] ;  /* 0x0073f00001187983 */ /* 0x000ea40000300a00 */
[----:B------:R-:W-:Y:S02]  /*63400*/  IMAD.MOV.U32 R29, RZ, RZ, R17 ;  /* 0x000000ffff1d7224 */ /* 0x000fe400078e0011 */
[----:B------:R-:W4:Y:S01]  /*63410*/  LDL.LU.64 R16, [R1+0x73e8] ;  /* 0x0073e80001107983 */ /* 0x000f220000300a00 */
[C---:B--2---:R-:W-:Y:S11]  /*63420*/  HMMA.16816.F32.BF16 R24, R20.reuse, R12, R24 ;  /* 0x0000000c1418723c */ /* 0x044ff60000041818 */
[----:B------:R-:W-:Y:S11]  /*63430*/  @!UPT UIADD3 URZ, URZ, URZ, URZ ;  /* 0x0000003f3f3ff290 */ /* 0x000ff6000fffe03f */
[----:B------:R-:W-:Y:S01]  /*63440*/  @!UPT UIADD3 URZ, URZ, URZ, URZ ;  /* 0x0000003f3f3ff290 */ /* 0x000fe2000fffe03f */
[----:B------:R0:W-:Y:S01]  /*63450*/  STL.64 [R1+0x740], R24 ;  /* 0x0007401801007387 */ /* 0x0001e20000100a00 */
[----:B------:R1:W-:Y:S03]  /*63460*/  STL.64 [R1+0x748], R26 ;  /* 0x0007481a01007387 */ /* 0x0003e60000100a00 */
[----:B0-----:R-:W2:Y:S01]  /*63470*/  LDL.LU.64 R24, [R1+0x73e0] ;  /* 0x0073e00001187983 */ /* 0x001ea20000300a00 */
[C---:B----4-:R-:W-:Y:S01]  /*63480*/  HMMA.16816.F32.BF16 R8, R20.reuse, R16, R8 ;  /* 0x000000101408723c */ /* 0x050fe20000041808 */
[----:B------:R-:W-:Y:S02]  /*63490*/  STL.64 [R1+0x72e8], R16 ;  /* 0x0072e81001007387 */ /* 0x000fe40000100a00 */
[----:B------:R-:W-:Y:S02]  /*634a0*/  IMAD.MOV.U32 R18, RZ, RZ, R12 ;  /* 0x000000ffff127224 */ /* 0x000fe400078e000c */
[----:B------:R-:W-:Y:S11]  /*634b0*/  IMAD.MOV.U32 R3, RZ, RZ, R13 ;  /* 0x000000ffff037224 */ /* 0x000ff600078e000d */
[----:B------:R-:W-:Y:S07]  /*634c0*/  @!UPT UIADD3 URZ, URZ, URZ, URZ ;  /* 0x0000003f3f3ff290 */ /* 0x000fee000fffe03f */
[----:B------:R-:W-:Y:S01]  /*634d0*/  STL.64 [R1+0x730], R8 ;  /* 0x0007300801007387 */ /* 0x000fe20000100a00 */
[----:B------:R-:W-:Y:S01]  /*634e0*/  STL.64 [R1+0x738], R10 ;  /* 0x0007380a01007387 */ /* 0x000fe20000100a00 */
[----:B--2---:R-:W-:Y:S01]  /*634f0*/  HMMA.16816.F32.BF16 R4, R20, R24, R4 ;  /* 0x000000181404723c */ /* 0x004fe20000041804 */
[----:B------:R-:W-:Y:S02]  /*63500*/  IMAD.MOV.U32 R28, RZ, RZ, R24 ;  /* 0x000000ffff1c7224 */ /* 0x000fe400078e0018 */
[----:B------:R-:W-:Y:S11]  /*63510*/  IMAD.MOV.U32 R19, RZ, RZ, R25 ;  /* 0x000000ffff137224 */ /* 0x000ff600078e0019 */
[----:B------:R-:W-:Y:S09]  /*63520*/  @!UPT UIADD3 URZ, URZ, URZ, URZ ;  /* 0x0000003f3f3ff290 */ /* 0x000ff2000fffe03f */
[----:B------:R0:W-:Y:S01]  /*63530*/  STL.64 [R1+0x720], R4 ;  /* 0x0007200401007387 */ /* 0x0001e20000100a00 */
[----:B------:R2:W-:Y:S02]  /*63540*/  STL.64 [R1+0x728], R6 ;  /* 0x0007280601007387 */ /* 0x0005e40000100a00 */
[----:B------:R-:W3:Y:S02]  /*63550*/  LDL.LU.64 R24, [R1+0x580] ;  /* 0x0005800001187983 */ /* 0x000ee40000300a00 */
[----:B-1----:R-:W3:Y:S01]  /*63560*/  LDL.LU.64 R26, [R1+0x588] ;  /* 0x00058800011a7983 */ /* 0x002ee20000300a00 */
[----:B------:R-:W4:Y:S01]  /*63570*/  LDL.LU.64 R12, [R1+0x2f0] ;  /* 0x0002f000010c7983 */ /* 0x000f220000300a00 */
[----:B------:R-:W4:Y:S03]  /*63580*/  LDL.LU.64 R14, [R1+0x2f8] ;  /* 0x0002f800010e7983 */ /* 0x000f260000300a00 */
[----:B0-----:R-:W3:Y:S01]  /*63590*/  LDL.LU.64 R4, [R1+0xcf0] ;  /* 0x000cf00001047983 */ /* 0x001ee20000300a00 */
[----:B--2---:R-:W2:Y:S02]  /*635a0*/  LDL.LU.64 R6, [R1+0xcf8] ;  /* 0x000cf80001067983 */ /* 0x004ea40000300a00 */
[----:B------:R-:W2:Y:S02]  /*635b0*/  LDL.LU.64 R8, [R1+0xcc0] ;  /* 0x000cc00001087983 */ /* 0x000ea40000300a00 */
[----:B------:R-:W2:Y:S02]  /*635c0*/  LDL.LU.64 R10, [R1+0xcc8] ;  /* 0x000cc800010a7983 */ /* 0x000ea40000300a00 */
[----:B--2---:R-:W-:Y:S01]  /*635d0*/  STL.64 [R1+0x7390], R10 ;  /* 0x0073900a01007387 */ /* 0x004fe20000100a00 */
[----:B------:R0:W-:Y:S03]  /*635e0*/  STL.64 [R1+0x7388], R8 ;  /* 0x0073880801007387 */ /* 0x0001e60000100a00 */
[----:B0-----:R-:W2:Y:S01]  /*635f0*/  LDL.LU.64 R8, [R1+0xcd0] ;  /* 0x000cd00001087983 */ /* 0x001ea20000300a00 */
[----:B------:R-:W2:Y:S02]  /*63600*/  LDL.LU.64 R10, [R1+0xcd8] ;  /* 0x000cd800010a7983 */ /* 0x000ea40000300a00 */
[----:B------:R-:W-:-:S02]  /*63610*/  IMAD.MOV.U32 R16, RZ, RZ, R2 ;  /* 0x000000ffff107224 */ /* 0x000fc400078e0002 */
[----:B------:R-:W-:Y:S01]  /*63620*/  IMAD.MOV.U32 R17, RZ, RZ, R0 ;  /* 0x000000ffff117224 */ /* 0x000fe200078e0000 */
[----:B--2---:R-:W-:Y:S01]  /*63630*/  STL.64 [R1+0x73a8], R10 ;  /* 0x0073a80a01007387 */ /* 0x004fe20000100a00 */
[----:B------:R0:W-:Y:S03]  /*63640*/  STL.64 [R1+0x73a0], R8 ;  /* 0x0073a00801007387 */ /* 0x0001e60000100a00 */
[----:B0-----:R-:W2:Y:S01]  /*63650*/  LDL.LU.64 R8, [R1+0xce0] ;  /* 0x000ce00001087983 */ /* 0x001ea20000300a00 */
[----:B------:R-:W2:Y:S02]  /*63660*/  LDL.LU.64 R10, [R1+0xce8] ;  /* 0x000ce800010a7983 */ /* 0x000ea40000300a00 */
[----:B------:R3:W-:Y:S02]  /*63670*/  STL.64 [R1+0x7360], R18 ;  /* 0x0073601201007387 */ /* 0x0007e40000100a00 */
[C---:B---3--:R-:W-:Y:S01]  /*63680*/  HMMA.16816.F32.BF16 R16, R20.reuse, R16, R24 ;  /* 0x000000101410723c */ /* 0x048fe20000041818 */
[----:B------:R-:W4:Y:S11]  /*63690*/  LDL.LU.64 R24, [R1+0x73d8] ;  /* 0x0073d80001187983 */ /* 0x000f360000300a00 */
[----:B------:R-:W-:Y:S11]  /*636a0*/  @!UPT UIADD3 URZ, URZ, URZ, URZ ;  /* 0x0000003f3f3ff290 */ /* 0x000ff6000fffe03f */
[----:B------:R0:W-:Y:S01]  /*636b0*/  STL.64 [R1+0x710], R16 ;  /* 0x0007101001007387 */ /* 0x0001e20000100a00 */
[----:B------:R1:W-:Y:S03]  /*636c0*/  STL.64 [R1+0x718], R18 ;  /* 0x0007181201007387 */ /* 0x0003e60000100a00 */
[----:B0-----:R-:W3:Y:S01]  /*636d0*/  LDL.LU.64 R16, [R1+0xae0] ;  /* 0x000ae00001107983 */ /* 0x001ee20000300a00 */
[----:B-1----:R-:W3:Y:S01]  /*636e0*/  LDL.LU.64 R18, [R1+0xae8] ;  /* 0x000ae80001127983 */ /* 0x002ee20000300a00 */
[----:B----4-:R-:W-:Y:S02]  /*636f0*/  HMMA.16816.F32.BF16 R20, R20, R24, R12 ;  /* 0x000000181414723c */ /* 0x010fe4000004180c */
[----:B------:R-:W4:Y:S01]  /*63700*/  LDL.LU.64 R12, [R1+0x73d0] ;  /* 0x0073d000010c7983 */ /* 0x000f220000300a00 */
[----:B------:R-:W-:Y:S02]  /*63710*/  IMAD.MOV.U32 R2, RZ, RZ, R24 ;  /* 0x000000ffff027224 */ /* 0x000fe400078e0018 */
[----:B------:R-:W-:Y:S11]  /*63720*/  IMAD.MOV.U32 R0, RZ, RZ, R25 ;  /* 0x000000ffff007224 */ /* 0x000ff600078e0019 */
[----:B------:R-:W-:Y:S07]  /*63730*/  @!UPT UIADD3 URZ, URZ, URZ, URZ ;  /* 0x0000003f3f3ff290 */ /* 0x000fee000fffe03f */
[----:B------:R-:W-:Y:S01]  /*63740*/  STL.64 [R1+0x420], R20 ;  /* 0x0004201401007387 */ /* 0x000fe20000100a00 */
[----:B------:R0:W-:Y:S02]  /*63750*/  STL.64 [R1+0x428], R22 ;  /* 0x0004281601007387 */ /* 0x0001e40000100a00 */
[----:B------:R-:W4:Y:S02]  /*63760*/  LDL.LU.64 R26, [R1+0x73c8] ;  /* 0x0073c800011a7983 */ /* 0x000f240000300a00 */
[----:B------:R-:W4:Y:S01]  /*63770*/  LDL.LU.64 R24, [R1+0x73c0] ;  /* 0x0073c00001187983 */ /* 0x000f220000300a00 */
[----:B0-----:R-:W2:Y:S01]  /*63780*/  LDL R23, [R1+0x22bc] ;  /* 0x0022bc0001177983 */ /* 0x001ea20000100800 */
[C---:B----4-:R-:W-:Y:S11]  /*63790*/  HMMA.16816.F32.BF16 R4, R24.reuse, R12, R4 ;  /* 0x0000000c1804723c */ /* 0x050ff60000041804 */
[----:B------:R-:W-:Y:S11]  /*637a0*/  @!UPT UIADD3 URZ, URZ, URZ, URZ ;  /* 0x0000003f3f3ff290 */ /* 0x000ff6000fffe03f */
[----:B------:R-:W-:Y:S01]  /*637b0*/  @!UPT UIADD3 URZ, URZ, URZ, URZ ;  /* 0x0000003f3f3ff290 */ /* 0x000fe2000fffe03f */
[----:B------:R0:W-:Y:S01]  /*637c0*/  STL.64 [R1+0x230], R4 ;  /* 0x0002300401007387 */ /* 0x0001e20000100a00 */
[----:B------:R1:W-:Y:S03]  /*637d0*/  STL.64 [R1+0x238], R6 ;  /* 0x0002380601007387 */ /* 0x0003e60000100a00 */
[----:B0-----:R-:W4:Y:S01]  /*637e0*/  LDL.LU.64 R4, [R1+0x73b8] ;  /* 0x0073b80001047983 */ /* 0x001f220000300a00 */
[----:B-1----:R-:W-:Y:S02]  /*637f0*/  IMAD.MOV.U32 R7, RZ, RZ, R12 ;  /* 0x000000ffff077224 */ /* 0x002fe400078e000c */
[----:B------:R-:W-:Y:S02]  /*63800*/  IMAD.MOV.U32 R6, RZ, RZ, R13 ;  /* 0x000000ffff067224 */ /* 0x000fe400078e000d */
[----:B------:R-:W2:Y:S02]  /*63810*/  LDL.LU.64 R12, [R1+0x73b0] ;  /* 0x0073b000010c7983 */ /* 0x000ea40000300a00 */
[----:B--2---:R-:W-:Y:S01]  /*63820*/  HMMA.16816.F32.BF16 R8, R24, R12, R8 ;  /* 0x0000000c1808723c */ /* 0x004fe20000041808 */
[----:B------:R-:W-:-:S02]  /*63830*/  IMAD.MOV.U32 R21, RZ, RZ, R12 ;  /* 0x000000ffff157224 */ /* 0x000fc400078e000c */
[----:B------:R-:W-:Y:S11]  /*63840*/  IMAD.MOV.U32 R20, RZ, RZ, R13 ;  /* 0x000000ffff147224 */ /* 0x000ff600078e000d */
[----:B------:R-:W-:Y:S09]  /*63850*/  @!UPT UIADD3 URZ, URZ, URZ, URZ ;  /* 0x0000003f3f3ff290 */ /* 0x000ff2000fffe03f */
[----:B------:R-:W-:Y:S01]  /*63860*/  STL.64 [R1+0x220], R8 ;  /* 0x0002200801007387 */ /* 0x000fe20000100a00 */
[----:B------:R0:W-:Y:S03]  /*63870*/  STL.64 [R1+0x228], R10 ;  /* 0x0002280a01007387 */ /* 0x0001e60000100a00 */
[----:B0-----:R-:W2:Y:S01]  /*63880*/  LDL.LU.64 R10, [R1+0x73a8] ;  /* 0x0073a800010a7983 */ /* 0x001ea20000300a00 */
[----:B------:R-:W2:Y:S02]  /*63890*/  LDL.LU.64 R8, [R1+0x73a0] ;  /* 0x0073a00001087983 */ /* 0x000ea40000300a00 */
[----:B------:R-:W2:Y:S02]  /*638a0*/  LDL.LU.64 R12, [R1+0x7398] ;  /* 0x00739800010c7983 */ /* 0x000ea40000300a00 */
[C---:B--2---:R-:W-:Y:S01]  /*638b0*/  HMMA.16816.F32.BF16 R12, R24.reuse, R12, R8 ;  /* 0x0000000c180c723c */ /* 0x044fe20000041808 */
[----:B------:R-:W2:Y:S01]  /*638c0*/  LDL.LU.64 R10, [R1+0x7390] ;  /* 0x00739000010a7983 */ /* 0x000ea20000300a00 */
[----:B------:R-:W2:Y:S11]  /*638d0*/  LDL.LU.64 R8, [R1+0x7388] ;  /* 0x0073880001087983 */ /* 0x000eb60000300a00 */
[----:B------:R-:W-:Y:S10]  /*638e0*/  @!UPT UIADD3 URZ, URZ, URZ, URZ ;  /* 0x0000003f3f3ff290 */ /* 0x000ff4000fffe03f */
[----:B------:R-:W-:Y:S01]  /*638f0*/  STL.64 [R1+0x210], R12 ;  /* 0x0002100c01007387 */ /* 0x000fe20000100a00 */
[----:B------:R0:W-:Y:S03]  /*63900*/  STL.64 [R1+0x218], R14 ;  /* 0x0002180e01007387 */ /* 0x0001e60000100a00 */
[----:B0-----:R-:W2:Y:S01]  /*63910*/  LDL.LU.64 R14, [R1+0x7380] ;  /* 0x00738000010e7983 */ /* 0x001ea20000300a00 */
[----:B------:R-:W2:Y:S02]  /*63920*/  LDL.LU.64 R12, [R1+0x7378] ;  /* 0x00737800010c7983 */ /* 0x000ea40000300a00 */
[C---:B--2---:R-:W-:Y:S11]  /*63930*/  HMMA.16816.F32.BF16 R8, R24.reuse, R12, R8 ;  /* 0x0000000c1808723c */ /* 0x044ff60000041808 */
[----:B------:R-:W-:Y:S11]  /*63940*/  @!UPT UIADD3 URZ, URZ, URZ, URZ ;  /* 0x0000003f3f3ff290 */ /* 0x000ff6000fffe03f */
[----:B------:R-:W-:Y:S01]  /*63950*/  @!UPT UIADD3 URZ, URZ, URZ, URZ ;  /* 0x0000003f3f3ff290 */ /* 0x000fe2000fffe03f */
[----:B------:R-:W-:Y:S01]  /*63960*/  STL.64 [R1+0x200], R8 ;  /* 0x0002000801007387 */ /* 0x000fe20000100a00 */
[----:B------:R0:W-:Y:S03]  /*63970*/  STL.64 [R1+0x208], R10 ;  /* 0x0002080a01007387 */ /* 0x0001e60000100a00 */
[----:B0-----:R-:W2:Y:S01]  /*63980*/  LDL.LU.64 R10, [R1+0x7370] ;  /* 0x00737000010a7983 */ /* 0x001ea20000300a00 */
[----:B------:R-:W3:Y:S02]  /*63990*/  LDL.LU.64 R8, [R1+0x7368] ;  /* 0x0073680001087983 */ /* 0x000ee40000300a00 */
[----:B------:R-:W-:Y:S02]  /*639a0*/  STL.64 [R1+0x7288], R14 ;  /* 0x0072880e01007387 */ /* 0x000fe40000100a00 */
[----:B------:R0:W-:Y:S02]  /*639b0*/  STL.64 [R1+0x7280], R12 ;  /* 0x0072800c01007387 */ /* 0x0001e40000100a00 */
[----:B0-----:R-:W4:Y:S01]  /*639c0*/  LDL.LU.64 R12, [R1+0xab0] ;  /* 0x000ab000010c7983 */ /* 0x001f220000300a00 */
[----:B------:R-:W4:Y:S01]  /*639d0*/  LDL.LU.64 R14, [R1+0xab8] ;  /* 0x000ab800010e7983 */ /* 0x000f220000300a00 */
[C---:B---3--:R-:W-:Y:S11]  /*639e0*/  HMMA.16816.F32.BF16 R16, R24.reuse, R8, R16 ;  /* 0x000000081810723c */ /* 0x048ff60000041810 */
[----:B------:R-:W-:Y:S11]  /*639f0*/  @!UPT UIADD3 URZ, URZ, URZ, URZ ;  /* 0x0000003f3f3ff290 */ /* 0x000ff6000fffe03f */
[----:B------:R-:W-:Y:S01]  /*63a00*/  @!UPT UIADD3 URZ, URZ, URZ, URZ ;  /* 0x0000003f3f3ff290 */ /* 0x000fe2000fffe03f */
[----:B------:R-:W-:Y:S01]  /*63a10*/  STL.64 [R1+0x1f0], R16 ;  /* 0x0001f01001007387 */ /* 0x000fe20000100a00 */
[----:B------:R0:W-:Y:S03]  /*63a20*/  STL.64 [R1+0x1f8], R18 ;  /* 0x0001f81201007387 */ /* 0x0001e60000100a00 */
[----:B0-----:R-:W3:Y:S01]  /*63a30*/  LDL.LU.64 R18, [R1+0x7360] ;  /* 0x0073600001127983 */ /* 0x001ee20000300a00 */
[----:B--2---:R-:W-:Y:S02]  /*63a40*/  STL.64 [R1+0x7278], R10 ;  /* 0x0072780a01007387 */ /* 0x004fe40000100a00 */
[----:B------:R4:W-:Y:S02]  /*63a50*/  STL.64 [R1+0x7270], R8 ;  /* 0x0072700801007387 */ /* 0x0009e40000100a00 */
[----:B------:R-:W2:Y:S01]  /*63a60*/  LDL R16, [R1+0x90] ;  /* 0x0000900001107983 */ /* 0x000ea20000100800 */
[----:B----4-:R-:W-:Y:S01]  /*63a70*/  HMMA.16816.F32.BF16 R8, R24, R4, R12 ;  /* 0x000000041808723c */ /* 0x010fe2000004180c */
[----:B------:R-:W-:Y:S11]  /*63a80*/  IMAD.MOV.U32 R17, RZ, RZ, R29 ;  /* 0x000000ffff117224 */ /* 0x000ff600078e001d */
[----:B------:R-:W-:Y:S11]  /*63a90*/  @!UPT UIADD3 URZ, URZ, URZ, URZ ;  /* 0x0000003f3f3ff290 */ /* 0x000ff6000fffe03f */
[----:B------:R-:W-:Y:S01]  /*63aa0*/  STL.64 [R1+0x1e0], R8 ;  /* 0x0001e00801007387 */ /* 0x000fe20000100a00 */
[----:B------:R-:W-:Y:S02]  /*63ab0*/  STL.64 [R1+0x1e8], R10 ;  /* 0x0001e80a01007387 */ /* 0x000fe40000100a00 */
[----:B------:R-:W4:Y:S01]  /*63ac0*/  LDL.LU R29, [R1+0x735c] ;  /* 0x00735c00011d7983 */ /* 0x000f220000300800 */
[----:B--2---:R0:W-:Y:S04]  /*63ad0*/  STL.64 [R1+0x72f8], R16 ;  /* 0x0072f81001007387 */ /* 0x0041e80000100a00 */
[----:B0-----:R-:W2:Y:S04]  /*63ae0*/  LDL R16, [R1+0xa0] ;  /* 0x0000a00001107983 */ /* 0x001ea80000100800 */
[----:B------:R-:W2:Y:S04]  /*63af0*/  LDL R17, [R1+0xa4] ;  /* 0x0000a40001117983 */ /* 0x000ea80000100800 */
[----:B--2---:R0:W-:Y:S01]  /*63b00*/  STL.64 [R1+0x7310], R16 ;  /* 0x0073101001007387 */ /* 0x0041e20000100a00 */
[----:B------:R-:W2:Y:S03]  /*63b10*/  LDL.64 R12, [R1] ;  /* 0x00000000010c7983 */ /* 0x000ea60000100a00 */
[----:B--2---:R-:W-:Y:S01]  /*63b20*/  STL.64 [R1+0x7290], R12 ;  /* 0x0072900c01007387 */ /* 0x004fe20000100a00 */
[----:B0-----:R-:W2:Y:S02]  /*63b30*/  LDL R16, [R1+0xb0] ;  /* 0x0000b00001107983 */ /* 0x001ea40000100800 */
[----:B----4-:R-:W-:-:S02]  /*63b40*/  IMAD.MOV.U32 R17, RZ, RZ, R29 ;  /* 0x000000ffff117224 */ /* 0x010fc400078e001d */
[----:B------:R-:W4:Y:S04]  /*63b50*/  LDL.LU R29, [R1+0x7358] ;  /* 0x00735800011d7983 */ /* 0x000f280000300800 */
[----:B--2---:R0:W-:Y:S04]  /*63b60*/  STL.64 [R1+0x7328], R16 ;  /* 0x0073281001007387 */ /* 0x0041e80000100a00 */
[----:B0-----:R-:W2:Y:S04]  /*63b70*/  LDL R16, [R1+0xc0] ;  /* 0x0000c00001107983 */ /* 0x001ea80000100800 */
[----:B------:R-:W2:Y:S01]  /*63b80*/  LDL R17, [R1+0xc4] ;  /* 0x0000c40001117983 */ /* 0x000ea20000100800 */
[----:B------:R-:W-:-:S02]  /*63b90*/  IMAD.MOV.U32 R12, RZ, RZ, R21 ;  /* 0x000000ffff0c7224 */ /* 0x000fc400078e0015 */
[----:B------:R-:W-:Y:S02]  /*63ba0*/  IMAD.MOV.U32 R13, RZ, RZ, R20 ;  /* 0x000000ffff0d7224 */ /* 0x000fe400078e0014 */
[----:B------:R-:W0:Y:S04]  /*63bb0*/  LDSM.16.MT88.4 R20, [R23+0x20080] ;  /* 0x020080001714783b */ /* 0x000e280000004200 */
[----:B--2---:R-:W-:Y:S01]  /*63bc0*/  STL.64 [R1+0x7340], R16 ;  /* 0x0073401001007387 */ /* 0x004fe20000100a00 */
[----:B------:R-:W-:Y:S02]  /*63bd0*/  STL.64 [R1+0x72a8], R12 ;  /* 0x0072a80c01007387 */ /* 0x000fe40000100a00 */
[----:B------:R1:W-:Y:S02]  /*63be0*/  STL.64 [R1+0x7268], R4 ;  /* 0x0072680401007387 */ /* 0x0003e40000100a00 */
[----:B-1----:R-:W2:Y:S01]  /*63bf0*/  LDL.64 R4, [R1+0x50] ;  /* 0x0000500001047983 */ /* 0x002ea20000100a00 */
[----:B------:R-:W-:-:S02]  /*63c00*/  IMAD.MOV.U32 R12, RZ, RZ, R7 ;  /* 0x000000ffff0c7224 */ /* 0x000fc400078e0007 */
[----:B------:R-:W-:Y:S01]  /*63c10*/  IMAD.MOV.U32 R13, RZ, RZ, R6 ;  /* 0x000000ffff0d7224 */ /* 0x000fe200078e0006 */
[----:B--2---:R1:W-:Y:S01]  /*63c20*/  STL.64 [R1+0x72d8], R4 ;  /* 0x0072d80401007387 */ /* 0x0043e20000100a00 */
[----:B------:R-:W2:Y:S02]  /*63c30*/  LDL R16, [R1+0x30] ;  /* 0x0000300001107983 */ /* 0x000ea40000100800 */
[----:B-1----:R-:W-:Y:S02]  /*63c40*/  IMAD.MOV.U32 R4, RZ, RZ, R28 ;  /* 0x000000ffff047224 */ /* 0x002fe400078e001c */
[----:B---3--:R-:W-:-:S05]  /*63c50*/  IMAD.MOV.U32 R5, RZ, RZ, R19 ;  /* 0x000000ffff057224 */ /* 0x008fca00078e0013 */
[----:B------:R1:W-:Y:S04]  /*63c60*/  STL.64 [R1+0x72f0], R4 ;  /* 0x0072f00401007387 */ /* 0x0003e80000100a00 */
[----:B-1----:R-:W3:Y:S01]  /*63c70*/  LDL.LU.64 R4, [R1+0x6d0] ;  /* 0x0006d00001047983 */ /* 0x002ee20000300a00 */
[----:B------:R-:W2:Y:S03]  /*63c80*/  LDL.LU.64 R6, [R1+0x6d8] ;  /* 0x0006d80001067983 */ /* 0x000ea60000300a00 */
[----:B--2---:R-:W-:Y:S01]  /*63c90*/  STL.64 [R1+0x7308], R6 ;  /* 0x0073080601007387 */ /* 0x004fe20000100a00 */
[----:B---3--:R1:W-:Y:S03]  /*63ca0*/  STL.64 [R1+0x7300], R4 ;  /* 0x0073000401007387 */ /* 0x0083e60000100a00 */
[----:B-1----:R-:W2:Y:S01]  /*63cb0*/  LDL.LU.64 R4, [R1+0x6e0] ;  /* 0x0006e00001047983 */ /* 0x002ea20000300a00 */
[----:B------:R-:W3:Y:S03]  /*63cc0*/  LDL.LU.64 R6, [R1+0x6e8] ;  /* 0x0006e80001067983 */ /* 0x000ee60000300a00 */
[----:B---3--:R-:W-:Y:S01]  /*63cd0*/  STL.64 [R1+0x7320], R6 ;  /* 0x0073200601007387 */ /* 0x008fe20000100a00 */
[----:B--2---:R1:W-:Y:S03]  /*63ce0*/  STL.64 [R1+0x7318], R4 ;  /* 0x0073180401007387 */ /* 0x0043e60000100a00 */
[----:B-1----:R-:W2:Y:S01]  /*63cf0*/  LDL.LU.64 R4, [R1+0x6f0] ;  /* 0x0006f00001047983 */ /* 0x002ea20000300a00 */
[----:B------:R-:W3:Y:S03]  /*63d00*/  LDL.LU.64 R6, [R1+0x6f8] ;  /* 0x0006f80001067983 */ /* 0x000ee60000300a00 */
[----:B---3--:R-:W-:Y:S01]  /*63d10*/  STL.64 [R1+0x7338], R6 ;  /* 0x0073380601007387 */ /* 0x008fe20000100a00 */
[----:B--2---:R1:W-:Y:S03]  /*63d20*/  STL.64 [R1+0x7330], R4 ;  /* 0x0073300401007387 */ /* 0x0043e60000100a00 */
[----:B-1----:R-:W2:Y:S01]  /*63d30*/  LDL.LU.64 R4, [R1+0xac0] ;  /* 0x000ac00001047983 */ /* 0x002ea20000300a00 */
[----:B------:R-:W3:Y:S02]  /*63d40*/  LDL.LU.64 R6, [R1+0xac8] ;  /* 0x000ac80001067983 */ /* 0x000ee40000300a00 */
[----:B----4-:R-:W-:Y:S01]  /*63d50*/  IMAD.MOV.U32 R17, RZ, RZ, R29 ;  /* 0x000000ffff117224 */ /* 0x010fe200078e001d */
[----:B---3--:R-:W-:Y:S01]  /*63d60*/  STL.64 [R1+0x7350], R6 ;  /* 0x0073500601007387 */ /* 0x008fe20000100a00 */
[----:B--2---:R1:W-:Y:S03]  /*63d70*/  STL.64 [R1+0x7348], R4 ;  /* 0x0073480401007387 */ /* 0x0043e60000100a00 */
[----:B-1----:R-:W2:Y:S01]  /*63d80*/  LDL.LU.64 R4, [R1+0xad0] ;  /* 0x000ad00001047983 */ /* 0x002ea20000300a00 */
[----:B------:R-:W2:Y:S02]  /*63d90*/  LDL.LU.64 R6, [R1+0xad8] ;  /* 0x000ad80001067983 */ /* 0x000ea40000300a00 */
[----:B------:R-:W3:Y:S02]  /*63da0*/  LDL.LU.64 R8, [R1+0x500] ;  /* 0x0005000001087983 */ /* 0x000ee40000300a00 */
[----:B------:R-:W3:Y:S01]  /*63db0*/  LDL.LU.64 R10, [R1+0x508] ;  /* 0x00050800010a7983 */ /* 0x000ee20000300a00 */
[----:B------:R1:W-:Y:S02]  /*63dc0*/  STL.64 [R1+0x72d0], R12 ;  /* 0x0072d00c01007387 */ /* 0x0003e40000100a00 */
[----:B-1----:R-:W-:-:S02]  /*63dd0*/  IMAD.MOV.U32 R12, RZ, RZ, R18 ;  /* 0x000000ffff0c7224 */ /* 0x002fc400078e0012 */
[----:B0-----:R-:W-:Y:S01]  /*63de0*/  STL.64 [R1+0x7200], R22 ;  /* 0x0072001601007387 */ /* 0x001fe20000100a00 */
[----:B------:R0:W-:Y:S02]  /*63df0*/  STL.64 [R1+0x71f8], R20 ;  /* 0x0071f81401007387 */ /* 0x0001e40000100a00 */
[----:B0-----:R-:W-:Y:S02]  /*63e00*/  IMAD.MOV.U32 R20, RZ, RZ, R2 ;  /* 0x000000ffff147224 */ /* 0x001fe400078e0002 */
[----:B------:R-:W-:-:S05]  /*63e10*/  IMAD.MOV.U32 R21, RZ, RZ, R0 ;  /* 0x000000ffff157224 */ /* 0x000fca00078e0000 */
[----:B------:R0:W-:Y:S04]  /*63e20*/  STL.64 [R1+0x72e0], R20 ;  /* 0x0072e01401007387 */ /* 0x0001e80000100a00 */
[----:B0-----:R-:W4:Y:S01]  /*63e30*/  LDL.LU.64 R20, [R1+0x6c0] ;  /* 0x0006c00001147983 */ /* 0x001f220000300a00 */
[----:B------:R-:W4:Y:S01]  /*63e40*/  LDL.LU.64 R22, [R1+0x6c8] ;  /* 0x0006c80001167983 */ /* 0x000f220000300a00 */
        /* <DEDUP_REMOVED lines=8> */
[----:B------:R-:W3:Y:S01]  /*63ed0*/  LDL R3, [R1+0x22b8] ;  /* 0x0022b80001037983 */ /* 0x000ee20000100800 */
[C---:B--2---:R-:W-:Y:S01]  /*63ee0*/  HMMA.16816.F32.BF16 R16, R24.reuse, R16, R4 ;  /* 0x000000101810723c */ /* 0x044fe20000041804 */
[----:B------:R-:W2:Y:S01]  /*63ef0*/  LDL.LU.64 R6, [R1+0x7338] ;  /* 0x0073380001067983 */ /* 0x000ea20000300a00 */
[----:B------:R-:W2:Y:S11]  /*63f00*/  LDL.LU.64 R4, [R1+0x7330] ;  /* 0x0073300001047983 */ /* 0x000eb60000300a00 */
[----:B------:R-:W-:Y:S10]  /*63f10*/  @!UPT UIADD3 URZ, URZ, URZ, URZ ;  /* 0x0000003f3f3ff290 */ /* 0x000ff4000fffe03f */
        /* <DEDUP_REMOVED lines=18> */
[----:B------:R-:W2:Y:S11]  /*64040*/  LDL.LU.64 R4, [R1+0x72f0] ;  /* 0x0072f00001047983 */ /* 0x000eb60000300a00 */
[----:B------:R-:W-:Y:S10]  /*64050*/  @!UPT UIADD3 URZ, URZ, URZ, URZ ;  /* 0x0000003f3f3ff290 */ /* 0x000ff4000fffe03f */
[----:B------:R0:W-:Y:S01]  /*64060*/  STL.64 [R1+0x190], R16 ;  /* 0x0001901001007387 */ /* 0x0001e20000100a00 */
[----:B------:R-:W-:Y:S03]  /*64070*/  STL.64 [R1+0x198], R18 ;  /* 0x0001981201007387 */ /* 0x000fe60000100a00 */
[----:B0-----:R-:W3:Y:S01]  /*64080*/  LDL.LU.64 R16, [R1+0x72e8] ;  /* 0x0072e80001107983 */ /* 0x001ee20000300a00 */
[C---:B----4-:R-:W-:Y:S01]  /*64090*/  HMMA.16816.F32.BF16 R12, R24.reuse, R12, R20 ;  /* 0x0000000c180c723c */ /* 0x050fe20000041814 */
[----:B------:R-:W2:Y:S02]  /*640a0*/  LDL.LU.64 R20, [R1+0x340] ;  /* 0x0003400001147983 */ /* 0x000ea40000300a00 */
[----:B------:R-:W2:Y:S11]  /*640b0*/  LDL.LU.64 R22, [R1+0x348] ;  /* 0x0003480001167983 */ /* 0x000eb60000300a00 */
[----:B------:R-:W-:Y:S09]  /*640c0*/  @!UPT UIADD3 URZ, URZ, URZ, URZ ;  /* 0x0000003f3f3ff290 */ /* 0x000ff2000fffe03f */
[----:B------:R0:W-:Y:S01]  /*640d0*/  STL.64 [R1+0x180], R12 ;  /* 0x0001800c01007387 */ /* 0x0001e20000100a00 */
[----:B------:R1:W-:Y:S03]  /*640e0*/  STL.64 [R1+0x188], R14 ;  /* 0x0001880e01007387 */ /* 0x0003e60000100a00 */
[----:B0-----:R-:W4:Y:S01]  /*640f0*/  LDL.LU.64 R12, [R1+0x330] ;  /* 0x00033000010c7983 */ /* 0x001f220000300a00 */
[----:B-1----:R-:W4:Y:S01]  /*64100*/  LDL.LU.64 R14, [R1+0x338] ;  /* 0x00033800010e7983 */ /* 0x002f220000300a00 */
[C---:B---3--:R-:W-:Y:S01]  /*64110*/  HMMA.16816.F32.BF16 R8, R24.reuse, R16, R8 ;  /* 0x000000101808723c */ /* 0x048fe20000041808 */
[----:B------:R-:W-:Y:S02]  /*64120*/  IMAD.MOV.U32 R29, RZ, RZ, R16 ;  /* 0x000000ffff1d7224 */ /* 0x000fe400078e0010 */
[----:B------:R-:W-:Y:S11]  /*64130*/  IMAD.MOV.U32 R28, RZ, RZ, R17 ;  /* 0x000000ffff1c7224 */ /* 0x000ff600078e0011 */
[----:B------:R-:W-:Y:S09]  /*64140*/  @!UPT UIADD3 URZ, URZ, URZ, URZ ;  /* 0x0000003f3f3ff290 */ /* 0x000ff2000fffe03f */
[----:B------:R0:W-:Y:S01]  /*64150*/  STL.64 [R1+0x170], R8 ;  /* 0x0001700801007387 */ /* 0x0001e20000100a00 */
[----:B------:R1:W-:Y:S02]  /*64160*/  STL.64 [R1+0x178], R10 ;  /* 0x0001780a01007387 */ /* 0x0003e40000100a00 */
[----:B------:R-:W3:Y:S02]  /*64170*/  LDL.LU.64 R16, [R1+0x2c0] ;  /* 0x0002c00001107983 */ /* 0x000ee40000300a00 */
[----:B------:R-:W3:Y:S01]  /*64180*/  LDL.LU.64 R18, [R1+0x2c8] ;  /* 0x0002c80001127983 */ /* 0x000ee20000300a00 */
[----:B0-----:R-:W3:Y:S01]  /*64190*/  LDL.LU.64 R8, [R1+0xd80] ;  /* 0x000d800001087983 */ /* 0x001ee20000300a00 */
[----:B-1----:R-:W3:Y:S01]  /*641a0*/  LDL.LU.64 R10, [R1+0xd88] ;  /* 0x000d8800010a7983 */ /* 0x002ee20000300a00 */
[C---:B--2---:R-:W-:Y:S02]  /*641b0*/  HMMA.16816.F32.BF16 R4, R24.reuse, R4, R20 ;  /* 0x000000041804723c */ /* 0x044fe40000041814 */
[----:B---3--:R-:W-:Y:S01]  /*641c0*/  STL.64 [R1+0x72a0], R10 ;  /* 0x0072a00a01007387 */ /* 0x008fe20000100a00 */
[----:B------:R0:W-:Y:S03]  /*641d0*/  STL.64 [R1+0x7298], R8 ;  /* 0x0072980801007387 */ /* 0x0001e60000100a00 */
[----:B0-----:R-:W2:Y:S01]  /*641e0*/  LDL.LU.64 R8, [R1+0xda0] ;  /* 0x000da00001087983 */ /* 0x001ea20000300a00 */
[----:B------:R-:W3:Y:S03]  /*641f0*/  LDL.LU.64 R10, [R1+0xda8] ;  /* 0x000da800010a7983 */ /* 0x000ee60000300a00 */
[----:B---3--:R-:W-:Y:S01]  /*64200*/  STL.64 [R1+0x72b8], R10 ;  /* 0x0072b80a01007387 */ /* 0x008fe20000100a00 */
[----:B--2---:R0:W-:Y:S03]  /*64210*/  STL.64 [R1+0x72b0], R8 ;  /* 0x0072b00801007387 */ /* 0x0041e60000100a00 */
[----:B0-----:R-:W2:Y:S01]  /*64220*/  LDL.LU.64 R8, [R1+0xdb0] ;  /* 0x000db00001087983 */ /* 0x001ea20000300a00 */
[----:B------:R-:W2:Y:S02]  /*64230*/  LDL.LU.64 R10, [R1+0xdb8] ;  /* 0x000db800010a7983 */ /* 0x000ea40000300a00 */
[----:B------:R-:W3:Y:S06]  /*64240*/  LDL.LU.64 R20, [R1+0x72e0] ;  /* 0x0072e00001147983 */ /* 0x000eec0000300a00 */
[----:B------:R0:W-:Y:S01]  /*64250*/  STL.64 [R1+0x160], R4 ;  /* 0x0001600401007387 */ /* 0x0001e20000100a00 */
[----:B------:R-:W-:Y:S04]  /*64260*/  STL.64 [R1+0x168], R6 ;  /* 0x0001680601007387 */ /* 0x000fe80000100a00 */
[----:B0-----:R-:W4:Y:S02]  /*64270*/  LDL.LU.64 R4, [R1+0x72d8] ;  /* 0x0072d80001047983 */ /* 0x001f240000300a00 */
[----:B----4-:R-:W-:Y:S01]  /*64280*/  HMMA.16816.F32.BF16 R12, R24, R4, R12 ;  /* 0x00000004180c723c */ /* 0x010fe2000004180c */
[----:B------:R-:W-:-:S02]  /*64290*/  IMAD.MOV.U32 R2, RZ, RZ, R4 ;  /* 0x000000ffff027224 */ /* 0x000fc400078e0004 */
[----:B------:R-:W-:-:S05]  /*642a0*/  IMAD.MOV.U32 R0, RZ, RZ, R5 ;  /* 0x000000ffff007224 */ /* 0x000fca00078e0005 */
[----:B---3--:R-:W-:Y:S11]  /*642b0*/  HMMA.16816.F32.BF16 R24, R24, R20, R16 ;  /* 0x000000141818723c */ /* 0x008ff60000041810 */
[----:B------:R-:W-:Y:S04]  /*642c0*/  @!UPT UIADD3 URZ, URZ, URZ, URZ ;  /* 0x0000003f3f3ff290 */ /* 0x000fe8000fffe03f */
[----:B------:R0:W-:Y:S01]  /*642d0*/  STL.64 [R1+0x5f0], R12 ;  /* 0x0005f00c01007387 */ /* 0x0001e20000100a00 */
[----:B------:R-:W-:Y:S03]  /*642e0*/  STL.64 [R1+0x5f8], R14 ;  /* 0x0005f80e01007387 */ /* 0x000fe60000100a00 */
[----:B0-----:R-:W2:Y:S01]  /*642f0*/  LDL.LU.64 R12, [R1+0x72d0] ;  /* 0x0072d000010c7983 */ /* 0x001ea20000300a00 */
[----:B------:R-:W3:Y:S02]  /*64300*/  LDL.LU.64 R4, [R1+0xba0] ;  /* 0x000ba00001047983 */ /* 0x000ee40000300a00 */
[----:B------:R-:W3:Y:S02]  /*64310*/  LDL.LU.64 R6, [R1+0xba8] ;  /* 0x000ba80001067983 */ /* 0x000ee40000300a00 */
[----:B------:R-:W2:Y:S01]  /*64320*/  LDL.LU.64 R18, [R1+0x72c8] ;  /* 0x0072c80001127983 */ /* 0x000ea20000300a00 */
[----:B------:R-:W2:Y:S01]  /*64330*/  LDL.LU.64 R16, [R1+0x72c0] ;  /* 0x0072c00001107983 */ /* 0x000ea20000300a00 */
[----:B------:R0:W-:Y:S02]  /*64340*/  STL.64 [R1+0x150], R24 ;  /* 0x0001501801007387 */ /* 0x0001e40000100a00 */
[----:B------:R1:W-:Y:S01]  /*64350*/  STL.64 [R1+0x158], R26 ;  /* 0x0001581a01007387 */ /* 0x0003e20000100a00 */
[----:B0-----:R-:W4:Y:S01]  /*64360*/  LDL.LU.64 R24, [R1+0xb70] ;  /* 0x000b700001187983 */ /* 0x001f220000300a00 */
[----:B-1----:R-:W4:Y:S02]  /*64370*/  LDL.LU.64 R26, [R1+0xb78] ;  /* 0x000b7800011a7983 */ /* 0x002f240000300a00 */
[----:B------:R0:W-:Y:S02]  /*64380*/  STL.64 [R1+0x7210], R20 ;  /* 0x0072101401007387 */ /* 0x0001e40000100a00 */
        /* <DEDUP_REMOVED lines=19> */
[----:B------:R-:W-:Y:S01]  /*644c0*/  STL.64 [R1+0x3f0], R20 ;  /* 0x0003f01401007387 */ /* 0x000fe20000100a00 */
[----:B------:R0:W-:Y:S02]  /*644d0*/  STL.64 [R1+0x3f8], R22 ;  /* 0x0003f81601007387 */ /* 0x0001e40000100a00 */
[----:B-1----:R-:W3:Y:S02]  /*644e0*/  LDL.LU.64 R14, [R1+0x7288] ;  /* 0x00728800010e7983 */ /* 0x002ee40000300a00 */
[----:B0-----:R-:W-:Y:S02]  /*644f0*/  IMAD.MOV.U32 R23, RZ, RZ, R12 ;  /* 0x000000ffff177224 */ /* 0x001fe400078e000c */
[----:B------:R-:W-:Y:S02]  /*64500*/  IMAD.MOV.U32 R22, RZ, RZ, R13 ;  /* 0x000000ffff167224 */ /* 0x000fe400078e000d */
[----:B------:R-:W2:Y:S02]  /*64510*/  LDL.LU.64 R12, [R1+0x7280] ;  /* 0x00728000010c7983 */ /* 0x000ea40000300a00 */
[C---:B--2---:R-:W-:Y:S11]  /*64520*/  HMMA.16816.F32.BF16 R8, R16.reuse, R12, R8 ;  /* 0x0000000c1008723c */ /* 0x044ff60000041808 */
[----:B------:R-:W-:Y:S11]  /*64530*/  @!UPT UIADD3 URZ, URZ, URZ, URZ ;  /* 0x0000003f3f3ff290 */ /* 0x000ff6000fffe03f */
[----:B------:R-:W-:Y:S01]  /*64540*/  @!UPT UIADD3 URZ, URZ, URZ, URZ ;  /* 0x0000003f3f3ff290 */ /* 0x000fe2000fffe03f */
[----:B------:R-:W-:Y:S01]  /*64550*/  STL.64 [R1+0x3e0], R8 ;  /* 0x0003e00801007387 */ /* 0x000fe20000100a00 */
[----:B------:R0:W-:Y:S03]  /*64560*/  STL.64 [R1+0x3e8], R10 ;  /* 0x0003e80a01007387 */ /* 0x0001e60000100a00 */
[----:B0-----:R-:W2:Y:S01]  /*64570*/  LDL.LU.64 R10, [R1+0x7278] ;  /* 0x00727800010a7983 */ /* 0x001ea20000300a00 */
[----:B------:R-:W2:Y:S02]  /*64580*/  LDL.LU.64 R8, [R1+0x7270] ;  /* 0x0072700001087983 */ /* 0x000ea40000300a00 */
[----:B------:R-:W4:Y:S02]  /*64590*/  LDL.64 R20, [R1+0xc0] ;  /* 0x0000c00001147983 */ /* 0x000f240000100a00 */
[----:B---3--:R-:W-:Y:S01]  /*645a0*/  STL.64 [R1+0x71c0], R14 ;  /* 0x0071c00e01007387 */ /* 0x008fe20000100a00 */
[----:B------:R0:W-:Y:S04]  /*645b0*/  STL.64 [R1+0x71b8], R12 ;  /* 0x0071b80c01007387 */ /* 0x0001e80000100a00 */
[----:B0-----:R-:W3:Y:S01]  /*645c0*/  LDL.64 R12, [R1+0x30] ;  /* 0x00003000010c7983 */ /* 0x001ee20000100a00 */
[C---:B--2---:R-:W-:Y:S11]  /*645d0*/  HMMA.16816.F32.BF16 R4, R16.reuse, R8, R4 ;  /* 0x000000081004723c */ /* 0x044ff60000041804 */
[----:B------:R-:W-:Y:S11]  /*645e0*/  @!UPT UIADD3 URZ, URZ, URZ, URZ ;  /* 0x0000003f3f3ff290 */ /* 0x000ff6000fffe03f */
[----:B------:R-:W-:Y:S01]  /*645f0*/  @!UPT UIADD3 URZ, URZ, URZ, URZ ;  /* 0x0000003f3f3ff290 */ /* 0x000fe2000fffe03f */
[----:B------:R0:W-:Y:S01]  /*64600*/  STL.64 [R1+0x3d0], R4 ;  /* 0x0003d00401007387 */ /* 0x0001e20000100a00 */
[----:B------:R-:W-:Y:S03]  /*64610*/  STL.64 [R1+0x3d8], R6 ;  /* 0x0003d80601007387 */ /* 0x000fe60000100a00 */
[----:B0-----:R-:W4:Y:S01]  /*64620*/  LDL.LU.64 R4, [R1+0x7268] ;  /* 0x0072680001047983 */ /* 0x001f220000300a00 */
[----:B------:R-:W-:Y:S02]  /*64630*/  STL.64 [R1+0x71b0], R10 ;  /* 0x0071b00a01007387 */ /* 0x000fe40000100a00 */
[----:B------:R4:W-:Y:S02]  /*64640*/  STL.64 [R1+0x71a8], R8 ;  /* 0x0071a80801007387 */ /* 0x0009e40000100a00 */
[C---:B----4-:R-:W-:Y:S01]  /*64650*/  HMMA.16816.F32.BF16 R8, R16.reuse, R4, R24 ;  /* 0x000000041008723c */ /* 0x050fe20000041818 */
[----:B------:R-:W0:Y:S04]  /*64660*/  LDSM.16.MT88.4 R24, [R3+0x20000] ;  /* 0x020000000318783b */ /* 0x000e280000004200 */
[----:B------:R-:W-:Y:S01]  /*64670*/  STL [R1+0x71a0], R4 ;  /* 0x0071a00401007387 */ /* 0x000fe20000100800 */
[----:B------:R1:W-:Y:S11]  /*64680*/  STL [R1+0x719c], R5 ;  /* 0x00719c0501007387 */ /* 0x0003f60000100800 */
[----:B------:R-:W-:Y:S06]  /*64690*/  @!UPT UIADD3 URZ, URZ, URZ, URZ ;  /* 0x0000003f3f3ff290 */ /* 0x000fec000fffe03f */
[----:B------:R2:W-:Y:S01]  /*646a0*/  STL.64 [R1+0x3c0], R8 ;  /* 0x0003c00801007387 */ /* 0x0005e20000100a00 */
[----:B------:R-:W-:Y:S02]  /*646b0*/  STL.64 [R1+0x3c8], R10 ;  /* 0x0003c80a01007387 */ /* 0x000fe40000100a00 */
[----:B-1----:R-:W3:Y:S02]  /*646c0*/  LDL.LU.64 R4, [R1+0xb90] ;  /* 0x000b900001047983 */ /* 0x002ee40000300a00 */
[----:B------:R-:W3:Y:S01]  /*646d0*/  LDL.LU.64 R6, [R1+0xb98] ;  /* 0x000b980001067983 */ /* 0x000ee20000300a00 */
[----:B------:R-:W-:Y:S04]  /*646e0*/  STL [R1+0x7188], R3 ;  /* 0x0071880301007387 */ /* 0x000fe80000100800 */
[----:B0-----:R-:W-:Y:S01]  /*646f0*/  STL.64 [R1+0x70e8], R26 ;  /* 0x0070e81a01007387 */ /* 0x001fe20000100a00 */
[----:B------:R-:W-:Y:S02]  /*64700*/  STL.64 [R1+0x70e0], R24 ;  /* 0x0070e01801007387 */ /* 0x000fe40000100a00 */
[----:B--2---:R-:W2:Y:S02]  /*64710*/  LDL.64 R8, [R1+0x80] ;  /* 0x0000800001087983 */ /* 0x004ea40000100a00 */
[----:B--2---:R0:W-:Y:S04]  /*64720*/  STL.64 [R1+0x7238], R8 ;  /* 0x0072380801007387 */ /* 0x0041e80000100a00 */
[----:B0-----:R-:W2:Y:S01]  /*64730*/  LDL.64 R8, [R1+0xa0] ;  /* 0x0000a00001087983 */ /* 0x001ea20000100a00 */
[----:B---3--:R-:W-:Y:S03]  /*64740*/  HMMA.16816.F32.BF16 R4, R16, R12, R4 ;  /* 0x0000000c1004723c */ /* 0x008fe60000041804 */
[----:B--2---:R0:W-:Y:S04]  /*64750*/  STL.64 [R1+0x7250], R8 ;  /* 0x0072500801007387 */ /* 0x0041e80000100a00 */
[----:B0-----:R-:W2:Y:S11]  /*64760*/  LDL.64 R8, [R1+0xb0] ;  /* 0x0000b00001087983 */ /* 0x001eb60000100a00 */
[----:B------:R-:W-:Y:S05]  /*64770*/  @!UPT UIADD3 URZ, URZ, URZ, URZ ;  /* 0x0000003f3f3ff290 */ /* 0x000fea000fffe03f */
[----:B------:R-:W-:Y:S02]  /*64780*/  STL.64 [R1+0x3b0], R4 ;  /* 0x0003b00401007387 */ /* 0x000fe40000100a00 */
[----:B------:R0:W-:Y:S02]  /*64790*/  STL.64 [R1+0x3b8], R6 ;  /* 0x0003b80601007387 */ /* 0x0001e40000100a00 */
[----:B0-----:R-:W-:Y:S02]  /*647a0*/  IMAD.MOV.U32 R7, RZ, RZ, R12 ;  /* 0x000000ffff077224 */ /* 0x001fe400078e000c */
[----:B------:R-:W-:Y:S02]  /*647b0*/  IMAD.MOV.U32 R6, RZ, RZ, R13 ;  /* 0x000000ffff067224 */ /* 0x000fe400078e000d */
[----:B------:R-:W-:Y:S02]  /*647c0*/  IMAD.MOV.U32 R12, RZ, RZ, R23 ;  /* 0x000000ffff0c7224 */ /* 0x000fe400078e0017 */
[----:B------:R-:W-:-:S05]  /*647d0*/  IMAD.MOV.U32 R13, RZ, RZ, R22 ;  /* 0x000000ffff0d7224 */ /* 0x000fca00078e0016 */
[----:B------:R0:W-:Y:S04]  /*647e0*/  STL.64 [R1+0x71d8], R12 ;  /* 0x0071d80c01007387 */ /* 0x0001e80000100a00 */
[----:B0-----:R-:W3:Y:S04]  /*647f0*/  LDL.64 R12, [R1+0x10] ;  /* 0x00001000010c7983 */ /* 0x001ee80000100a00 */
[----:B---3--:R0:W-:Y:S04]  /*64800*/  STL.64 [R1+0x71e0], R12 ;  /* 0x0071e00c01007387 */ /* 0x0081e80000100a00 */
[----:B0-----:R-:W3:Y:S04]  /*64810*/  LDL.64 R12, [R1+0x20] ;  /* 0x00002000010c7983 */ /* 0x001ee80000100a00 */
[----:B---3--:R0:W-:Y:S04]  /*64820*/  STL.64 [R1+0x7208], R12 ;  /* 0x0072080c01007387 */ /* 0x0081e80000100a00 */
[----:B0-----:R-:W3:Y:S01]  /*64830*/  LDL.LU.64 R12, [R1+0xb80] ;  /* 0x000b8000010c7983 */ /* 0x001ee20000300a00 */
[----:B------:R-:W3:Y:S02]  /*64840*/  LDL.LU.64 R14, [R1+0xb88] ;  /* 0x000b8800010e7983 */ /* 0x000ee40000300a00 */
[----:B------:R-:W-:Y:S02]  /*64850*/  STL [R1+0x7190], R6 ;  /* 0x0071900601007387 */ /* 0x000fe40000100800 */
[----:B------:R3:W-:Y:S02]  /*64860*/  STL [R1+0x718c], R7 ;  /* 0x00718c0701007387 */ /* 0x0007e40000100800 */
[----:B---3--:R-:W-:Y:S11]  /*64870*/  HMMA.16816.F32.BF16 R4, R16, R20, R12 ;  /* 0x000000141004723c */ /* 0x008ff6000004180c */
[----:B------:R-:W-:Y:S11]  /*64880*/  @!UPT UIADD3 URZ, URZ, URZ, URZ ;  /* 0x0000003f3f3ff290 */ /* 0x000ff6000fffe03f */
[----:B------:R-:W-:Y:S01]  /*64890*/  @!UPT UIADD3 URZ, URZ, URZ, URZ ;  /* 0x0000003f3f3ff290 */ /* 0x000fe2000fffe03f */
[----:B------:R0:W-:Y:S01]  /*648a0*/  STL.64 [R1+0x700], R4 ;  /* 0x0007000401007387 */ /* 0x0001e20000100a00 */
[----:B------:R1:W-:Y:S03]  /*648b0*/  STL.64 [R1+0x708], R6 ;  /* 0x0007080601007387 */ /* 0x0003e60000100a00 */
[----:B0-----:R-:W3:Y:S01]  /*648c0*/  LDL.LU.64 R4, [R1+0x9c0] ;  /* 0x0009c00001047983 */ /* 0x001ee20000300a00 */
[----:B-1----:R-:W4:Y:S03]  /*648d0*/  LDL.LU.64 R6, [R1+0x9c8] ;  /* 0x0009c80001067983 */ /* 0x002f260000300a00 */
[----:B----4-:R-:W-:Y:S01]  /*648e0*/  STL.64 [R1+0x7248], R6 ;  /* 0x0072480601007387 */ /* 0x010fe20000100a00 */
[----:B---3--:R0:W-:Y:S03]  /*648f0*/  STL.64 [R1+0x7240], R4 ;  /* 0x0072400401007387 */ /* 0x0081e60000100a00 */
[----:B0-----:R-:W3:Y:S01]  /*64900*/  LDL.LU.64 R4, [R1+0x9d0] ;  /* 0x0009d00001047983 */ /* 0x001ee20000300a00 */
[----:B------:R-:W4:Y:S02]  /*64910*/  LDL.LU.64 R6, [R1+0x9d8] ;  /* 0x0009d80001067983 */ /* 0x000f240000300a00 */
[----:B------:R-:W-:-:S02]  /*64920*/  IMAD.MOV.U32 R27, RZ, RZ, R20 ;  /* 0x000000ffff1b7224 */ /* 0x000fc400078e0014 */
[----:B------:R-:W-:Y:S02]  /*64930*/  IMAD.MOV.U32 R26, RZ, RZ, R21 ;  /* 0x000000ffff1a7224 */ /* 0x000fe400078e0015 */
[----:B------:R-:W-:Y:S02]  /*64940*/  IMAD.MOV.U32 R20, RZ, RZ, R2 ;  /* 0x000000ffff147224 */ /* 0x000fe400078e0002 */
[----:B------:R-:W-:Y:S01]  /*64950*/  IMAD.MOV.U32 R21, RZ, RZ, R0 ;  /* 0x000000ffff157224 */ /* 0x000fe200078e0000 */
[----:B----4-:R-:W-:Y:S01]  /*64960*/  STL.64 [R1+0x7260], R6 ;  /* 0x0072600601007387 */ /* 0x010fe20000100a00 */
[----:B---3--:R0:W-:Y:S03]  /*64970*/  STL.64 [R1+0x7258], R4 ;  /* 0x0072580401007387 */ /* 0x0081e60000100a00 */
[----:B0-----:R-:W3:Y:S01]  /*64980*/  LDL.LU.64 R4, [R1+0x9f0] ;  /* 0x0009f00001047983 */ /* 0x001ee20000300a00 */
[----:B------:R-:W3:Y:S02]  /*64990*/  LDL.LU.64 R6, [R1+0x9f8] ;  /* 0x0009f80001067983 */ /* 0x000ee40000300a00 */
[----:B------:R-:W4:Y:S02]  /*649a0*/  LDL.LU.64 R12, [R1+0x6b0] ;  /* 0x0006b000010c7983 */ /* 0x000f240000300a00 */
[----:B------:R-:W4:Y:S01]  /*649b0*/  LDL.LU.64 R14, [R1+0x6b8] ;  /* 0x0006b800010e7983 */ /* 0x000f220000300a00 */
[----:B------:R0:W-:Y:S04]  /*649c0*/  STL.64 [R1+0x7228], R20 ;  /* 0x0072281401007387 */ /* 0x0001e80000100a00 */
[----:B0-----:R-:W4:Y:S01]  /*649d0*/  LDL.64 R20, [R1+0x60] ;  /* 0x0000600001147983 */ /* 0x001f220000100a00 */
[----:B------:R-:W-:-:S02]  /*649e0*/  IMAD.MOV.U32 R24, RZ, RZ, R29 ;  /* 0x000000ffff187224 */ /* 0x000fc400078e001d */
[----:B------:R-:W-:Y:S02]  /*649f0*/  IMAD.MOV.U32 R25, RZ, RZ, R28 ;  /* 0x000000ffff197224 */ /* 0x000fe400078e001c */
[----:B--2---:R-:W-:Y:S02]  /*64a00*/  IMAD.MOV.U32 R29, RZ, RZ, R8 ;  /* 0x000000ffff1d7224 */ /* 0x004fe400078e0008 */
[----:B------:R-:W-:Y:S01]  /*64a10*/  IMAD.MOV.U32 R28, RZ, RZ, R9 ;  /* 0x000000ffff1c7224 */ /* 0x000fe200078e0009 */
[C---:B---3--:R-:W-:Y:S01]  /*64a20*/  HMMA.16816.F32.BF16 R4, R16.reuse, R8, R4 ;  /* 0x000000081004723c */ /* 0x048fe20000041804 */
[----:B----4-:R0:W-:Y:S04]  /*64a30*/  STL.64 [R1+0x7230], R20 ;  /* 0x0072301401007387 */ /* 0x0101e80000100a00 */
[----:B0-----:R-:W2:Y:S01]  /*64a40*/  LDL.64 R20, [R1+0x90] ;  /* 0x0000900001147983 */ /* 0x001ea20000100a00 */
[----:B------:R-:W-:Y:S02]  /*64a50*/  STL [R1+0x7198], R26 ;  /* 0x0071981a01007387 */ /* 0x000fe40000100800 */
[----:B------:R-:W-:Y:S11]  /*64a60*/  STL [R1+0x7194], R27 ;  /* 0x0071941b01007387 */ /* 0x000ff60000100800 */
[----:B------:R-:W-:Y:S04]  /*64a70*/  @!UPT UIADD3 URZ, URZ, URZ, URZ ;  /* 0x0000003f3f3ff290 */ /* 0x000fe8000fffe03f */
[----:B------:R-:W-:Y:S01]  /*64a80*/  STL.64 [R1+0x6f0], R4 ;  /* 0x0006f00401007387 */ /* 0x000fe20000100a00 */
[----:B------:R0:W-:Y:S04]  /*64a90*/  STL.64 [R1+0x6f8], R6 ;  /* 0x0006f80601007387 */ /* 0x0001e80000100a00 */
[----:B0-----:R-:W3:Y:S01]  /*64aa0*/  LDL.LU.64 R6, [R1+0x7260] ;  /* 0x0072600001067983 */ /* 0x001ee20000300a00 */
[----:B------:R-:W3:Y:S02]  /*64ab0*/  LDL.LU.64 R4, [R1+0x7258] ;  /* 0x0072580001047983 */ /* 0x000ee40000300a00 */
[----:B------:R-:W3:Y:S02]  /*64ac0*/  LDL.LU.64 R8, [R1+0x7250] ;  /* 0x0072500001087983 */ /* 0x000ee40000300a00 */
[C---:B---3--:R-:W-:Y:S01]  /*64ad0*/  HMMA.16816.F32.BF16 R4, R16.reuse, R8, R4 ;  /* 0x000000081004723c */ /* 0x048fe20000041804 */
[----:B------:R-:W-:Y:S11]  /*64ae0*/  IMAD.MOV.U32 R3, RZ, RZ, R8 ;  /* 0x000000ffff037224 */ /* 0x000ff600078e0008 */
[----:B------:R-:W-:Y:S11]  /*64af0*/  @!UPT UIADD3 URZ, URZ, URZ, URZ ;  /* 0x0000003f3f3ff290 */ /* 0x000ff6000fffe03f */
[----:B------:R-:W-:Y:S01]  /*64b00*/  STL.64 [R1+0x6e0], R4 ;  /* 0x0006e00401007387 */ /* 0x000fe20000100a00 */
[----:B------:R0:W-:Y:S03]  /*64b10*/  STL.64 [R1+0x6e8], R6 ;  /* 0x0006e80601007387 */ /* 0x0001e60000100a00 */
[----:B0-----:R-:W2:Y:S01]  /*64b20*/  LDL.LU.64 R6, [R1+0x7248] ;  /* 0x0072480001067983 */ /* 0x001ea20000300a00 */
[----:B------:R-:W2:Y:S02]  /*64b30*/  LDL.LU.64 R4, [R1+0x7240] ;  /* 0x0072400001047983 */ /* 0x000ea40000300a00 */
[----:B------:R-:W3:Y:S01]  /*64b40*/  LDL.LU.64 R8, [R1+0x7238] ;  /* 0x0072380001087983 */ /* 0x000ee20000300a00 */
[C---:B--2---:R-:W-:Y:S08]  /*64b50*/  HMMA.16816.F32.BF16 R4, R16.reuse, R20, R4 ;  /* 0x000000141004723c */ /* 0x044ff00000041804 */
[----:B---3--:R-:W-:Y:S11]  /*64b60*/  HMMA.16816.F32.BF16 R12, R16, R8, R12 ;  /* 0x00000008100c723c */ /* 0x008ff6000004180c */
[----:B------:R-:W-:Y:S04]  /*64b70*/  @!UPT UIADD3 URZ, URZ, URZ, URZ ;  /* 0x0000003f3f3ff290 */ /* 0x000fe8000fffe03f */
[----:B------:R-:W-:Y:S01]  /*64b80*/  STL.64 [R1+0x6d0], R4 ;  /* 0x0006d00401007387 */ /* 0x000fe20000100a00 */
[----:B------:R0:W-:Y:S07]  /*64b90*/  STL.64 [R1+0x6d8], R6 ;  /* 0x0006d80601007387 */ /* 0x0001ee0000100a00 */
[----:B------:R1:W-:Y:S02]  /*64ba0*/  STL.64 [R1+0x6c0], R12 ;  /* 0x0006c00c01007387 */ /* 0x0003e40000100a00 */
[----:B------:R2:W-:Y:S02]  /*64bb0*/  STL.64 [R1+0x6c8], R14 ;  /* 0x0006c80e01007387 */ /* 0x0005e40000100a00 */
[----:B0-----:R-:W-:-:S02]  /*64bc0*/  IMAD.MOV.U32 R6, RZ, RZ, R20 ;  /* 0x000000ffff067224 */ /* 0x001fc400078e0014 */
[----:B------:R-:W-:Y:S02]  /*64bd0*/  IMAD.MOV.U32 R7, RZ, RZ, R21 ;  /* 0x000000ffff077224 */ /* 0x000fe400078e0015 */
[----:B------:R-:W3:Y:S01]  /*64be0*/  LDL.LU.64 R20, [R1+0x570] ;  /* 0x0005700001147983 */ /* 0x000ee20000300a00 */
[----:B------:R-:W3:Y:S02]  /*64bf0*/  LDL.LU.64 R22, [R1+0x578] ;  /* 0x0005780001167983 */ /* 0x000ee40000300a00 */
[----:B-1----:R-:W4:Y:S02]  /*64c00*/  LDL.LU.64 R12, [R1+0x2d0] ;  /* 0x0002d000010c7983 */ /* 0x002f240000300a00 */
[----:B--2---:R-:W2:Y:S02]  /*64c10*/  LDL.LU.64 R14, [R1+0x2d8] ;  /* 0x0002d800010e7983 */ /* 0x004ea40000300a00 */
[----:B------:R-:W-:Y:S02]  /*64c20*/  IMAD.MOV.U32 R4, RZ, RZ, R8 ;  /* 0x000000ffff047224 */ /* 0x000fe400078e0008 */
[----:B------:R-:W-:Y:S01]  /*64c30*/  IMAD.MOV.U32 R5, RZ, RZ, R9 ;  /* 0x000000ffff057224 */ /* 0x000fe200078e0009 */
[----:B--2---:R-:W-:Y:S01]  /*64c40*/  STL.64 [R1+0x7220], R14 ;  /* 0x0072200e01007387 */ /* 0x004fe20000100a00 */
[----:B----4-:R0:W-:Y:S03]  /*64c50*/  STL.64 [R1+0x7218], R12 ;  /* 0x0072180c01007387 */ /* 0x0101e60000100a00 */
[----:B0-----:R-:W2:Y:S01]  /*64c60*/  LDL.LU.64 R12, [R1+0x510] ;  /* 0x00051000010c7983 */ /* 0x001ea20000300a00 */
[----:B------:R-:W2:Y:S02]  /*64c70*/  LDL.LU.64 R14, [R1+0x518] ;  /* 0x00051800010e7983 */ /* 0x000ea40000300a00 */
[----:B------:R-:W-:Y:S02]  /*64c80*/  STL.64 [R1+0x71d0], R6 ;  /* 0x0071d00601007387 */ /* 0x000fe40000100a00 */
[----:B------:R0:W-:Y:S02]  /*64c90*/  STL.64 [R1+0x71c8], R4 ;  /* 0x0071c80401007387 */ /* 0x0001e40000100a00 */
[----:B0-----:R-:W4:Y:S01]  /*64ca0*/  LDL.LU.64 R4, [R1+0xc90] ;  /* 0x000c900001047983 */ /* 0x001f220000300a00 */
[----:B------:R-:W2:Y:S01]  /*64cb0*/  LDL.LU.64 R6, [R1+0xc98] ;  /* 0x000c980001067983 */ /* 0x000ea20000300a00 */
[C---:B---3--:R-:W-:Y:S02]  /*64cc0*/  HMMA.16816.F32.BF16 R20, R16.reuse, R24, R20 ;  /* 0x000000181014723c */ /* 0x048fe40000041814 */
[----:B--2---:R-:W-:Y:S01]  /*64cd0*/  STL.64 [R1+0x71f0], R6 ;  /* 0x0071f00601007387 */ /* 0x004fe20000100a00 */
[----:B----4-:R0:W-:Y:S03]  /*64ce0*/  STL.64 [R1+0x71e8], R4 ;  /* 0x0071e80401007387 */ /* 0x0101e60000100a00 */
[----:B0-----:R-:W2:Y:S01]  /*64cf0*/  LDL.LU.64 R4, [R1+0xcb0] ;  /* 0x000cb00001047983 */ /* 0x001ea20000300a00 */
[----:B------:R-:W2:Y:S02]  /*64d00*/  LDL.LU.64 R6, [R1+0xcb8] ;  /* 0x000cb80001067983 */ /* 0x000ea40000300a00 */
[----:B------:R-:W3:Y:S02]  /*64d10*/  LDL.LU.64 R8, [R1+0xc80] ;  /* 0x000c800001087983 */ /* 0x000ee40000300a00 */
[----:B------:R-:W3:Y:S11]  /*64d20*/  LDL.LU.64 R10, [R1+0xc88] ;  /* 0x000c8800010a7983 */ /* 0x000ef60000300a00 */
[----:B------:R-:W-:Y:S01]  /*64d30*/  @!UPT UIADD3 URZ, URZ, URZ, URZ ;  /* 0x0000003f3f3ff290 */ /* 0x000fe2000fffe03f */
[----:B------:R0:W-:Y:S01]  /*64d40*/  STL.64 [R1+0x6b0], R20 ;  /* 0x0006b01401007387 */ /* 0x0001e20000100a00 */
[----:B------:R-:W-:Y:S03]  /*64d50*/  STL.64 [R1+0x6b8], R22 ;  /* 0x0006b81601007387 */ /* 0x000fe60000100a00 */
[----:B0-----:R-:W4:Y:S01]  /*64d60*/  LDL.LU.64 R20, [R1+0x7230] ;  /* 0x0072300001147983 */ /* 0x001f220000300a00 */
[----:B------:R0:W-:Y:S03]  /*64d70*/  STL.64 [R1+0x7108], R24 ;  /* 0x0071081801007387 */ /* 0x0001e60000100a00 */
[----:B0-----:R-:W4:Y:S01]  /*64d80*/  LDL.LU.64 R24, [R1+0x520] ;  /* 0x0005200001187983 */ /* 0x001f220000300a00 */
[----:B------:R-:W4:Y:S02]  /*64d90*/  LDL.LU.64 R26, [R1+0x528] ;  /* 0x00052800011a7983 */ /* 0x000f240000300a00 */
[C---:B----4-:R-:W-:Y:S11]  /*64da0*/  HMMA.16816.F32.BF16 R24, R16.reuse, R20, R24 ;  /* 0x000000141018723c */ /* 0x050ff60000041818 */
[----:B------:R-:W-:Y:S11]  /*64db0*/  @!UPT UIADD3 URZ, URZ, URZ, URZ ;  /* 0x0000003f3f3ff290 */ /* 0x000ff6000fffe03f */
[----:B------:R-:W-:Y:S01]  /*64dc0*/  @!UPT UIADD3 URZ, URZ, URZ, URZ ;  /* 0x0000003f3f3ff290 */ /* 0x000fe2000fffe03f */
[----:B------:R-:W-:Y:S01]  /*64dd0*/  STL.64 [R1+0x6a0], R24 ;  /* 0x0006a01801007387 */ /* 0x000fe20000100a00 */
[----:B------:R0:W-:Y:S02]  /*64de0*/  STL.64 [R1+0x6a8], R26 ;  /* 0x0006a81a01007387 */ /* 0x0001e40000100a00 */
[----:B0-----:R-:W-:Y:S02]  /*64df0*/  IMAD.MOV.U32 R26, RZ, RZ, R20 ;  /* 0x000000ffff1a7224 */ /* 0x001fe400078e0014 */
[----:B------:R-:W-:Y:S02]  /*64e00*/  IMAD.MOV.U32 R27, RZ, RZ, R21 ;  /* 0x000000ffff1b7224 */ /* 0x000fe400078e0015 */
[----:B------:R-:W4:Y:S02]  /*64e10*/  LDL.LU.64 R20, [R1+0x7228] ;  /* 0x0072280001147983 */ /* 0x000f240000300a00 */
[C---:B----4-:R-:W-:Y:S02]  /*64e20*/  HMMA.16816.F32.BF16 R20, R16.reuse, R20, R12 ;  /* 0x000000141014723c */ /* 0x050fe4000004180c */
[----:B------:R-:W4:Y:S01]  /*64e30*/  LDL.LU.64 R14, [R1+0x7220] ;  /* 0x00722000010e7983 */ /* 0x000f220000300a00 */
[----:B------:R-:W4:Y:S11]  /*64e40*/  LDL.LU.64 R12, [R1+0x7218] ;  /* 0x00721800010c7983 */ /* 0x000f360000300a00 */
[----:B------:R-:W-:Y:S09]  /*64e50*/  @!UPT UIADD3 URZ, URZ, URZ, URZ ;  /* 0x0000003f3f3ff290 */ /* 0x000ff2000fffe03f */
        /* <DEDUP_REMOVED lines=9> */
[----:B------:R1:W-:Y:S03]  /*64ef0*/  STL.64 [R1+0x3a8], R18 ;  /* 0x0003a81201007387 */ /* 0x0003e60000100a00 */
[----:B0-----:R-:W4:Y:S01]  /*64f00*/  LDL.LU.64 R16, [R1+0xca0] ;  /* 0x000ca00001107983 */ /* 0x001f220000300a00 */
[----:B-1----:R-:W4:Y:S01]  /*64f10*/  LDL.LU.64 R18, [R1+0xca8] ;  /* 0x000ca80001127983 */ /* 0x002f220000300a00 */
[C---:B--2---:R-:W-:Y:S01]  /*64f20*/  HMMA.16816.F32.BF16 R4, R20.reuse, R12, R4 ;  /* 0x0000000c1404723c */ /* 0x044fe20000041804 */
[----:B------:R-:W-:Y:S02]  /*64f30*/  IMAD.MOV.U32 R2, RZ, RZ, R12 ;  /* 0x000000ffff027224 */ /* 0x000fe400078e000c */
[----:B------:R-:W-:Y:S11]  /*64f40*/  IMAD.MOV.U32 R0, RZ, RZ, R13 ;  /* 0x000000ffff007224 */ /* 0x000ff600078e000d */
[----:B------:R-:W-:Y:S09]  /*64f50*/  @!UPT UIADD3 URZ, URZ, URZ, URZ ;  /* 0x0000003f3f3ff290 */ /* 0x000ff2000fffe03f */
[----:B------:R-:W-:Y:S01]  /*64f60*/  STL.64 [R1+0x5e0], R4 ;  /* 0x0005e00401007387 */ /* 0x000fe20000100a00 */
[----:B------:R0:W-:Y:S03]  /*64f70*/  STL.64 [R1+0x5e8], R6 ;  /* 0x0005e80601007387 */ /* 0x0001e60000100a00 */
[----:B0-----:R-:W2:Y:S01]  /*64f80*/  LDL.LU.64 R6, [R1+0x71f0] ;  /* 0x0071f00001067983 */ /* 0x001ea20000300a00 */
[----:B------:R-:W2:Y:S02]  /*64f90*/  LDL.LU.64 R4, [R1+0x71e8] ;  /* 0x0071e80001047983 */ /* 0x000ea40000300a00 */
[----:B------:R-:W4:Y:S02]  /*64fa0*/  LDL.LU.64 R12, [R1+0x71e0] ;  /* 0x0071e000010c7983 */ /* 0x000f240000300a00 */
[C---:B----4-:R-:W-:Y:S11]  /*64fb0*/  HMMA.16816.F32.BF16 R16, R20.reuse, R12, R16 ;  /* 0x0000000c1410723c */ /* 0x050ff60000041810 */
[----:B------:R-:W-:Y:S11]  /*64fc0*/  @!UPT UIADD3 URZ, URZ, URZ, URZ ;  /* 0x0000003f3f3ff290 */ /* 0x000ff6000fffe03f */
[----:B------:R-:W-:Y:S01]  /*64fd0*/  @!UPT UIADD3 URZ, URZ, URZ, URZ ;  /* 0x0000003f3f3ff290 */ /* 0x000fe2000fffe03f */
[----:B------:R0:W-:Y:S01]  /*64fe0*/  STL.64 [R1+0x5d0], R16 ;  /* 0x0005d01001007387 */ /* 0x0001e20000100a00 */
[----:B------:R-:W-:Y:S02]  /*64ff0*/  STL.64 [R1+0x5d8], R18 ;  /* 0x0005d81201007387 */ /* 0x000fe40000100a00 */
[----:B0-----:R-:W-:Y:S02]  /*65000*/  IMAD.MOV.U32 R17, RZ, RZ, R12 ;  /* 0x000000ffff117224 */ /* 0x001fe400078e000c */
[----:B------:R-:W-:Y:S02]  /*65010*/  IMAD.MOV.U32 R16, RZ, RZ, R13 ;  /* 0x000000ffff107224 */ /* 0x000fe400078e000d */
[----:B------:R-:W2:Y:S02]  /*65020*/  LDL.LU.64 R12, [R1+0x71d8] ;  /* 0x0071d800010c7983 */ /* 0x000ea40000300a00 */
[C---:B--2---:R-:W-:Y:S02]  /*65030*/  HMMA.16816.F32.BF16 R12, R20.reuse, R12, R4 ;  /* 0x0000000c140c723c */ /* 0x044fe40000041804 */
[----:B------:R-:W2:Y:S01]  /*65040*/  LDL.LU.64 R6, [R1+0x71d0] ;  /* 0x0071d00001067983 */ /* 0x000ea20000300a00 */
[----:B------:R-:W4:Y:S11]  /*65050*/  LDL.LU.64 R4, [R1+0x71c8] ;  /* 0x0071c80001047983 */ /* 0x000f360000300a00 */
[----:B------:R-:W-:Y:S09]  /*65060*/  @!UPT UIADD3 URZ, URZ, URZ, URZ ;  /* 0x0000003f3f3ff290 */ /* 0x000ff2000fffe03f */
[----:B------:R-:W-:Y:S01]  /*65070*/  STL.64 [R1+0x5c0], R12 ;  /* 0x0005c00c01007387 */ /* 0x000fe20000100a00 */
[----:B------:R0:W-:Y:S03]  /*65080*/  STL.64 [R1+0x5c8], R14 ;  /* 0x0005c80e01007387 */ /* 0x0001e60000100a00 */
[----:B0-----:R-:W2:Y:S01]  /*65090*/  LDL.LU.64 R14, [R1+0x71c0] ;  /* 0x0071c000010e7983 */ /* 0x001ea20000300a00 */
[----:B------:R-:W3:Y:S02]  /*650a0*/  LDL.LU.64 R12, [R1+0x71b8] ;  /* 0x0071b800010c7983 */ /* 0x000ee40000300a00 */
[----:B---3--:R-:W-:Y:S11]  /*650b0*/  HMMA.16816.F32.BF16 R8, R20, R12, R8 ;  /* 0x0000000c1408723c */ /* 0x008ff60000041808 */
[----:B------:R-:W-:Y:S11]  /*650c0*/  @!UPT UIADD3 URZ, URZ, URZ, URZ ;  /* 0x0000003f3f3ff290 */ /* 0x000ff6000fffe03f */
[----:B------:R-:W-:Y:S01]  /*650d0*/  @!UPT UIADD3 URZ, URZ, URZ, URZ ;  /* 0x0000003f3f3ff290 */ /* 0x000fe2000fffe03f */
[----:B------:R-:W-:Y:S01]  /*650e0*/  STL.64 [R1+0x5b0], R8 ;  /* 0x0005b00801007387 */ /* 0x000fe20000100a00 */
[----:B------:R0:W-:Y:S03]  /*650f0*/  STL.64 [R1+0x5b8], R10 ;  /* 0x0005b80a01007387 */ /* 0x0001e60000100a00 */
[----:B0-----:R-:W3:Y:S01]  /*65100*/  LDL.LU.64 R10, [R1+0x71b0] ;  /* 0x0071b000010a7983 */ /* 0x001ee20000300a00 */
[----:B------:R-:W3:Y:S02]  /*65110*/  LDL.LU.64 R8, [R1+0x71a8] ;  /* 0x0071a80001087983 */ /* 0x000ee40000300a00 */
[----:B--2---:R-:W-:Y:S02]  /*65120*/  STL.64 [R1+0x70a8], R14 ;  /* 0x0070a80e01007387 */ /* 0x004fe40000100a00 */
[----:B------:R0:W-:Y:S02]  /*65130*/  STL.64 [R1+0x70a0], R12 ;  /* 0x0070a00c01007387 */ /* 0x0001e40000100a00 */
[----:B0-----:R-:W3:Y:S01]  /*65140*/  LDL.LU.64 R12, [R1+0xaa0] ;  /* 0x000aa000010c7983 */ /* 0x001ee20000300a00 */
[----:B------:R-:W3:Y:S02]  /*65150*/  LDL.LU.64 R14, [R1+0xaa8] ;  /* 0x000aa800010e7983 */ /* 0x000ee40000300a00 */
[----:B----4-:R-:W-:-:S02]  /*65160*/  IMAD.MOV.U32 R24, RZ, RZ, R4 ;  /* 0x000000ffff187224 */ /* 0x010fc400078e0004 */
[----:B------:R-:W-:Y:S01]  /*65170*/  IMAD.MOV.U32 R25, RZ, RZ, R5 ;  /* 0x000000ffff197224 */ /* 0x000fe200078e0005 */
[----:B------:R-:W2:Y:S01]  /*65180*/  LDL.LU R4, [R1+0x71a0] ;  /* 0x0071a00001047983 */ /* 0x000ea20000300800 */
[----:B---3--:R-:W-:Y:S11]  /*65190*/  HMMA.16816.F32.BF16 R12, R20, R8, R12 ;  /* 0x00000008140c723c */ /* 0x008ff6000004180c */
[----:B------:R-:W-:Y:S11]  /*651a0*/  @!UPT UIADD3 URZ, URZ, URZ, URZ ;  /* 0x0000003f3f3ff290 */ /* 0x000ff6000fffe03f */
[----:B------:R-:W-:Y:S01]  /*651b0*/  @!UPT UIADD3 URZ, URZ, URZ, URZ ;  /* 0x0000003f3f3ff290 */ /* 0x000fe2000fffe03f */
[----:B------:R0:W-:Y:S01]  /*651c0*/  STL.64 [R1+0x5a0], R12 ;  /* 0x0005a00c01007387 */ /* 0x0001e20000100a00 */
[----:B------:R-:W-:Y:S02]  /*651d0*/  STL.64 [R1+0x5a8], R14 ;  /* 0x0005a80e01007387 */ /* 0x000fe40000100a00 */
[----:B------:R-:W2:Y:S02]  /*651e0*/  LDL.LU R5, [R1+0x719c] ;  /* 0x00719c0001057983 */ /* 0x000ea40000300800 */
[----:B------:R-:W-:Y:S01]  /*651f0*/  STL.64 [R1+0x7120], R24 ;  /* 0x0071201801007387 */ /* 0x000fe20000100a00 */
[----:B0-----:R-:W3:Y:S04]  /*65200*/  LDL.LU.64 R12, [R1] ;  /* 0x00000000010c7983 */ /* 0x001ee80000300a00 */
[----:B---3--:R0:W-:Y:S04]  /*65210*/  STL.64 [R1+0x70b0], R12 ;  /* 0x0070b00c01007387 */ /* 0x0081e80000100a00 */
[----:B0-----:R-:W2:Y:S01]  /*65220*/  LDL.LU.64 R12, [R1+0xa70] ;  /* 0x000a7000010c7983 */ /* 0x001ea20000300a00 */
[----:B------:R-:W2:Y:S02]  /*65230*/  LDL.LU.64 R14, [R1+0xa78] ;  /* 0x000a7800010e7983 */ /* 0x000ea40000300a00 */
[----:B------:R-:W-:Y:S02]  /*65240*/  STL.64 [R1+0x7098], R10 ;  /* 0x0070980a01007387 */ /* 0x000fe40000100a00 */
[----:B------:R0:W-:Y:S02]  /*65250*/  STL.64 [R1+0x7090], R8 ;  /* 0x0070900801007387 */ /* 0x0001e40000100a00 */
[----:B0-----:R-:W-:-:S02]  /*65260*/  IMAD.MOV.U32 R8, RZ, RZ, R26 ;  /* 0x000000ffff087224 */ /* 0x001fc400078e001a */
[----:B------:R-:W-:Y:S01]  /*65270*/  IMAD.MOV.U32 R9, RZ, RZ, R27 ;  /* 0x000000ffff097224 */ /* 0x000fe200078e001b */
[----:B------:R-:W3:Y:S01]  /*65280*/  LDL.LU R26, [R1+0x7198] ;  /* 0x00719800011a7983 */ /* 0x000ee20000300800 */
[----:B------:R-:W4:Y:S03]  /*65290*/  LDL.LU R27, [R1+0x7194] ;  /* 0x00719400011b7983 */ /* 0x000f260000300800 */
[----:B------:R2:W-:Y:S02]  /*652a0*/  STL.64 [R1+0x7100], R8 ;  /* 0x0071000801007387 */ /* 0x0005e40000100a00 */
[----:B--2---:R-:W-:Y:S07]  /*652b0*/  HMMA.16816.F32.BF16 R8, R20, R4, R12 ;  /* 0x000000041408723c */ /* 0x004fee000004180c */
[----:B------:R-:W-:-:S02]  /*652c0*/  IMAD.MOV.U32 R12, RZ, RZ, R17 ;  /* 0x000000ffff0c7224 */ /* 0x000fc400078e0011 */
[----:B------:R-:W-:Y:S11]  /*652d0*/  IMAD.MOV.U32 R13, RZ, RZ, R16 ;  /* 0x000000ffff0d7224 */ /* 0x000ff600078e0010 */
[----:B------:R-:W-:Y:S03]  /*652e0*/  @!UPT UIADD3 URZ, URZ, URZ, URZ ;  /* 0x0000003f3f3ff290 */ /* 0x000fe6000fffe03f */
[----:B------:R-:W-:Y:S01]  /*652f0*/  STL.64 [R1+0x590], R8 ;  /* 0x0005900801007387 */ /* 0x000fe20000100a00 */
[----:B------:R-:W-:Y:S02]  /*65300*/  STL.64 [R1+0x598], R10 ;  /* 0x0005980a01007387 */ /* 0x000fe40000100a00 */
[----:B------:R-:W-:Y:S02]  /*65310*/  STL.64 [R1+0x70c8], R12 ;  /* 0x0070c80c01007387 */ /* 0x000fe40000100a00 */
[----:B------:R0:W-:Y:S02]  /*65320*/  STL.64 [R1+0x7088], R4 ;  /* 0x0070880401007387 */ /* 0x0001e40000100a00 */
[----:B0-----:R-:W2:Y:S04]  /*65330*/  LDL.LU.64 R4, [R1+0x40] ;  /* 0x0000400001047983 */ /* 0x001ea80000300a00 */
[----:B--2---:R0:W-:Y:S02]  /*65340*/  STL.64 [R1+0x70f0], R4 ;  /* 0x0070f00401007387 */ /* 0x0041e40000100a00 */
[----:B0-----:R-:W-:-:S02]  /*65350*/  IMAD.MOV.U32 R4, RZ, RZ, R6 ;  /* 0x000000ffff047224 */ /* 0x001fc400078e0006 */
[----:B------:R-:W-:Y:S01]  /*65360*/  IMAD.MOV.U32 R5, RZ, RZ, R7 ;  /* 0x000000ffff057224 */ /* 0x000fe200078e0007 */
[----:B------:R-:W2:Y:S01]  /*65370*/  LDL.LU R6, [R1+0x7190] ;  /* 0x0071900001067983 */ /* 0x000ea20000300800 */
[----:B------:R-:W2:Y:S03]  /*65380*/  LDL.LU R7, [R1+0x718c] ;  /* 0x00718c0001077983 */ /* 0x000ea60000300800 */
[----:B------:R0:W-:Y:S02]  /*65390*/  STL.64 [R1+0x7128], R4 ;  /* 0x0071280401007387 */ /* 0x0001e40000100a00 */
[----:B0-----:R-:W-:Y:S02]  /*653a0*/  IMAD.MOV.U32 R4, RZ, RZ, R3 ;  /* 0x000000ffff047224 */ /* 0x001fe400078e0003 */
[----:B------:R-:W2:Y:S01]  /*653b0*/  LDL.LU R3, [R1+0x7188] ;  /* 0x0071880001037983 */ /* 0x000ea20000300800 */
[----:B------:R-:W3:Y:S02]  /*653c0*/  LDL R5, [R1+0xa4] ;  /* 0x0000a40001057983 */ /* 0x000ee40000100800 */
[----:B------:R-:W-:-:S02]  /*653d0*/  IMAD.MOV.U32 R12, RZ, RZ, R2 ;  /* 0x000000ffff0c7224 */ /* 0x000fc400078e0002 */
[----:B------:R-:W-:Y:S01]  /*653e0*/  IMAD.MOV.U32 R13, RZ, RZ, R0 ;  /* 0x000000ffff0d7224 */ /* 0x000fe200078e0000 */
[----:B--2---:R-:W0:Y:S04]  /*653f0*/  LDSM.16.MT88.4 R16, [R3+0x20080] ;  /* 0x020080000310783b */ /* 0x004e280000004200 */
[----:B---3--:R1:W-:Y:S02]  /*65400*/  STL.64 [R1+0x7140], R4 ;  /* 0x0071400401007387 */ /* 0x0083e40000100a00 */
[----:B-1----:R-:W-:Y:S02]  /*65410*/  IMAD.MOV.U32 R4, RZ, RZ, R29 ;  /* 0x000000ffff047224 */ /* 0x002fe400078e001d */
[----:B------:R-:W-:-:S05]  /*65420*/  IMAD.MOV.U32 R5, RZ, RZ, R28 ;  /* 0x000000ffff057224 */ /* 0x000fca00078e001c */
[----:B------:R4:W-:Y:S02]  /*65430*/  STL.64 [R1+0x7158], R4 ;  /* 0x0071580401007387 */ /* 0x0009e40000100a00 */
[----:B----4-:R-:W-:Y:S02]  /*65440*/  IMAD.MOV.U32 R4, RZ, RZ, R27 ;  /* 0x000000ffff047224 */ /* 0x010fe400078e001b */
[----:B------:R-:W-:-:S05]  /*65450*/  IMAD.MOV.U32 R5, RZ, RZ, R26 ;  /* 0x000000ffff057224 */ /* 0x000fca00078e001a */
[----:B------:R-:W-:Y:S01]  /*65460*/  STL.64 [R1+0x7170], R4 ;  /* 0x0071700401007387 */ /* 0x000fe20000100a00 */
[----:B------:R-:W2:Y:S02]  /*65470*/  LDL.LU.64 R24, [R1+0x920] ;  /* 0x0009200001187983 */ /* 0x000ea40000300a00 */
[----:B------:R-:W3:Y:S02]  /*65480*/  LDL.LU.64 R26, [R1+0x928] ;  /* 0x00092800011a7983 */ /* 0x000ee40000300a00 */
[----:B---3--:R-:W-:Y:S01]  /*65490*/  STL.64 [R1+0x7138], R26 ;  /* 0x0071381a01007387 */ /* 0x008fe20000100a00 */
[----:B--2---:R1:W-:Y:S03]  /*654a0*/  STL.64 [R1+0x7130], R24 ;  /* 0x0071301801007387 */ /* 0x0043e60000100a00 */
        /* <DEDUP_REMOVED lines=10> */
[----:B------:R-:W-:-:S02]  /*65550*/  IMAD.MOV.U32 R4, RZ, RZ, R7 ;  /* 0x000000ffff047224 */ /* 0x000fc400078e0007 */
[----:B------:R-:W-:Y:S01]  /*65560*/  IMAD.MOV.U32 R5, RZ, RZ, R6 ;  /* 0x000000ffff057224 */ /* 0x000fe200078e0006 */
[----:B---3--:R-:W-:Y:S01]  /*65570*/  STL.64 [R1+0x7180], R26 ;  /* 0x0071801a01007387 */ /* 0x008fe20000100a00 */
[----:B--2---:R1:W-:Y:S03]  /*65580*/  STL.64 [R1+0x7178], R24 ;  /* 0x0071781801007387 */ /* 0x0043e60000100a00 */
[----:B-1----:R-:W2:Y:S01]  /*65590*/  LDL.LU.64 R24, [R1+0xa90] ;  /* 0x000a900001187983 */ /* 0x002ea20000300a00 */
[----:B------:R-:W2:Y:S02]  /*655a0*/  LDL.LU.64 R26, [R1+0xa98] ;  /* 0x000a9800011a7983 */ /* 0x000ea40000300a00 */
[----:B------:R-:W3:Y:S02]  /*655b0*/  LDL.LU.64 R8, [R1+0x320] ;  /* 0x0003200001087983 */ /* 0x000ee40000300a00 */
[----:B------:R-:W4:Y:S01]  /*655c0*/  LDL.LU.64 R10, [R1+0x328] ;  /* 0x00032800010a7983 */ /* 0x000f220000300a00 */
[C---:B--2---:R-:W-:Y:S01]  /*655d0*/  HMMA.16816.F32.BF16 R4, R20.reuse, R4, R24 ;  /* 0x000000041404723c */ /* 0x044fe20000041818 */
[----:B----4-:R-:W-:Y:S01]  /*655e0*/  STL.64 [R1+0x7118], R10 ;  /* 0x0071180a01007387 */ /* 0x010fe20000100a00 */
[----:B---3--:R1:W-:Y:S03]  /*655f0*/  STL.64 [R1+0x7110], R8 ;  /* 0x0071100801007387 */ /* 0x0083e60000100a00 */
[----:B-1----:R-:W2:Y:S01]  /*65600*/  LDL.LU.64 R8, [R1+0x910] ;  /* 0x0009100001087983 */ /* 0x002ea20000300a00 */
[----:B------:R-:W2:Y:S02]  /*65610*/  LDL.LU.64 R10, [R1+0x918] ;  /* 0x00091800010a7983 */ /* 0x000ea40000300a00 */
[----:B------:R1:W-:Y:S02]  /*65620*/  STL.64 [R1+0x70f8], R12 ;  /* 0x0070f80c01007387 */ /* 0x0003e40000100a00 */
[----:B-1----:R-:W3:Y:S01]  /*65630*/  LDL.LU.64 R12, [R1+0x310] ;  /* 0x00031000010c7983 */ /* 0x002ee20000300a00 */
[----:B------:R-:W3:Y:S02]  /*65640*/  LDL.LU.64 R14, [R1+0x318] ;  /* 0x00031800010e7983 */ /* 0x000ee40000300a00 */
[----:B0-----:R-:W-:Y:S02]  /*65650*/  STL.64 [R1+0x7020], R18 ;  /* 0x0070201201007387 */ /* 0x001fe40000100a00 */
[----:B------:R0:W-:Y:S02]  /*65660*/  STL.64 [R1+0x7018], R16 ;  /* 0x0070181001007387 */ /* 0x0001e40000100a00 */
[----:B0-----:R-:W4:Y:S01]  /*65670*/  LDL.LU.64 R16, [R1+0x50] ;  /* 0x0000500001107983 */ /* 0x001f220000300a00 */
[----:B------:R-:W2:Y:S02]  /*65680*/  LDL.LU.64 R26, [R1+0x7180] ;  /* 0x00718000011a7983 */ /* 0x000ea40000300a00 */
[----:B------:R-:W2:Y:S03]  /*65690*/  LDL.LU.64 R24, [R1+0x7178] ;  /* 0x0071780001187983 */ /* 0x000ea60000300a00 */
[----:B------:R0:W-:Y:S01]  /*656a0*/  STL.64 [R1+0x580], R4 ;  /* 0x0005800401007387 */ /* 0x0001e20000100a00 */
[----:B------:R2:W-:Y:S04]  /*656b0*/  STL.64 [R1+0x588], R6 ;  /* 0x0005880601007387 */ /* 0x0005e80000100a00 */
        /* <DEDUP_REMOVED lines=26> */
[----:B------:R1:W-:Y:S03]  /*65860*/  STL.64 [R1+0x548], R6 ;  /* 0x0005480601007387 */ /* 0x0003e60000100a00 */
[----:B0-----:R-:W4:Y:S01]  /*65870*/  LDL.LU.64 R4, [R1+0x300] ;  /* 0x0003000001047983 */ /* 0x001f220000300a00 */
[----:B-1----:R-:W4:Y:S01]  /*65880*/  LDL.LU.64 R6, [R1+0x308] ;  /* 0x0003080001067983 */ /* 0x002f220000300a00 */
        /* <DEDUP_REMOVED lines=13> */
[----:B-1----:R-:W2:Y:S02]  /*65960*/  LDL.LU.64 R26, [R1+0x2b8] ;  /* 0x0002b800011a7983 */ /* 0x002ea40000300a00 */
[----:B------:R-:W2:Y:S01]  /*65970*/  LDL R28, [R1+0xbd0] ;  /* 0x000bd000011c7983 */ /* 0x000ea20000100800 */
[C---:B---3--:R-:W-:Y:S01]  /*65980*/  HMMA.16816.F32.BF16 R8, R20.reuse, R8, R12 ;  /* 0x000000081408723c */ /* 0x048fe2000004180c */
[----:B------:R-:W3:Y:S11]  /*65990*/  LDL.LU.64 R12, [R1+0x70f8] ;  /* 0x0070f800010c7983 */ /* 0x000ef60000300a00 */
[----:B------:R-:W-:Y:S11]  /*659a0*/  @!UPT UIADD3 URZ, URZ, URZ, URZ ;  /* 0x0000003f3f3ff290 */ /* 0x000ff6000fffe03f */
[----:B------:R0:W-:Y:S01]  /*659b0*/  STL.64 [R1+0x510], R8 ;  /* 0x0005100801007387 */ /* 0x0001e20000100a00 */
[----:B------:R1:W-:Y:S03]  /*659c0*/  STL.64 [R1+0x518], R10 ;  /* 0x0005180a01007387 */ /* 0x0003e60000100a00 */
[----:B0-----:R-:W2:Y:S01]  /*659d0*/  LDL.LU.64 R8, [R1+0xd40] ;  /* 0x000d400001087983 */ /* 0x001ea20000300a00 */
[----:B-1----:R-:W2:Y:S01]  /*659e0*/  LDL.LU.64 R10, [R1+0xd48] ;  /* 0x000d4800010a7983 */ /* 0x002ea20000300a00 */
[C---:B----4-:R-:W-:Y:S02]  /*659f0*/  HMMA.16816.F32.BF16 R4, R20.reuse, R16, R4 ;  /* 0x000000101404723c */ /* 0x050fe40000041804 */
[----:B--2---:R-:W-:Y:S01]  /*65a00*/  STL.64 [R1+0x70c0], R10 ;  /* 0x0070c00a01007387 */ /* 0x004fe20000100a00 */
[----:B------:R0:W-:Y:S03]  /*65a10*/  STL.64 [R1+0x70b8], R8 ;  /* 0x0070b80801007387 */ /* 0x0001e60000100a00 */
[----:B0-----:R-:W2:Y:S01]  /*65a20*/  LDL.LU.64 R8, [R1+0xd60] ;  /* 0x000d600001087983 */ /* 0x001ea20000300a00 */
[----:B------:R-:W4:Y:S03]  /*65a30*/  LDL.LU.64 R10, [R1+0xd68] ;  /* 0x000d6800010a7983 */ /* 0x000f260000300a00 */
[----:B----4-:R-:W-:Y:S01]  /*65a40*/  STL.64 [R1+0x70d8], R10 ;  /* 0x0070d80a01007387 */ /* 0x010fe20000100a00 */
[----:B--2---:R0:W-:Y:S03]  /*65a50*/  STL.64 [R1+0x70d0], R8 ;  /* 0x0070d00801007387 */ /* 0x0041e60000100a00 */
[----:B0-----:R-:W3:Y:S01]  /*65a60*/  LDL.LU.64 R8, [R1+0xd70] ;  /* 0x000d700001087983 */ /* 0x001ee20000300a00 */
[----:B------:R-:W3:Y:S08]  /*65a70*/  LDL.LU.64 R10, [R1+0xd78] ;  /* 0x000d7800010a7983 */ /* 0x000ef00000300a00 */
[----:B------:R0:W-:Y:S02]  /*65a80*/  STL.64 [R1+0x500], R4 ;  /* 0x0005000401007387 */ /* 0x0001e40000100a00 */
[----:B------:R-:W-:Y:S01]  /*65a90*/  STL.64 [R1+0x508], R6 ;  /* 0x0005080601007387 */ /* 0x000fe20000100a00 */
[----:B0-----:R-:W2:Y:S01]  /*65aa0*/  LDL.LU.64 R4, [R1+0x70f0] ;  /* 0x0070f00001047983 */ /* 0x001ea20000300a00 */
[----:B------:R0:W-:Y:S03]  /*65ab0*/  STL.64 [R1+0x7028], R16 ;  /* 0x0070281001007387 */ /* 0x0001e60000100a00 */
[----:B0-----:R-:W4:Y:S01]  /*65ac0*/  LDL.LU.64 R16, [R1+0xd50] ;  /* 0x000d500001107983 */ /* 0x001f220000300a00 */
[----:B------:R-:W4:Y:S01]  /*65ad0*/  LDL.LU.64 R18, [R1+0xd58] ;  /* 0x000d580001127983 */ /* 0x000f220000300a00 */
[----:B--2---:R-:W-:Y:S02]  /*65ae0*/  HMMA.16816.F32.BF16 R20, R20, R4, R24 ;  /* 0x000000041414723c */ /* 0x004fe40000041818 */
[----:B------:R-:W3:Y:S01]  /*65af0*/  LDL.LU.64 R26, [R1+0x70e8] ;  /* 0x0070e800011a7983 */ /* 0x000ee20000300a00 */
[----:B------:R-:W3:Y:S02]  /*65b00*/  LDL.LU.64 R24, [R1+0x70e0] ;  /* 0x0070e00001187983 */ /* 0x000ee40000300a00 */
[----:B------:R-:W-:-:S02]  /*65b10*/  IMAD.MOV.U32 R3, RZ, RZ, R4 ;  /* 0x000000ffff037224 */ /* 0x000fc400078e0004 */
[----:B------:R-:W-:Y:S11]  /*65b20*/  IMAD.MOV.U32 R0, RZ, RZ, R5 ;  /* 0x000000ffff007224 */ /* 0x000ff600078e0005 */
[----:B------:R-:W-:Y:S05]  /*65b30*/  @!UPT UIADD3 URZ, URZ, URZ, URZ ;  /* 0x0000003f3f3ff290 */ /* 0x000fea000fffe03f */
[----:B------:R0:W-:Y:S01]  /*65b40*/  STL.64 [R1+0x140], R20 ;  /* 0x0001401401007387 */ /* 0x0001e20000100a00 */
[----:B------:R-:W-:Y:S02]  /*65b50*/  STL.64 [R1+0x148], R22 ;  /* 0x0001481601007387 */ /* 0x000fe40000100a00 */
[----:B------:R-:W2:Y:S02]  /*65b60*/  LDL.LU.64 R4, [R1+0xb60] ;  /* 0x000b600001047983 */ /* 0x000ea40000300a00 */
[----:B------:R-:W2:Y:S01]  /*65b70*/  LDL.LU.64 R6, [R1+0xb68] ;  /* 0x000b680001067983 */ /* 0x000ea20000300a00 */
[----:B0-----:R-:W2:Y:S01]  /*65b80*/  LDL.LU.64 R20, [R1+0x30] ;  /* 0x0000300001147983 */ /* 0x001ea20000300a00 */
[C---:B---3--:R-:W-:Y:S03]  /*65b90*/  HMMA.16816.F32.BF16 R12, R24.reuse, R12, R8 ;  /* 0x0000000c180c723c */ /* 0x048fe60000041808 */
[----:B--2---:R0:W-:Y:S04]  /*65ba0*/  STL.64 [R1+0x7080], R20 ;  /* 0x0070801401007387 */ /* 0x0041e80000100a00 */
[----:B0-----:R-:W2:Y:S01]  /*65bb0*/  LDL.LU.64 R20, [R1+0xb40] ;  /* 0x000b400001147983 */ /* 0x001ea20000300a00 */
[----:B------:R-:W2:Y:S02]  /*65bc0*/  LDL.LU.64 R22, [R1+0xb48] ;  /* 0x000b480001167983 */ /* 0x000ea40000300a00 */
[----:B------:R-:W3:Y:S02]  /*65bd0*/  LDL.LU.64 R10, [R1+0x70d8] ;  /* 0x0070d800010a7983 */ /* 0x000ee40000300a00 */
[----:B------:R-:W3:Y:S11]  /*65be0*/  LDL.LU.64 R8, [R1+0x70d0] ;  /* 0x0070d00001087983 */ /* 0x000ef60000300a00 */
[----:B------:R0:W-:Y:S01]  /*65bf0*/  STL.64 [R1+0x390], R12 ;  /* 0x0003900c01007387 */ /* 0x0001e20000100a00 */
[----:B------:R3:W-:Y:S03]  /*65c00*/  STL.64 [R1+0x398], R14 ;  /* 0x0003980e01007387 */ /* 0x0007e60000100a00 */
[----:B0-----:R-:W3:Y:S02]  /*65c10*/  LDL.LU.64 R12, [R1+0x70c8] ;  /* 0x0070c800010c7983 */ /* 0x001ee40000300a00 */
[C---:B---3--:R-:W-:Y:S02]  /*65c20*/  HMMA.16816.F32.BF16 R12, R24.reuse, R12, R8 ;  /* 0x0000000c180c723c */ /* 0x048fe40000041808 */
[----:B------:R-:W3:Y:S01]  /*65c30*/  LDL.LU.64 R10, [R1+0x70c0] ;  /* 0x0070c000010a7983 */ /* 0x000ee20000300a00 */
[----:B------:R-:W3:Y:S11]  /*65c40*/  LDL.LU.64 R8, [R1+0x70b8] ;  /* 0x0070b80001087983 */ /* 0x000ef60000300a00 */
[----:B------:R-:W-:Y:S09]  /*65c50*/  @!UPT UIADD3 URZ, URZ, URZ, URZ ;  /* 0x0000003f3f3ff290 */ /* 0x000ff2000fffe03f */
[----:B------:R0:W-:Y:S01]  /*65c60*/  STL.64 [R1+0x380], R12 ;  /* 0x0003800c01007387 */ /* 0x0001e20000100a00 */
[----:B------:R1:W-:Y:S03]  /*65c70*/  STL.64 [R1+0x388], R14 ;  /* 0x0003880e01007387 */ /* 0x0003e60000100a00 */
[----:B0-----:R-:W4:Y:S02]  /*65c80*/  LDL.LU.64 R12, [R1+0x70b0] ;  /* 0x0070b000010c7983 */ /* 0x001f240000300a00 */
[C---:B----4-:R-:W-:Y:S11]  /*65c90*/  HMMA.16816.F32.BF16 R16, R24.reuse, R12, R16 ;  /* 0x0000000c1810723c */ /* 0x050ff60000041810 */
[----:B------:R-:W-:Y:S11]  /*65ca0*/  @!UPT UIADD3 URZ, URZ, URZ, URZ ;  /* 0x0000003f3f3ff290 */ /* 0x000ff6000fffe03f */
[----:B------:R-:W-:Y:S01]  /*65cb0*/  @!UPT UIADD3 URZ, URZ, URZ, URZ ;  /* 0x0000003f3f3ff290 */ /* 0x000fe2000fffe03f */
[----:B------:R-:W-:Y:S01]  /*65cc0*/  STL.64 [R1+0x370], R16 ;  /* 0x0003701001007387 */ /* 0x000fe20000100a00 */
[----:B------:R0:W-:Y:S02]  /*65cd0*/  STL.64 [R1+0x378], R18 ;  /* 0x0003781201007387 */ /* 0x0001e40000100a00 */
[----:B-1----:R-:W4:Y:S02]  /*65ce0*/  LDL.LU.64 R14, [R1+0x70a8] ;  /* 0x0070a800010e7983 */ /* 0x002f240000300a00 */
[----:B0-----:R-:W-:Y:S02]  /*65cf0*/  IMAD.MOV.U32 R19, RZ, RZ, R12 ;  /* 0x000000ffff137224 */ /* 0x001fe400078e000c */
[----:B------:R-:W-:Y:S02]  /*65d00*/  IMAD.MOV.U32 R18, RZ, RZ, R13 ;  /* 0x000000ffff127224 */ /* 0x000fe400078e000d */
[----:B------:R-:W3:Y:S02]  /*65d10*/  LDL.LU.64 R12, [R1+0x70a0] ;  /* 0x0070a000010c7983 */ /* 0x000ee40000300a00 */
[C---:B---3--:R-:W-:Y:S11]  /*65d20*/  HMMA.16816.F32.BF16 R8, R24.reuse, R12, R8 ;  /* 0x0000000c1808723c */ /* 0x048ff60000041808 */
[----:B------:R-:W-:Y:S11]  /*65d30*/  @!UPT UIADD3 URZ, URZ, URZ, URZ ;  /* 0x0000003f3f3ff290 */ /* 0x000ff6000fffe03f */
[----:B------:R-:W-:Y:S01]  /*65d40*/  @!UPT UIADD3 URZ, URZ, URZ, URZ ;  /* 0x0000003f3f3ff290 */ /* 0x000fe2000fffe03f */
[----:B------:R-:W-:Y:S01]  /*65d50*/  STL.64 [R1+0x360], R8 ;  /* 0x0003600801007387 */ /* 0x000fe20000100a00 */
[----:B------:R0:W-:Y:S03]  /*65d60*/  STL.64 [R1+0x368], R10 ;  /* 0x0003680a01007387 */ /* 0x0001e60000100a00 */
[----:B0-----:R-:W3:Y:S01]  /*65d70*/  LDL.LU.64 R10, [R1+0x7098] ;  /* 0x00709800010a7983 */ /* 0x001ee20000300a00 */
[----:B------:R-:W2:Y:S02]  /*65d80*/  LDL.LU.64 R8, [R1+0x7090] ;  /* 0x0070900001087983 */ /* 0x000ea40000300a00 */
[----:B----4-:R-:W-:Y:S02]  /*65d90*/  STL.64 [R1+0x6fd0], R14 ;  /* 0x006fd00e01007387 */ /* 0x010fe40000100a00 */
[----:B------:R0:W-:Y:S02]  /*65da0*/  STL.64 [R1+0x6fc8], R12 ;  /* 0x006fc80c01007387 */ /* 0x0001e40000100a00 */
[----:B0-----:R-:W4:Y:S01]  /*65db0*/  LDL.LU.64 R12, [R1+0xb30] ;  /* 0x000b3000010c7983 */ /* 0x001f220000300a00 */
[----:B------:R-:W4:Y:S01]  /*65dc0*/  LDL.LU.64 R14, [R1+0xb38] ;  /* 0x000b3800010e7983 */ /* 0x000f220000300a00 */
[C---:B--2---:R-:W-:Y:S11]  /*65dd0*/  HMMA.16816.F32.BF16 R4, R24.reuse, R8, R4 ;  /* 0x000000081804723c */ /* 0x044ff60000041804 */
[----:B------:R-:W-:Y:S11]  /*65de0*/  @!UPT UIADD3 URZ, URZ, URZ, URZ ;  /* 0x0000003f3f3ff290 */ /* 0x000ff6000fffe03f */
[----:B------:R-:W-:Y:S01]  /*65df0*/  @!UPT UIADD3 URZ, URZ, URZ, URZ ;  /* 0x0000003f3f3ff290 */ /* 0x000fe2000fffe03f */
[----:B------:R0:W-:Y:S01]  /*65e00*/  STL.64 [R1+0x350], R4 ;  /* 0x0003500401007387 */ /* 0x0001e20000100a00 */
[----:B------:R-:W-:Y:S03]  /*65e10*/  STL.64 [R1+0x358], R6 ;  /* 0x0003580601007387 */ /* 0x000fe60000100a00 */
[----:B0-----:R-:W2:Y:S01]  /*65e20*/  LDL.LU.64 R4, [R1+0x7088] ;  /* 0x0070880001047983 */ /* 0x001ea20000300a00 */
[----:B---3--:R-:W-:Y:S02]  /*65e30*/  STL.64 [R1+0x6fc0], R10 ;  /* 0x006fc00a01007387 */ /* 0x008fe40000100a00 */
[----:B------:R0:W-:Y:S02]  /*65e40*/  STL.64 [R1+0x6fb8], R8 ;  /* 0x006fb80801007387 */ /* 0x0001e40000100a00 */
[----:B0-----:R-:W3:Y:S01]  /*65e50*/  LDL.LU.64 R8, [R1+0xc0] ;  /* 0x0000c00001087983 */ /* 0x001ee20000300a00 */
[C---:B--2---:R-:W-:Y:S11]  /*65e60*/  HMMA.16816.F32.BF16 R20, R24.reuse, R4, R20 ;  /* 0x000000041814723c */ /* 0x044ff60000041814 */
[----:B------:R-:W-:Y:S11]  /*65e70*/  @!UPT UIADD3 URZ, URZ, URZ, URZ ;  /* 0x0000003f3f3ff290 */ /* 0x000ff6000fffe03f */
[----:B------:R-:W-:Y:S01]  /*65e80*/  @!UPT UIADD3 URZ, URZ, URZ, URZ ;  /* 0x0000003f3f3ff290 */ /* 0x000fe2000fffe03f */
[----:B------:R0:W-:Y:S01]  /*65e90*/  STL.64 [R1+0x340], R20 ;  /* 0x0003401401007387 */ /* 0x0001e20000100a00 */
[----:B------:R-:W-:Y:S03]  /*65ea0*/  STL.64 [R1+0x348], R22 ;  /* 0x0003481601007387 */ /* 0x000fe60000100a00 */
[----:B0-----:R-:W4:Y:S01]  /*65eb0*/  LDL.LU.64 R20, [R1+0x7080] ;  /* 0x0070800001147983 */ /* 0x001f220000300a00 */
[----:B------:R4:W-:Y:S02]  /*65ec0*/  STL.64 [R1+0x7078], R4 ;  /* 0x0070780401007387 */ /* 0x0009e40000100a00 */
[----:B----4-:R-:W-:Y:S07]  /*65ed0*/  HMMA.16816.F32.BF16 R4, R24, R20, R12 ;  /* 0x000000141804723c */ /* 0x010fee000004180c */
[----:B------:R-:W-:Y:S11]  /*65ee0*/  IMAD.MOV.U32 R14, RZ, RZ, R20 ;  /* 0x000000ffff0e7224 */ /* 0x000ff600078e0014 */
[----:B------:R-:W-:Y:S05]  /*65ef0*/  @!UPT UIADD3 URZ, URZ, URZ, URZ ;  /* 0x0000003f3f3ff290 */ /* 0x000fea000fffe03f */
[----:B------:R-:W-:Y:S01]  /*65f00*/  STL.64 [R1+0x330], R4 ;  /* 0x0003300401007387 */ /* 0x000fe20000100a00 */
[----:B------:R-:W-:Y:S02]  /*65f10*/  STL.64 [R1+0x338], R6 ;  /* 0x0003380601007387 */ /* 0x000fe40000100a00 */
[----:B------:R-:W-:Y:S02]  /*65f20*/  STL [R1+0x7058], R14 ;  /* 0x0070580e01007387 */ /* 0x000fe40000100800 */
[----:B------:R-:W2:Y:S02]  /*65f30*/  LDL.LU.64 R12, [R1+0xa0] ;  /* 0x0000a000010c7983 */ /* 0x000ea40000300a00 */
[----:B------:R-:W-:Y:S02]  /*65f40*/  IMAD.MOV.U32 R2, RZ, RZ, R21 ;  /* 0x000000ffff027224 */ /* 0x000fe400078e0015 */
[----:B------:R-:W0:Y:S04]  /*65f50*/  LDSM.16.MT88.4 R20, [R28+0x21000] ;  /* 0x021000001c14783b */ /* 0x000e280000004200 */
[----:B--2---:R1:W-:Y:S04]  /*65f60*/  STL.64 [R1+0x7070], R12 ;  /* 0x0070700c01007387 */ /* 0x0043e80000100a00 */
[----:B-1----:R-:W2:Y:S01]  /*65f70*/  LDL.LU.64 R12, [R1+0xb0] ;  /* 0x0000b000010c7983 */ /* 0x002ea20000300a00 */
[----:B------:R-:W4:Y:S02]  /*65f80*/  LDL.LU.64 R16, [R1+0x90] ;  /* 0x0000900001107983 */ /* 0x000f240000300a00 */
[----:B------:R-:W-:Y:S01]  /*65f90*/  STL.64 [R1+0x7068], R18 ;  /* 0x0070681201007387 */ /* 0x000fe20000100a00 */
[----:B----4-:R1:W-:Y:S01]  /*65fa0*/  STL.64 [R1+0x7060], R16 ;  /* 0x0070601001007387 */ /* 0x0103e20000100a00 */
[----:B------:R-:W2:Y:S02]  /*65fb0*/  LDL.LU.64 R4, [R1+0x9b0] ;  /* 0x0009b00001047983 */ /* 0x000ea40000300a00 */
[----:B------:R-:W2:Y:S02]  /*65fc0*/  LDL.LU.64 R6, [R1+0x9b8] ;  /* 0x0009b80001067983 */ /* 0x000ea40000300a00 */
[----:B0-----:R-:W-:Y:S01]  /*65fd0*/  STL.64 [R1+0x6ea0], R22 ;  /* 0x006ea01601007387 */ /* 0x001fe20000100a00 */
[----:B------:R0:W-:Y:S04]  /*65fe0*/  STL.64 [R1+0x6e98], R20 ;  /* 0x006e981401007387 */ /* 0x0001e80000100a00 */
[----:B-1----:R-:W4:Y:S01]  /*65ff0*/  LDL.LU.64 R16, [R1+0x990] ;  /* 0x0009900001107983 */ /* 0x002f220000300a00 */
[----:B------:R-:W4:Y:S02]  /*66000*/  LDL.LU.64 R18, [R1+0x998] ;  /* 0x0009980001127983 */ /* 0x000f240000300a00 */
[----:B0-----:R-:W-:-:S02]  /*66010*/  IMAD.MOV.U32 R20, RZ, RZ, R3 ;  /* 0x000000ffff147224 */ /* 0x001fc400078e0003 */
[----:B------:R-:W-:-:S05]  /*66020*/  IMAD.MOV.U32 R21, RZ, RZ, R0 ;  /* 0x000000ffff157224 */ /* 0x000fca00078e0000 */
[----:B------:R0:W-:Y:S04]  /*66030*/  STL.64 [R1+0x7030], R20 ;  /* 0x0070301401007387 */ /* 0x0001e80000100a00 */
[----:B0-----:R-:W2:Y:S01]  /*66040*/  LDL.LU.64 R20, [R1+0xb50] ;  /* 0x000b500001147983 */ /* 0x001ea20000300a00 */
[----:B------:R-:W2:Y:S02]  /*66050*/  LDL.LU.64 R22, [R1+0xb58] ;  /* 0x000b580001167983 */ /* 0x000ea40000300a00 */
[----:B---3--:R-:W-:Y:S02]  /*66060*/  IMAD.MOV.U32 R28, RZ, RZ, R8 ;  /* 0x000000ffff1c7224 */ /* 0x008fe400078e0008 */
[----:B------:R-:W-:Y:S01]  /*66070*/  IMAD.MOV.U32 R29, RZ, RZ, R9 ;  /* 0x000000ffff1d7224 */ /* 0x000fe200078e0009 */
[C---:B--2---:R-:W-:Y:S11]  /*66080*/  HMMA.16816.F32.BF16 R20, R24.reuse, R8, R20 ;  /* 0x000000081814723c */ /* 0x044ff60000041814 */
[----:B------:R-:W-:Y:S11]  /*66090*/  @!UPT UIADD3 URZ, URZ, URZ, URZ ;  /* 0x0000003f3f3ff290 */ /* 0x000ff6000fffe03f */
[----:B------:R-:W-:Y:S01]  /*660a0*/  @!UPT UIADD3 URZ, URZ, URZ, URZ ;  /* 0x0000003f3f3ff290 */ /* 0x000fe2000fffe03f */
[----:B------:R0:W-:Y:S01]  /*660b0*/  STL.64 [R1+0x320], R20 ;  /* 0x0003201401007387 */ /* 0x0001e20000100a00 */
[----:B------:R-:W-:Y:S02]  /*660c0*/  STL.64 [R1+0x328], R22 ;  /* 0x0003281601007387 */ /* 0x000fe40000100a00 */
[----:B------:R-:W2:Y:S02]  /*660d0*/  LDL.LU.64 R8, [R1+0x980] ;  /* 0x0009800001087983 */ /* 0x000ea40000300a00 */
[----:B------:R-:W2:Y:S01]  /*660e0*/  LDL.LU.64 R10, [R1+0x988] ;  /* 0x00098800010a7983 */ /* 0x000ea20000300a00 */
[----:B0-----:R-:W3:Y:S01]  /*660f0*/  LDL.LU.64 R20, [R1+0x70] ;  /* 0x0000700001147983 */ /* 0x001ee20000300a00 */
[C---:B------:R-:W-:Y:S01]  /*66100*/  HMMA.16816.F32.BF16 R4, R24.reuse, R12, R4 ;  /* 0x0000000c1804723c */ /* 0x040fe20000041804 */
[----:B------:R-:W-:Y:S02]  /*66110*/  IMAD.MOV.U32 R3, RZ, RZ, R13 ;  /* 0x000000ffff037224 */ /* 0x000fe400078e000d */
[----:B---3--:R0:W-:Y:S04]  /*66120*/  STL.64 [R1+0x7048], R20 ;  /* 0x0070481401007387 */ /* 0x0081e80000100a00 */
[----:B0-----:R-:W3:Y:S01]  /*66130*/  LDL.LU.64 R20, [R1+0x80] ;  /* 0x0000800001147983 */ /* 0x001ee20000300a00 */
[----:B------:R-:W-:Y:S02]  /*66140*/  STL [R1+0x6f80], R29 ;  /* 0x006f801d01007387 */ /* 0x000fe40000100800 */
[----:B------:R-:W-:Y:S11]  /*66150*/  STL [R1+0x6f7c], R28 ;  /* 0x006f7c1c01007387 */ /* 0x000ff60000100800 */
[----:B------:R-:W-:Y:S02]  /*66160*/  @!UPT UIADD3 URZ, URZ, URZ, URZ ;  /* 0x0000003f3f3ff290 */ /* 0x000fe4000fffe03f */
[----:B------:R0:W-:Y:S01]  /*66170*/  STL.64 [R1+0x310], R4 ;  /* 0x0003100401007387 */ /* 0x0001e20000100a00 */
[----:B------:R1:W-:Y:S04]  /*66180*/  STL.64 [R1+0x318], R6 ;  /* 0x0003180601007387 */ /* 0x0003e80000100a00 */
[----:B0-----:R-:W2:Y:S01]  /*66190*/  LDL.LU.64 R4, [R1+0x7078] ;  /* 0x0070780001047983 */ /* 0x001ea20000300a00 */
[----:B-1----:R-:W-:Y:S02]  /*661a0*/  IMAD.MOV.U32 R6, RZ, RZ, R12 ;  /* 0x000000ffff067224 */ /* 0x002fe400078e000c */
[----:B------:R-:W4:Y:S02]  /*661b0*/  LDL.LU.64 R12, [R1+0x7070] ;  /* 0x00707000010c7983 */ /* 0x000f240000300a00 */
[----:B------:R-:W-:Y:S01]  /*661c0*/  STL [R1+0x6f88], R3 ;  /* 0x006f880301007387 */ /* 0x000fe20000100800 */
[----:B------:R-:W-:Y:S01]  /*661d0*/  STL [R1+0x6f84], R6 ;  /* 0x006f840601007387 */ /* 0x000fe20000100800 */
[C---:B----4-:R-:W-:Y:S11]  /*661e0*/  HMMA.16816.F32.BF16 R16, R24.reuse, R12, R16 ;  /* 0x0000000c1810723c */ /* 0x050ff60000041810 */
[----:B------:R-:W-:Y:S11]  /*661f0*/  @!UPT UIADD3 URZ, URZ, URZ, URZ ;  /* 0x0000003f3f3ff290 */ /* 0x000ff6000fffe03f */
[----:B------:R-:W-:Y:S01]  /*66200*/  @!UPT UIADD3 URZ, URZ, URZ, URZ ;  /* 0x0000003f3f3ff290 */ /* 0x000fe2000fffe03f */
[----:B------:R-:W-:Y:S01]  /*66210*/  STL.64 [R1+0x300], R16 ;  /* 0x0003001001007387 */ /* 0x000fe20000100a00 */
[----:B------:R0:W-:Y:S03]  /*66220*/  STL.64 [R1+0x308], R18 ;  /* 0x0003081201007387 */ /* 0x0001e60000100a00 */
[----:B0-----:R-:W4:Y:S01]  /*66230*/  LDL.LU.64 R18, [R1+0x7068] ;  /* 0x0070680001127983 */ /* 0x001f220000300a00 */
[----:B------:R-:W2:Y:S02]  /*66240*/  LDL.LU.64 R16, [R1+0x7060] ;  /* 0x0070600001107983 */ /* 0x000ea40000300a00 */
[----:B------:R-:W-:Y:S02]  /*66250*/  IMAD.MOV.U32 R0, RZ, RZ, R12 ;  /* 0x000000ffff007224 */ /* 0x000fe400078e000c */
[----:B------:R-:W-:Y:S01]  /*66260*/  IMAD.MOV.U32 R7, RZ, RZ, R13 ;  /* 0x000000ffff077224 */ /* 0x000fe200078e000d */
[----:B------:R-:W3:Y:S01]  /*66270*/  LDL.LU R14, [R1+0x7058] ;  /* 0x00705800010e7983 */ /* 0x000ee20000300800 */
[----:B--2---:R-:W-:Y:S01]  /*66280*/  HMMA.16816.F32.BF16 R8, R24, R16, R8 ;  /* 0x000000101808723c */ /* 0x004fe20000041808 */
[----:B----4-:R-:W-:-:S02]  /*66290*/  IMAD.MOV.U32 R12, RZ, RZ, R19 ;  /* 0x000000ffff0c7224 */ /* 0x010fc400078e0013 */
[----:B------:R-:W-:-:S05]  /*662a0*/  IMAD.MOV.U32 R13, RZ, RZ, R18 ;  /* 0x000000ffff0d7224 */ /* 0x000fca00078e0012 */
[----:B------:R-:W-:Y:S01]  /*662b0*/  STL.64 [R1+0x6fe8], R12 ;  /* 0x006fe80c01007387 */ /* 0x000fe20000100a00 */
[----:B------:R-:W-:Y:S02]  /*662c0*/  STL [R1+0x6f90], R7 ;  /* 0x006f900701007387 */ /* 0x000fe40000100800 */
[----:B------:R0:W-:Y:S02]  /*662d0*/  STL.64 [R1+0x7050], R4 ;  /* 0x0070500401007387 */ /* 0x0001e40000100a00 */
[----:B------:R-:W-:Y:S02]  /*662e0*/  IMAD.MOV.U32 R29, RZ, RZ, R16 ;  /* 0x000000ffff1d7224 */ /* 0x000fe400078e0010 */
[----:B------:R-:W-:Y:S01]  /*662f0*/  IMAD.MOV.U32 R28, RZ, RZ, R17 ;  /* 0x000000ffff1c7224 */ /* 0x000fe200078e0011 */
[----:B0-----:R-:W3:Y:S01]  /*66300*/  LDL.LU.64 R4, [R1+0x970] ;  /* 0x0009700001047983 */ /* 0x001ee20000300a00 */
[----:B------:R-:W3:Y:S02]  /*66310*/  LDL.LU.64 R6, [R1+0x978] ;  /* 0x0009780001067983 */ /* 0x000ee40000300a00 */
[----:B------:R-:W-:Y:S04]  /*66320*/  STL [R1+0x6f8c], R0 ;  /* 0x006f8c0001007387 */ /* 0x000fe80000100800 */
[----:B------:R-:W-:Y:S01]  /*66330*/  STL.64 [R1+0x2f0], R8 ;  /* 0x0002f00801007387 */ /* 0x000fe20000100a00 */
[----:B------:R-:W-:Y:S01]  /*66340*/  STL.64 [R1+0x2f8], R10 ;  /* 0x0002f80a01007387 */ /* 0x000fe20000100a00 */
[----:B------:R-:W2:Y:S02]  /*66350*/  LDL.LU.64 R16, [R1+0x8d0] ;  /* 0x0008d00001107983 */ /* 0x000ea40000300a00 */
[----:B------:R-:W4:Y:S02]  /*66360*/  LDL.LU.64 R18, [R1+0x8d8] ;  /* 0x0008d80001127983 */ /* 0x000f240000300a00 */
[----:B----4-:R-:W-:Y:S01]  /*66370*/  STL.64 [R1+0x7040], R18 ;  /* 0x0070401201007387 */ /* 0x010fe20000100a00 */
[----:B--2---:R0:W-:Y:S03]  /*66380*/  STL.64 [R1+0x7038], R16 ;  /* 0x0070381001007387 */ /* 0x0041e60000100a00 */
[----:B0-----:R-:W2:Y:S01]  /*66390*/  LDL.LU.64 R16, [R1+0x8e0] ;  /* 0x0008e00001107983 */ /* 0x001ea20000300a00 */
[----:B------:R-:W2:Y:S02]  /*663a0*/  LDL.LU.64 R18, [R1+0x8e8] ;  /* 0x0008e80001127983 */ /* 0x000ea40000300a00 */
[----:B------:R-:W4:Y:S02]  /*663b0*/  LDL.LU.64 R8, [R1+0x840] ;  /* 0x0008400001087983 */ /* 0x000f240000300a00 */
[----:B------:R-:W4:Y:S01]  /*663c0*/  LDL.LU.64 R10, [R1+0x848] ;  /* 0x00084800010a7983 */ /* 0x000f220000300a00 */
[----:B------:R-:W2:Y:S01]  /*663d0*/  LDL.LU R12, [R1+0x10] ;  /* 0x00001000010c7983 */ /* 0x000ea20000300800 */
[----:B------:R-:W2:Y:S01]  /*663e0*/  LDL.LU R13, [R1+0x14] ;  /* 0x00001400010d7983 */ /* 0x000ea20000300800 */
[C---:B---3--:R-:W-:Y:S01]  /*663f0*/  HMMA.16816.F32.BF16 R4, R24.reuse, R20, R4 ;  /* 0x000000141804723c */ /* 0x048fe20000041804 */
[----:B------:R-:W-:Y:S01]  /*66400*/  IMAD.MOV.U32 R3, RZ, RZ, R20 ;  /* 0x000000ffff037224 */ /* 0x000fe200078e0014 */
[----:B--2---:R-:W-:Y:S11]  /*66410*/  STL.64 [R1+0x7000], R12 ;  /* 0x0070000c01007387 */ /* 0x004ff60000100a00 */
[----:B------:R-:W-:Y:S10]  /*66420*/  @!UPT UIADD3 URZ, URZ, URZ, URZ ;  /* 0x0000003f3f3ff290 */ /* 0x000ff4000fffe03f */
[----:B------:R0:W-:Y:S02]  /*66430*/  STL.64 [R1+0x2e0], R4 ;  /* 0x0002e00401007387 */ /* 0x0001e40000100a00 */
[----:B------:R1:W-:Y:S01]  /*66440*/  STL.64 [R1+0x2e8], R6 ;  /* 0x0002e80601007387 */ /* 0x0003e20000100a00 */
[----:B0-----:R-:W2:Y:S01]  /*66450*/  LDL.LU.64 R4, [R1+0x7050] ;  /* 0x0070500001047983 */ /* 0x001ea20000300a00 */
[----:B-1----:R-:W-:Y:S02]  /*66460*/  IMAD.MOV.U32 R6, RZ, RZ, R21 ;  /* 0x000000ffff067224 */ /* 0x002fe400078e0015 */
[----:B------:R-:W3:Y:S02]  /*66470*/  LDL.LU.64 R20, [R1+0x7048] ;  /* 0x0070480001147983 */ /* 0x000ee40000300a00 */
[----:B------:R-:W2:Y:S01]  /*66480*/  LDL.LU R12, [R1+0x20] ;  /* 0x00002000010c7983 */ /* 0x000ea20000300800 */
[----:B------:R-:W2:Y:S01]  /*66490*/  LDL.LU R13, [R1+0x24] ;  /* 0x00002400010d7983 */ /* 0x000ea20000300800 */
[----:B---3--:R-:W-:Y:S01]  /*664a0*/  HMMA.16816.F32.BF16 R16, R24, R20, R16 ;  /* 0x000000141810723c */ /* 0x008fe20000041810 */
[----:B------:R-:W-:-:S02]  /*664b0*/  IMAD.MOV.U32 R7, RZ, RZ, R20 ;  /* 0x000000ffff077224 */ /* 0x000fc400078e0014 */
[----:B------:R-:W-:Y:S11]  /*664c0*/  IMAD.MOV.U32 R0, RZ, RZ, R21 ;  /* 0x000000ffff007224 */ /* 0x000ff600078e0015 */
[----:B------:R-:W-:Y:S09]  /*664d0*/  @!UPT UIADD3 URZ, URZ, URZ, URZ ;  /* 0x0000003f3f3ff290 */ /* 0x000ff2000fffe03f */
[----:B------:R-:W-:Y:S01]  /*664e0*/  STL.64 [R1+0x2d0], R16 ;  /* 0x0002d01001007387 */ /* 0x000fe20000100a00 */
[----:B------:R0:W-:Y:S03]  /*664f0*/  STL.64 [R1+0x2d8], R18 ;  /* 0x0002d81201007387 */ /* 0x0001e60000100a00 */
[----:B0-----:R-:W3:Y:S01]  /*66500*/  LDL.LU.64 R18, [R1+0x7040] ;  /* 0x0070400001127983 */ /* 0x001ee20000300a00 */
[----:B------:R-:W3:Y:S02]  /*66510*/  LDL.LU.64 R16, [R1+0x7038] ;  /* 0x0070380001107983 */ /* 0x000ee40000300a00 */
[----:B------:R-:W3:Y:S02]  /*66520*/  LDL.LU.64 R20, [R1+0x7030] ;  /* 0x0070300001147983 */ /* 0x000ee40000300a00 */
[----:B------:R-:W-:Y:S01]  /*66530*/  STL.64 [R1+0x6fb0], R6 ;  /* 0x006fb00601007387 */ /* 0x000fe20000100a00 */
[----:B--2---:R0:W-:Y:S04]  /*66540*/  STL.64 [R1+0x6fa8], R4 ;  /* 0x006fa80401007387 */ /* 0x0041e80000100a00 */
[----:B0-----:R-:W3:Y:S04]  /*66550*/  LDL R4, [R1+0x60] ;  /* 0x0000600001047983 */ /* 0x001ee80000100800 */
[----:B------:R-:W3:Y:S02]  /*66560*/  LDL R5, [R1+0x64] ;  /* 0x0000640001057983 */ /* 0x000ee40000100800 */
[C---:B---3--:R-:W-:Y:S02]  /*66570*/  HMMA.16816.F32.BF16 R4, R24.reuse, R4, R16 ;  /* 0x000000041804723c */ /* 0x048fe40000041810 */
[----:B------:R-:W4:Y:S11]  /*66580*/  LDL.LU.64 R16, [R1+0x7028] ;  /* 0x0070280001107983 */ /* 0x000f360000300a00 */
[----:B------:R-:W-:Y:S10]  /*66590*/  @!UPT UIADD3 URZ, URZ, URZ, URZ ;  /* 0x0000003f3f3ff290 */ /* 0x000ff4000fffe03f */
[----:B------:R-:W-:Y:S01]  /*665a0*/  STL.64 [R1+0x2c0], R4 ;  /* 0x0002c00401007387 */ /* 0x000fe20000100a00 */
[----:B------:R4:W-:Y:S02]  /*665b0*/  STL.64 [R1+0x2c8], R6 ;  /* 0x0002c80601007387 */ /* 0x0009e40000100a00 */
[C---:B----4-:R-:W-:Y:S01]  /*665c0*/  HMMA.16816.F32.BF16 R4, R24.reuse, R16, R8 ;  /* 0x000000101804723c */ /* 0x050fe20000041808 */
[----:B------:R-:W-:Y:S02]  /*665d0*/  IMAD.MOV.U32 R23, RZ, RZ, R16 ;  /* 0x000000ffff177224 */ /* 0x000fe400078e0010 */
[----:B------:R-:W-:Y:S11]  /*665e0*/  IMAD.MOV.U32 R22, RZ, RZ, R17 ;  /* 0x000000ffff167224 */ /* 0x000ff600078e0011 */
[----:B------:R-:W-:Y:S09]  /*665f0*/  @!UPT UIADD3 URZ, URZ, URZ, URZ ;  /* 0x0000003f3f3ff290 */ /* 0x000ff2000fffe03f */
[----:B------:R-:W-:Y:S01]  /*66600*/  STL.64 [R1+0x2b0], R4 ;  /* 0x0002b00401007387 */ /* 0x000fe20000100a00 */
[----:B------:R-:W-:Y:S02]  /*66610*/  STL.64 [R1+0x2b8], R6 ;  /* 0x0002b80601007387 */ /* 0x000fe40000100a00 */
[----:B------:R-:W2:Y:S02]  /*66620*/  LDL.LU.64 R16, [R1+0x830] ;  /* 0x0008300001107983 */ /* 0x000ea40000300a00 */
[----:B------:R-:W2:Y:S01]  /*66630*/  LDL.LU.64 R18, [R1+0x838] ;  /* 0x0008380001127983 */ /* 0x000ea20000300a00 */
[----:B------:R-:W3:Y:S01]  /*66640*/  LDL.LU.64 R8, [R1+0xbb0] ;  /* 0x000bb00001087983 */ /* 0x000ee20000300a00 */
[----:B------:R-:W4:Y:S03]  /*66650*/  LDL.LU.64 R10, [R1+0xbb8] ;  /* 0x000bb800010a7983 */ /* 0x000f260000300a00 */
[----:B----4-:R-:W-:Y:S01]  /*66660*/  STL.64 [R1+0x6fe0], R10 ;  /* 0x006fe00a01007387 */ /* 0x010fe20000100a00 */
[----:B---3--:R0:W-:Y:S03]  /*66670*/  STL.64 [R1+0x6fd8], R8 ;  /* 0x006fd80801007387 */ /* 0x0081e60000100a00 */
[----:B0-----:R-:W3:Y:S01]  /*66680*/  LDL.LU.64 R8, [R1+0xbe0] ;  /* 0x000be00001087983 */ /* 0x001ee20000300a00 */
[----:B------:R-:W4:Y:S03]  /*66690*/  LDL.LU.64 R10, [R1+0xbe8] ;  /* 0x000be800010a7983 */ /* 0x000f260000300a00 */
[----:B----4-:R-:W-:Y:S01]  /*666a0*/  STL.64 [R1+0x6ff8], R10 ;  /* 0x006ff80a01007387 */ /* 0x010fe20000100a00 */
[----:B---3--:R0:W-:Y:S03]  /*666b0*/  STL.64 [R1+0x6ff0], R8 ;  /* 0x006ff00801007387 */ /* 0x0081e60000100a00 */
[----:B0-----:R-:W3:Y:S01]  /*666c0*/  LDL.LU.64 R8, [R1+0xc20] ;  /* 0x000c200001087983 */ /* 0x001ee20000300a00 */
[----:B------:R-:W4:Y:S01]  /*666d0*/  LDL.LU.64 R10, [R1+0xc28] ;  /* 0x000c2800010a7983 */ /* 0x000f220000300a00 */
[----:B--2---:R-:W-:Y:S02]  /*666e0*/  HMMA.16816.F32.BF16 R24, R24, R20, R16 ;  /* 0x000000141818723c */ /* 0x004fe40000041810 */
[----:B----4-:R-:W-:Y:S01]  /*666f0*/  STL.64 [R1+0x7010], R10 ;  /* 0x0070100a01007387 */ /* 0x010fe20000100a00 */
[----:B---3--:R0:W-:Y:S03]  /*66700*/  STL.64 [R1+0x7008], R8 ;  /* 0x0070080801007387 */ /* 0x0081e60000100a00 */
[----:B0-----:R-:W2:Y:S01]  /*66710*/  LDL.LU.64 R8, [R1+0xc70] ;  /* 0x000c700001087983 */ /* 0x001ea20000300a00 */
[----:B------:R-:W2:Y:S02]  /*66720*/  LDL.LU.64 R10, [R1+0xc78] ;  /* 0x000c7800010a7983 */ /* 0x000ea40000300a00 */
[----:B------:R-:W3:Y:S02]  /*66730*/  LDL.LU.64 R4, [R1+0x9e0] ;  /* 0x0009e00001047983 */ /* 0x000ee40000300a00 */
[----:B------:R-:W3:Y:S01]  /*66740*/  LDL.LU.64 R6, [R1+0x9e8] ;  /* 0x0009e80001067983 */ /* 0x000ee20000300a00 */
[----:B------:R-:W2:Y:S01]  /*66750*/  LDL.LU.64 R18, [R1+0x7020] ;  /* 0x0070200001127983 */ /* 0x000ea20000300a00 */
[----:B------:R-:W2:Y:S10]  /*66760*/  LDL.LU.64 R16, [R1+0x7018] ;  /* 0x0070180001107983 */ /* 0x000eb40000300a00 */
[----:B------:R0:W-:Y:S02]  /*66770*/  STL.64 [R1+0x130], R24 ;  /* 0x0001301801007387 */ /* 0x0001e40000100a00 */
[----:B0-----:R-:W-:-:S02]  /*66780*/  IMAD.MOV.U32 R24, RZ, RZ, R14 ;  /* 0x000000ffff187224 */ /* 0x001fc400078e000e */
[----:B------:R-:W-:Y:S01]  /*66790*/  IMAD.MOV.U32 R25, RZ, RZ, R2 ;  /* 0x000000ffff197224 */ /* 0x000fe200078e0002 */
[----:B------:R-:W-:Y:S04]  /*667a0*/  STL.64 [R1+0x138], R26 ;  /* 0x0001381a01007387 */ /* 0x000fe80000100a00 */
[----:B------:R0:W-:Y:S04]  /*667b0*/  STL.64 [R1+0x6fa0], R24 ;  /* 0x006fa01801007387 */ /* 0x0001e80000100a00 */
[----:B0-----:R-:W4:Y:S01]  /*667c0*/  LDL.LU.64 R24, [R1+0x9a0] ;  /* 0x0009a00001187983 */ /* 0x001f220000300a00 */
[----:B------:R-:W4:Y:S02]  /*667d0*/  LDL.LU.64 R26, [R1+0x9a8] ;  /* 0x0009a800011a7983 */ /* 0x000f240000300a00 */
[----:B------:R0:W-:Y:S02]  /*667e0*/  STL.64 [R1+0x6eb0], R20 ;  /* 0x006eb01401007387 */ /* 0x0001e40000100a00 */
[----:B------:R1:W-:Y:S01]  /*667f0*/  STL.64 [R1+0x6f98], R22 ;  /* 0x006f981601007387 */ /* 0x0003e20000100a00 */
[----:B0-----:R-:W3:Y:S01]  /*66800*/  LDL.LU.64 R20, [R1+0x960] ;  /* 0x0009600001147983 */ /* 0x001ee20000300a00 */
[----:B-1----:R-:W3:Y:S01]  /*66810*/  LDL.LU.64 R22, [R1+0x968] ;  /* 0x0009680001167983 */ /* 0x002ee20000300a00 */
        /* <DEDUP_REMOVED lines=29> */
[C---:B---3--:R-:W-:Y:S11]  /*669f0*/  HMMA.16816.F32.BF16 R4, R16.reuse, R8, R4 ;  /* 0x000000081004723c */ /* 0x048ff60000041804 */
[----:B------:R-:W-:Y:S11]  /*66a00*/  @!UPT UIADD3 URZ, URZ, URZ, URZ ;  /* 0x0000003f3f3ff290 */ /* 0x000ff6000fffe03f */
[----:B------:R-:W-:Y:S01]  /*66a10*/  @!UPT UIADD3 URZ, URZ, URZ, URZ ;  /* 0x0000003f3f3ff290 */ /* 0x000fe2000fffe03f */
[----:B------:R-:W-:Y:S01]  /*66a20*/  STL.64 [R1+0xe0], R4 ;  /* 0x0000e00401007387 */ /* 0x000fe20000100a00 */
[----:B------:R0:W-:Y:S03]  /*66a30*/  STL.64 [R1+0xe8], R6 ;  /* 0x0000e80601007387 */ /* 0x0001e60000100a00 */
[----:B0-----:R-:W3:Y:S01]  /*66a40*/  LDL.LU.64 R6, [R1+0x6fb0] ;  /* 0x006fb00001067983 */ /* 0x001ee20000300a00 */
[----:B------:R-:W4:Y:S02]  /*66a50*/  LDL.LU.64 R4, [R1+0x6fa8] ;  /* 0x006fa80001047983 */ /* 0x000f240000300a00 */
[C---:B----4-:R-:W-:Y:S11]  /*66a60*/  HMMA.16816.F32.BF16 R24, R16.reuse, R4, R24 ;  /* 0x000000041018723c */ /* 0x050ff60000041818 */
[----:B------:R-:W-:Y:S11]  /*66a70*/  @!UPT UIADD3 URZ, URZ, URZ, URZ ;  /* 0x0000003f3f3ff290 */ /* 0x000ff6000fffe03f */
[----:B------:R-:W-:Y:S01]  /*66a80*/  @!UPT UIADD3 URZ, URZ, URZ, URZ ;  /* 0x0000003f3f3ff290 */ /* 0x000fe2000fffe03f */
[----:B------:R0:W-:Y:S01]  /*66a90*/  STL.64 [R1+0xd0], R24 ;  /* 0x0000d01801007387 */ /* 0x0001e20000100a00 */
[----:B------:R1:W-:Y:S03]  /*66aa0*/  STL.64 [R1+0xd8], R26 ;  /* 0x0000d81a01007387 */ /* 0x0003e60000100a00 */
[----:B0-----:R-:W1:Y:S01]  /*66ab0*/  LDL.LU.64 R24, [R1+0x6fa0] ;  /* 0x006fa00001187983 */ /* 0x001e620000300a00 */
[----:B------:R-:W4:Y:S01]  /*66ac0*/  LDL R5, [R1+0xbd0] ;  /* 0x000bd00001057983 */ /* 0x000f220000100800 */
[----:B-1----:R-:W-:Y:S02]  /*66ad0*/  HMMA.16816.F32.BF16 R24, R16, R24, R20 ;  /* 0x000000181018723c */ /* 0x002fe40000041814 */
[----:B------:R-:W2:Y:S11]  /*66ae0*/  LDL.LU.64 R22, [R1+0x6f98] ;  /* 0x006f980001167983 */ /* 0x000eb60000300a00 */
[----:B------:R-:W-:Y:S11]  /*66af0*/  @!UPT UIADD3 URZ, URZ, URZ, URZ ;  /* 0x0000003f3f3ff290 */ /* 0x000ff6000fffe03f */
[----:B------:R-:W-:-:S05]  /*66b00*/  IMAD.MOV.U32 R12, RZ, RZ, R24 ;  /* 0x000000ffff0c7224 */ /* 0x000fca00078e0018 */
[----:B------:R-:W-:Y:S01]  /*66b10*/  STL [R1+0x6d64], R12 ;  /* 0x006d640c01007387 */ /* 0x000fe20000100800 */
[----:B------:R0:W-:Y:S03]  /*66b20*/  STL.64 [R1+0x6e58], R14 ;  /* 0x006e580e01007387 */ /* 0x0001e60000100a00 */
[----:B0-----:R-:W2:Y:S04]  /*66b30*/  LDL R14, [R1+0x8] ;  /* 0x00000800010e7983 */ /* 0x001ea80000100800 */
[----:B------:R-:W2:Y:S01]  /*66b40*/  LDL R15, [R1+0xc] ;  /* 0x00000c00010f7983 */ /* 0x000ea20000100800 */
[----:B------:R-:W-:Y:S02]  /*66b50*/  IMAD.MOV.U32 R8, RZ, RZ, R26 ;  /* 0x000000ffff087224 */ /* 0x000fe400078e001a */
[----:B------:R-:W-:Y:S01]  /*66b60*/  IMAD.MOV.U32 R9, RZ, RZ, R25 ;  /* 0x000000ffff097224 */ /* 0x000fe200078e0019 */
[----:B--2---:R0:W-:Y:S04]  /*66b70*/  STL.64 [R1+0x6e68], R14 ;  /* 0x006e680e01007387 */ /* 0x0041e80000100a00 */
[----:B0-----:R-:W2:Y:S04]  /*66b80*/  LDL R14, [R1+0x18] ;  /* 0x00001800010e7983 */ /* 0x001ea80000100800 */
[----:B------:R-:W2:Y:S04]  /*66b90*/  LDL R15, [R1+0x1c] ;  /* 0x00001c00010f7983 */ /* 0x000ea80000100800 */
[----:B--2---:R-:W-:Y:S01]  /*66ba0*/  STL.64 [R1+0x6e80], R14 ;  /* 0x006e800e01007387 */ /* 0x004fe20000100a00 */
[----:B------:R0:W-:Y:S02]  /*66bb0*/  STL [R1+0x69b4], R8 ;  /* 0x0069b40801007387 */ /* 0x0001e40000100800 */
[----:B------:R1:W-:Y:S02]  /*66bc0*/  STL [R1+0x69b0], R9 ;  /* 0x0069b00901007387 */ /* 0x0003e40000100800 */
[----:B------:R2:W-:Y:S01]  /*66bd0*/  STL.64 [R1+0x6e60], R10 ;  /* 0x006e600a01007387 */ /* 0x0005e20000100a00 */
[----:B0-----:R-:W3:Y:S01]  /*66be0*/  LDL.LU R8, [R1+0x4d0] ;  /* 0x0004d00001087983 */ /* 0x001ee20000300800 */
[----:B-1----:R-:W3:Y:S03]  /*66bf0*/  LDL.LU R9, [R1+0x4d4] ;  /* 0x0004d40001097983 */ /* 0x002ee60000300800 */
[----:B--2---:R-:W2:Y:S01]  /*66c00*/  LDL.LU R10, [R1+0x4d8] ;  /* 0x0004d800010a7983 */ /* 0x004ea20000300800 */
[----:B------:R-:W2:Y:S02]  /*66c10*/  LDL.LU R11, [R1+0x4dc] ;  /* 0x0004dc00010b7983 */ /* 0x000ea40000300800 */
[----:B------:R-:W2:Y:S02]  /*66c20*/  LDL R14, [R1+0x28] ;  /* 0x00002800010e7983 */ /* 0x000ea40000100800 */
[----:B------:R-:W2:Y:S02]  /*66c30*/  LDL R15, [R1+0x2c] ;  /* 0x00002c00010f7983 */ /* 0x000ea40000100800 */
[----:B------:R-:W-:-:S02]  /*66c40*/  IMAD.MOV.U32 R20, RZ, RZ, R23 ;  /* 0x000000ffff147224 */ /* 0x000fc400078e0017 */
[----:B------:R-:W-:-:S05]  /*66c50*/  IMAD.MOV.U32 R21, RZ, RZ, R22 ;  /* 0x000000ffff157224 */ /* 0x000fca00078e0016 */
[----:B------:R-:W-:Y:S04]  /*66c60*/  STL.64 [R1+0x6ec8], R20 ;  /* 0x006ec81401007387 */ /* 0x000fe80000100a00 */
[----:B--2---:R-:W-:Y:S01]  /*66c70*/  STL.64 [R1+0x6ea8], R14 ;  /* 0x006ea80e01007387 */ /* 0x004fe20000100a00 */
[----:B------:R-:W-:Y:S02]  /*66c80*/  STL.64 [R1+0x6e78], R10 ;  /* 0x006e780a01007387 */ /* 0x000fe40000100a00 */
[----:B---3--:R0:W-:Y:S02]  /*66c90*/  STL.64 [R1+0x6e70], R8 ;  /* 0x006e700801007387 */ /* 0x0081e40000100a00 */
[----:B0-----:R-:W2:Y:S01]  /*66ca0*/  LDL.LU R8, [R1+0x4e0] ;  /* 0x0004e00001087983 */ /* 0x001ea20000300800 */
[----:B------:R-:W2:Y:S02]  /*66cb0*/  LDL.LU R9, [R1+0x4e4] ;  /* 0x0004e40001097983 */ /* 0x000ea40000300800 */
[----:B------:R-:W3:Y:S02]  /*66cc0*/  LDL.LU R10, [R1+0x4e8] ;  /* 0x0004e800010a7983 */ /* 0x000ee40000300800 */
[----:B------:R-:W3:Y:S02]  /*66cd0*/  LDL.LU R11, [R1+0x4ec] ;  /* 0x0004ec00010b7983 */ /* 0x000ee40000300800 */
[----:B---3--:R-:W-:Y:S01]  /*66ce0*/  STL.64 [R1+0x6e90], R10 ;  /* 0x006e900a01007387 */ /* 0x008fe20000100a00 */
[----:B--2---:R0:W-:Y:S03]  /*66cf0*/  STL.64 [R1+0x6e88], R8 ;  /* 0x006e880801007387 */ /* 0x0041e60000100a00 */
[----:B0-----:R-:W2:Y:S01]  /*66d00*/  LDL.LU R8, [R1+0x4f0] ;  /* 0x0004f00001087983 */ /* 0x001ea20000300800 */
[----:B------:R-:W2:Y:S02]  /*66d10*/  LDL.LU R9, [R1+0x4f4] ;  /* 0x0004f40001097983 */ /* 0x000ea40000300800 */
[----:B------:R-:W3:Y:S02]  /*66d20*/  LDL.LU R10, [R1+0x4f8] ;  /* 0x0004f800010a7983 */ /* 0x000ee40000300800 */
[----:B------:R-:W3:Y:S01]  /*66d30*/  LDL.LU R11, [R1+0x4fc] ;  /* 0x0004fc00010b7983 */ /* 0x000ee20000300800 */
[----:B------:R-:W2:Y:S01]  /*66d40*/  LDL.LU.64 R20, [R1+0x8a0] ;  /* 0x0008a00001147983 */ /* 0x000ea20000300a00 */
[----:B------:R-:W2:Y:S03]  /*66d50*/  LDL.LU.64 R22, [R1+0x8a8] ;  /* 0x0008a80001167983 */ /* 0x000ea60000300a00 */
[----:B--2---:R-:W-:Y:S01]  /*66d60*/  STL.64 [R1+0x6ed8], R22 ;  /* 0x006ed81601007387 */ /* 0x004fe20000100a00 */
[----:B------:R0:W-:Y:S02]  /*66d70*/  STL.64 [R1+0x6ed0], R20 ;  /* 0x006ed01401007387 */ /* 0x0001e40000100a00 */
[----:B0-----:R-:W-:-:S02]  /*66d80*/  IMAD.MOV.U32 R20, RZ, RZ, R7 ;  /* 0x000000ffff147224 */ /* 0x001fc400078e0007 */
[----:B------:R-:W-:Y:S01]  /*66d90*/  IMAD.MOV.U32 R21, RZ, RZ, R0 ;  /* 0x000000ffff157224 */ /* 0x000fe200078e0000 */
[----:B------:R-:W2:Y:S01]  /*66da0*/  LDL.LU R7, [R1+0x6f90] ;  /* 0x006f900001077983 */ /* 0x000ea20000300800 */
[----:B------:R-:W3:Y:S03]  /*66db0*/  LDL.LU R0, [R1+0x6f8c] ;  /* 0x006f8c0001007983 */ /* 0x000ee60000300800 */
[----:B------:R0:W-:Y:S02]  /*66dc0*/  STL.64 [R1+0x6ef0], R20 ;  /* 0x006ef01401007387 */ /* 0x0001e40000100a00 */
[----:B0-----:R-:W-:Y:S02]  /*66dd0*/  IMAD.MOV.U32 R20, RZ, RZ, R3 ;  /* 0x000000ffff147224 */ /* 0x001fe400078e0003 */
[----:B------:R-:W-:Y:S01]  /*66de0*/  IMAD.MOV.U32 R21, RZ, RZ, R6 ;  /* 0x000000ffff157224 */ /* 0x000fe200078e0006 */
[----:B------:R-:W4:Y:S01]  /*66df0*/  LDL.LU R3, [R1+0x6f88] ;  /* 0x006f880001037983 */ /* 0x000f220000300800 */
[----:B------:R-:W4:Y:S03]  /*66e00*/  LDL.LU R6, [R1+0x6f84] ;  /* 0x006f840001067983 */ /* 0x000f260000300800 */
[----:B------:R0:W-:Y:S02]  /*66e10*/  STL.64 [R1+0x6f08], R20 ;  /* 0x006f081401007387 */ /* 0x0001e40000100a00 */
[----:B0-----:R-:W-:-:S02]  /*66e20*/  IMAD.MOV.U32 R20, RZ, RZ, R29 ;  /* 0x000000ffff147224 */ /* 0x001fc400078e001d */
[----:B------:R-:W-:Y:S01]  /*66e30*/  IMAD.MOV.U32 R21, RZ, RZ, R28 ;  /* 0x000000ffff157224 */ /* 0x000fe200078e001c */
[----:B------:R-:W4:Y:S01]  /*66e40*/  LDL.LU R29, [R1+0x6f80] ;  /* 0x006f8000011d7983 */ /* 0x000f220000300800 */
[----:B------:R-:W4:Y:S03]  /*66e50*/  LDL.LU R28, [R1+0x6f7c] ;  /* 0x006f7c00011c7983 */ /* 0x000f260000300800 */
[----:B------:R2:W-:Y:S02]  /*66e60*/  STL.64 [R1+0x6f20], R20 ;  /* 0x006f201401007387 */ /* 0x0005e40000100a00 */
[----:B--2---:R-:W-:Y:S02]  /*66e70*/  IMAD.MOV.U32 R21, RZ, RZ, R7 ;  /* 0x000000ffff157224 */ /* 0x004fe400078e0007 */
[----:B---3--:R-:W-:Y:S02]  /*66e80*/  IMAD.MOV.U32 R20, RZ, RZ, R0 ;  /* 0x000000ffff147224 */ /* 0x008fe400078e0000 */
[----:B------:R-:W2:Y:S01]  /*66e90*/  LDL.LU R0, [R1+0x6f78] ;  /* 0x006f780001007983 */ /* 0x000ea20000300800 */
[----:B------:R-:W3:Y:S02]  /*66ea0*/  LDL.LU R7, [R1+0x6f74] ;  /* 0x006f740001077983 */ /* 0x000ee40000300800 */
[----:B------:R4:W-:Y:S02]  /*66eb0*/  STL.64 [R1+0x6f38], R20 ;  /* 0x006f381401007387 */ /* 0x0009e40000100a00 */
[----:B----4-:R-:W-:-:S02]  /*66ec0*/  IMAD.MOV.U32 R21, RZ, RZ, R3 ;  /* 0x000000ffff157224 */ /* 0x010fc400078e0003 */
[----:B------:R-:W-:Y:S02]  /*66ed0*/  IMAD.MOV.U32 R20, RZ, RZ, R6 ;  /* 0x000000ffff147224 */ /* 0x000fe400078e0006 */
[----:B------:R-:W4:Y:S01]  /*66ee0*/  LDL.LU R6, [R1+0x6f70] ;  /* 0x006f700001067983 */ /* 0x000f220000300800 */
[----:B------:R-:W2:Y:S02]  /*66ef0*/  LDL.LU R3, [R1+0x6f6c] ;  /* 0x006f6c0001037983 */ /* 0x000ea40000300800 */
[----:B------:R0:W-:Y:S02]  /*66f00*/  STL.64 [R1+0x6f50], R20 ;  /* 0x006f501401007387 */ /* 0x0001e40000100a00 */
[----:B0-----:R-:W-:Y:S02]  /*66f10*/  IMAD.MOV.U32 R20, RZ, RZ, R28 ;  /* 0x000000ffff147224 */ /* 0x001fe400078e001c */
[----:B------:R-:W2:Y:S01]  /*66f20*/  LDL.LU R28, [R1+0x6f68] ;  /* 0x006f6800011c7983 */ /* 0x000ea20000300800 */
[----:B------:R-:W-:Y:S02]  /*66f30*/  STL.64 [R1+0x6ec0], R10 ;  /* 0x006ec00a01007387 */ /* 0x000fe40000100a00 */
[----:B------:R0:W-:Y:S02]  /*66f40*/  STL.64 [R1+0x6eb8], R8 ;  /* 0x006eb80801007387 */ /* 0x0001e40000100a00 */
[----:B0-----:R-:W2:Y:S01]  /*66f50*/  LDL.LU.64 R8, [R1+0x890] ;  /* 0x0008900001087983 */ /* 0x001ea20000300a00 */
[----:B------:R-:W2:Y:S03]  /*66f60*/  LDL.LU.64 R10, [R1+0x898] ;  /* 0x00089800010a7983 */ /* 0x000ea60000300a00 */
[----:B--2---:R-:W-:Y:S01]  /*66f70*/  STL.64 [R1+0x6ee8], R10 ;  /* 0x006ee80a01007387 */ /* 0x004fe20000100a00 */
[----:B------:R0:W-:Y:S03]  /*66f80*/  STL.64 [R1+0x6ee0], R8 ;  /* 0x006ee00801007387 */ /* 0x0001e60000100a00 */
        /* <DEDUP_REMOVED lines=17> */
[----:B------:R-:W2:Y:S02]  /*670a0*/  LDL.LU.64 R10, [R1+0x858] ;  /* 0x00085800010a7983 */ /* 0x000ea40000300a00 */
[----:B------:R-:W-:-:S02]  /*670b0*/  IMAD.MOV.U32 R2, RZ, RZ, R27 ;  /* 0x000000ffff027224 */ /* 0x000fc400078e001b */
[----:B------:R-:W0:Y:S01]  /*670c0*/  LDSM.16.MT88.4 R24, [R5+0x21080] ;  /* 0x021080000518783b */ /* 0x000e220000004200 */
[----:B------:R-:W-:-:S03]  /*670d0*/  IMAD.MOV.U32 R21, RZ, RZ, R29 ;  /* 0x000000ffff157224 */ /* 0x000fc600078e001d */
[----:B--2---:R-:W-:Y:S01]  /*670e0*/  STL.64 [R1+0x6f60], R10 ;  /* 0x006f600a01007387 */ /* 0x004fe20000100a00 */
[----:B------:R1:W-:Y:S03]  /*670f0*/  STL.64 [R1+0x6f58], R8 ;  /* 0x006f580801007387 */ /* 0x0003e60000100a00 */
[----:B-1----:R-:W2:Y:S01]  /*67100*/  LDL.LU.64 R8, [R1+0x950] ;  /* 0x0009500001087983 */ /* 0x002ea20000300a00 */
[----:B------:R-:W2:Y:S02]  /*67110*/  LDL.LU.64 R10, [R1+0x958] ;  /* 0x00095800010a7983 */ /* 0x000ea40000300a00 */
[----:B------:R-:W3:Y:S02]  /*67120*/  LDL.LU.64 R12, [R1+0x880] ;  /* 0x00088000010c7983 */ /* 0x000ee40000300a00 */
[----:B------:R-:W3:Y:S01]  /*67130*/  LDL.LU.64 R14, [R1+0x888] ;  /* 0x00088800010e7983 */ /* 0x000ee20000300a00 */
[----:B------:R-:W-:Y:S01]  /*67140*/  STL [R1+0x66f8], R2 ;  /* 0x0066f80201007387 */ /* 0x000fe20000100800 */
[----:B0-----:R-:W-:Y:S02]  /*67150*/  STL.64 [R1+0x6d90], R26 ;  /* 0x006d901a01007387 */ /* 0x001fe40000100a00 */
[----:B------:R0:W-:Y:S02]  /*67160*/  STL.64 [R1+0x6d88], R24 ;  /* 0x006d881801007387 */ /* 0x0001e40000100a00 */
[----:B0-----:R-:W3:Y:S01]  /*67170*/  LDL.LU.64 R24, [R1+0x60] ;  /* 0x0000600001187983 */ /* 0x001ee20000300a00 */
[----:B------:R-:W3:Y:S02]  /*67180*/  LDL.64 R26, [R1+0x68] ;  /* 0x00006800011a7983 */ /* 0x000ee40000100a00 */
[----:B------:R-:W-:Y:S01]  /*67190*/  STL [R1+0x67d8], R5 ;  /* 0x0067d80501007387 */ /* 0x000fe20000100800 */
        /* <DEDUP_REMOVED lines=41> */
[----:B0-----:R-:W3:Y:S01]  /*67430*/  LDL.LU.64 R22, [R1+0x6ed8] ;  /* 0x006ed80001167983 */ /* 0x001ee20000300a00 */
[----:B------:R-:W3:Y:S02]  /*67440*/  LDL.LU.64 R20, [R1+0x6ed0] ;  /* 0x006ed00001147983 */ /* 0x000ee40000300a00 */
[C---:B---3--:R-:W-:Y:S11]  /*67450*/  HMMA.16816.F32.BF16 R20, R16.reuse, R24, R20 ;  /* 0x000000181014723c */ /* 0x048ff60000041814 */
[----:B------:R-:W-:Y:S11]  /*67460*/  @!UPT UIADD3 URZ, URZ, URZ, URZ ;  /* 0x0000003f3f3ff290 */ /* 0x000ff6000fffe03f */
[----:B------:R-:W-:Y:S01]  /*67470*/  @!UPT UIADD3 URZ, URZ, URZ, URZ ;  /* 0x0000003f3f3ff290 */ /* 0x000fe2000fffe03f */
[----:B------:R0:W-:Y:S01]  /*67480*/  STL.64 [R1+0x950], R20 ;  /* 0x0009501401007387 */ /* 0x0001e20000100a00 */
[----:B------:R-:W-:Y:S03]  /*67490*/  STL.64 [R1+0x958], R22 ;  /* 0x0009581601007387 */ /* 0x000fe60000100a00 */
[----:B0-----:R-:W2:Y:S01]  /*674a0*/  LDL.LU.64 R20, [R1+0x6ec8] ;  /* 0x006ec80001147983 */ /* 0x001ea20000300a00 */
[----:B------:R0:W-:Y:S02]  /*674b0*/  STL.64 [R1+0x6db0], R26 ;  /* 0x006db01a01007387 */ /* 0x0001e40000100a00 */
[----:B------:R-:W3:Y:S02]  /*674c0*/  LDL.LU R24, [R1+0x4b0] ;  /* 0x0004b00001187983 */ /* 0x000ee40000300800 */
[----:B------:R-:W3:Y:S01]  /*674d0*/  LDL.LU R25, [R1+0x4b4] ;  /* 0x0004b40001197983 */ /* 0x000ee20000300800 */
[----:B0-----:R-:W3:Y:S01]  /*674e0*/  LDL.LU R26, [R1+0x4b8] ;  /* 0x0004b800011a7983 */ /* 0x001ee20000300800 */
[----:B------:R-:W3:Y:S01]  /*674f0*/  LDL.LU R27, [R1+0x4bc] ;  /* 0x0004bc00011b7983 */ /* 0x000ee20000300800 */
[C---:B--2---:R-:W-:Y:S02]  /*67500*/  HMMA.16816.F32.BF16 R20, R16.reuse, R20, R8 ;  /* 0x000000141014723c */ /* 0x044fe40000041808 */
[----:B------:R-:W2:Y:S01]  /*67510*/  LDL.LU.64 R10, [R1+0x6ec0] ;  /* 0x006ec000010a7983 */ /* 0x000ea20000300a00 */
[----:B------:R-:W2:Y:S11]  /*67520*/  LDL.LU.64 R8, [R1+0x6eb8] ;  /* 0x006eb80001087983 */ /* 0x000eb60000300a00 */
[----:B------:R-:W-:Y:S09]  /*67530*/  @!UPT UIADD3 URZ, URZ, URZ, URZ ;  /* 0x0000003f3f3ff290 */ /* 0x000ff2000fffe03f */
[----:B------:R0:W-:Y:S01]  /*67540*/  STL.64 [R1+0x990], R20 ;  /* 0x0009901401007387 */ /* 0x0001e20000100a00 */
[----:B------:R1:W-:Y:S03]  /*67550*/  STL.64 [R1+0x998], R22 ;  /* 0x0009981601007387 */ /* 0x0003e60000100a00 */
[----:B0-----:R-:W2:Y:S02]  /*67560*/  LDL.LU.64 R20, [R1+0x6eb0] ;  /* 0x006eb00001147983 */ /* 0x001ea40000300a00 */
[----:B--2---:R-:W-:Y:S02]  /*67570*/  HMMA.16816.F32.BF16 R16, R16, R20, R12 ;  /* 0x000000141010723c */ /* 0x004fe4000004180c */
[----:B------:R-:W2:Y:S01]  /*67580*/  LDL.LU.64 R14, [R1+0x6ea8] ;  /* 0x006ea800010e7983 */ /* 0x000ea20000300a00 */
[----:B-1----:R-:W2:Y:S02]  /*67590*/  LDL.LU.64 R22, [R1+0x6ea0] ;  /* 0x006ea00001167983 */ /* 0x002ea40000300a00 */
[----:B------:R-:W2:Y:S11]  /*675a0*/  LDL.LU.64 R20, [R1+0x6e98] ;  /* 0x006e980001147983 */ /* 0x000eb60000300a00 */
[----:B------:R-:W-:Y:S07]  /*675b0*/  @!UPT UIADD3 URZ, URZ, URZ, URZ ;  /* 0x0000003f3f3ff290 */ /* 0x000fee000fffe03f */
[----:B------:R0:W-:Y:S01]  /*675c0*/  STL.64 [R1+0x980], R16 ;  /* 0x0009801001007387 */ /* 0x0001e20000100a00 */
[----:B------:R-:W-:Y:S03]  /*675d0*/  STL.64 [R1+0x988], R18 ;  /* 0x0009881201007387 */ /* 0x000fe60000100a00 */
[----:B0-----:R-:W3:Y:S01]  /*675e0*/  LDL.LU R16, [R1+0x4c0] ;  /* 0x0004c00001107983 */ /* 0x001ee20000300800 */
[----:B------:R-:W3:Y:S01]  /*675f0*/  LDL.LU R17, [R1+0x4c4] ;  /* 0x0004c40001117983 */ /* 0x000ee20000300800 */
[C---:B--2---:R-:W-:Y:S02]  /*67600*/  HMMA.16816.F32.BF16 R12, R20.reuse, R14, R8 ;  /* 0x0000000e140c723c */ /* 0x044fe40000041808 */
[----:B------:R-:W2:Y:S01]  /*67610*/  LDL.LU.64 R10, [R1+0x6e90] ;  /* 0x006e9000010a7983 */ /* 0x000ea20000300a00 */
[----:B------:R-:W2:Y:S11]  /*67620*/  LDL.LU.64 R8, [R1+0x6e88] ;  /* 0x006e880001087983 */ /* 0x000eb60000300a00 */
[----:B------:R-:W-:Y:S09]  /*67630*/  @!UPT UIADD3 URZ, URZ, URZ, URZ ;  /* 0x0000003f3f3ff290 */ /* 0x000ff2000fffe03f */
[----:B------:R-:W-:Y:S01]  /*67640*/  STL.64 [R1+0x4f0], R12 ;  /* 0x0004f00c01007387 */ /* 0x000fe20000100a00 */
        /* <DEDUP_REMOVED lines=8> */
[----:B0-----:R-:W2:Y:S02]  /*676d0*/  LDL.LU.64 R14, [R1+0x6e68] ;  /* 0x006e6800010e7983 */ /* 0x001ea40000300a00 */
[----:B--2---:R-:W-:Y:S02]  /*676e0*/  HMMA.16816.F32.BF16 R12, R20, R14, R8 ;  /* 0x0000000e140c723c */ /* 0x004fe40000041808 */
[----:B------:R-:W2:Y:S11]  /*676f0*/  LDL.LU.64 R10, [R1+0x6e60] ;  /* 0x006e6000010a7983 */ /* 0x000eb60000300a00 */
[----:B------:R-:W-:Y:S10]  /*67700*/  @!UPT UIADD3 URZ, URZ, URZ, URZ ;  /* 0x0000003f3f3ff290 */ /* 0x000ff4000fffe03f */
[----:B------:R-:W-:Y:S01]  /*67710*/  STL.64 [R1+0x4d0], R12 ;  /* 0x0004d00c01007387 */ /* 0x000fe20000100a00 */
[----:B------:R0:W-:Y:S03]  /*67720*/  STL.64 [R1+0x4d8], R14 ;  /* 0x0004d80e01007387 */ /* 0x0001e60000100a00 */
[----:B0-----:R-:W3:Y:S01]  /*67730*/  LDL.LU.64 R14, [R1+0x6e58] ;  /* 0x006e5800010e7983 */ /* 0x001ee20000300a00 */
[----:B------:R-:W-:Y:S02]  /*67740*/  IMAD.MOV.U32 R18, RZ, RZ, R28 ;  /* 0x000000ffff127224 */ /* 0x000fe400078e001c */
[----:B------:R-:W-:-:S07]  /*67750*/  IMAD.MOV.U32 R19, RZ, RZ, R3 ;  /* 0x000000ffff137224 */ /* 0x000fce00078e0003 */
[C---:B---3--:R-:W-:Y:S01]  /*67760*/  HMMA.16816.F32.BF16 R16, R20.reuse, R14, R16 ;  /* 0x0000000e1410723c */ /* 0x048fe20000041810 */
[----:B------:R-:W-:Y:S11]  /*67770*/  STL.64 [R1+0x6e38], R14 ;  /* 0x006e380e01007387 */ /* 0x000ff60000100a00 */
[----:B------:R-:W-:Y:S11]  /*67780*/  @!UPT UIADD3 URZ, URZ, URZ, URZ ;  /* 0x0000003f3f3ff290 */ /* 0x000ff6000fffe03f */
[----:B------:R-:W-:Y:S01]  /*67790*/  STL.64 [R1+0x4c0], R16 ;  /* 0x0004c01001007387 */ /* 0x000fe20000100a00 */
[----:B------:R2:W-:Y:S02]  /*677a0*/  STL.64 [R1+0x4c8], R18 ;  /* 0x0004c81201007387 */ /* 0x0005e40000100a00 */
[----:B--2---:R-:W-:Y:S07]  /*677b0*/  HMMA.16816.F32.BF16 R16, R20, R10, R24 ;  /* 0x0000000a1410723c */ /* 0x004fee0000041818 */
[----:B----4-:R-:W-:-:S02]  /*677c0*/  IMAD.MOV.U32 R26, RZ, RZ, R6 ;  /* 0x000000ffff1a7224 */ /* 0x010fc400078e0006 */
[----:B------:R-:W-:Y:S11]  /*677d0*/  IMAD.MOV.U32 R27, RZ, RZ, R7 ;  /* 0x000000ffff1b7224 */ /* 0x000ff600078e0007 */
[----:B------:R-:W-:Y:S03]  /*677e0*/  @!UPT UIADD3 URZ, URZ, URZ, URZ ;  /* 0x0000003f3f3ff290 */ /* 0x000fe6000fffe03f */
[----:B------:R-:W-:Y:S01]  /*677f0*/  STL.64 [R1+0x4b0], R16 ;  /* 0x0004b01001007387 */ /* 0x000fe20000100a00 */
[----:B------:R0:W-:Y:S02]  /*67800*/  STL.64 [R1+0x6dc8], R10 ;  /* 0x006dc80a01007387 */ /* 0x0001e40000100a00 */
[----:B------:R-:W2:Y:S02]  /*67810*/  LDL.LU R24, [R1+0x7c0] ;  /* 0x0007c00001187983 */ /* 0x000ea40000300800 */
[----:B------:R-:W2:Y:S01]  /*67820*/  LDL.LU R25, [R1+0x7c4] ;  /* 0x0007c40001197983 */ /* 0x000ea20000300800 */
[----:B------:R-:W3:Y:S01]  /*67830*/  LDL.LU R6, [R1+0x6e54] ;  /* 0x006e540001067983 */ /* 0x000ee20000300800 */
[----:B------:R-:W4:Y:S02]  /*67840*/  LDL.LU R7, [R1+0x6e50] ;  /* 0x006e500001077983 */ /* 0x000f240000300800 */
[----:B------:R-:W2:Y:S02]  /*67850*/  LDL.LU R8, [R1+0x7d0] ;  /* 0x0007d00001087983 */ /* 0x000ea40000300800 */
[----:B------:R-:W2:Y:S01]  /*67860*/  LDL.LU R9, [R1+0x7d4] ;  /* 0x0007d40001097983 */ /* 0x000ea20000300800 */
[----:B0-----:R-:W2:Y:S01]  /*67870*/  LDL.LU R10, [R1+0x7d8] ;  /* 0x0007d800010a7983 */ /* 0x001ea20000300800 */
[----:B------:R-:W2:Y:S03]  /*67880*/  LDL.LU R11, [R1+0x7dc] ;  /* 0x0007dc00010b7983 */ /* 0x000ea60000300800 */
[----:B--2---:R0:W-:Y:S01]  /*67890*/  STL.64 [R1+0x6dd8], R10 ;  /* 0x006dd80a01007387 */ /* 0x0041e20000100a00 */
[----:B------:R-:W-:Y:S03]  /*678a0*/  STL.64 [R1+0x6dd0], R8 ;  /* 0x006dd00801007387 */ /* 0x000fe60000100a00 */
[----:B0-----:R-:W2:Y:S04]  /*678b0*/  LDL.64 R10, [R1+0x98] ;  /* 0x00009800010a7983 */ /* 0x001ea80000100a00 */
[----:B--2---:R0:W-:Y:S04]  /*678c0*/  STL.64 [R1+0x6de8], R10 ;  /* 0x006de80a01007387 */ /* 0x0041e80000100a00 */
[----:B0-----:R-:W2:Y:S04]  /*678d0*/  LDL R10, [R1+0xa8] ;  /* 0x0000a800010a7983 */ /* 0x001ea80000100800 */
[----:B------:R-:W2:Y:S01]  /*678e0*/  LDL R11, [R1+0xac] ;  /* 0x0000ac00010b7983 */ /* 0x000ea20000100800 */
[----:B------:R-:W-:-:S03]  /*678f0*/  IMAD.MOV.U32 R28, RZ, RZ, R18 ;  /* 0x000000ffff1c7224 */ /* 0x000fc600078e0012 */
[----:B--2---:R0:W-:Y:S04]  /*67900*/  STL.64 [R1+0x6e00], R10 ;  /* 0x006e000a01007387 */ /* 0x0041e80000100a00 */
[----:B0-----:R-:W2:Y:S04]  /*67910*/  LDL R10, [R1+0xb8] ;  /* 0x0000b800010a7983 */ /* 0x001ea80000100800 */
[----:B------:R-:W2:Y:S01]  /*67920*/  LDL R11, [R1+0xbc] ;  /* 0x0000bc00010b7983 */ /* 0x000ea20000100800 */
[----:B------:R-:W3:Y:S02]  /*67930*/  LDL.LU R16, [R1+0x4a0] ;  /* 0x0004a00001107983 */ /* 0x000ee40000300800 */
[----:B------:R-:W3:Y:S02]  /*67940*/  LDL.LU R17, [R1+0x4a4] ;  /* 0x0004a40001117983 */ /* 0x000ee40000300800 */
[----:B------:R-:W-:Y:S01]  /*67950*/  IMAD.MOV.U32 R3, RZ, RZ, R19 ;  /* 0x000000ffff037224 */ /* 0x000fe200078e0013 */
[----:B------:R-:W3:Y:S01]  /*67960*/  LDL.LU R18, [R1+0x4a8] ;  /* 0x0004a80001127983 */ /* 0x000ee20000300800 */
[----:B------:R-:W3:Y:S03]  /*67970*/  LDL.LU R19, [R1+0x4ac] ;  /* 0x0004ac0001137983 */ /* 0x000ee60000300800 */
[----:B--2---:R-:W-:Y:S01]  /*67980*/  STL.64 [R1+0x6e18], R10 ;  /* 0x006e180a01007387 */ /* 0x004fe20000100a00 */
[----:B------:R0:W-:Y:S02]  /*67990*/  STL.64 [R1+0x6dc0], R26 ;  /* 0x006dc01a01007387 */ /* 0x0001e40000100a00 */
[----:B------:R1:W-:Y:S01]  /*679a0*/  STL.64 [R1+0x6db8], R24 ;  /* 0x006db81801007387 */ /* 0x0003e20000100a00 */
[----:B0-----:R-:W2:Y:S04]  /*679b0*/  LDL.64 R26, [R1+0x88] ;  /* 0x00008800011a7983 */ /* 0x001ea80000100a00 */
[----:B--2---:R4:W-:Y:S01]  /*679c0*/  STL.64 [R1+0x6de0], R26 ;  /* 0x006de01a01007387 */ /* 0x0049e20000100a00 */
[----:B-1----:R-:W2:Y:S02]  /*679d0*/  LDL.LU R24, [R1+0x7e0] ;  /* 0x0007e00001187983 */ /* 0x002ea40000300800 */
[----:B------:R-:W2:Y:S02]  /*679e0*/  LDL.LU R25, [R1+0x7e4] ;  /* 0x0007e40001197983 */ /* 0x000ea40000300800 */
[----:B----4-:R-:W-:-:S02]  /*679f0*/  IMAD.MOV.U32 R26, RZ, RZ, R7 ;  /* 0x000000ffff1a7224 */ /* 0x010fc400078e0007 */
[----:B---3--:R-:W-:Y:S01]  /*67a00*/  IMAD.MOV.U32 R27, RZ, RZ, R6 ;  /* 0x000000ffff1b7224 */ /* 0x008fe200078e0006 */
[----:B------:R-:W3:Y:S01]  /*67a10*/  LDL.LU R7, [R1+0x6e4c] ;  /* 0x006e4c0001077983 */ /* 0x000ee20000300800 */
[----:B------:R-:W4:Y:S02]  /*67a20*/  LDL.LU R6, [R1+0x6e48] ;  /* 0x006e480001067983 */ /* 0x000f240000300800 */
[----:B------:R-:W2:Y:S02]  /*67a30*/  LDL R10, [R1+0xc8] ;  /* 0x0000c800010a7983 */ /* 0x000ea40000100800 */
[----:B------:R-:W2:Y:S01]  /*67a40*/  LDL R11, [R1+0xcc] ;  /* 0x0000cc00010b7983 */ /* 0x000ea20000100800 */
[----:B------:R-:W3:Y:S01]  /*67a50*/  LDL.LU R12, [R1+0x820] ;  /* 0x00082000010c7983 */ /* 0x000ee20000300800 */
[----:B------:R-:W3:Y:S02]  /*67a60*/  LDL.LU R13, [R1+0x824] ;  /* 0x00082400010d7983 */ /* 0x000ee40000300800 */
[----:B------:R-:W3:Y:S02]  /*67a70*/  LDL.LU R14, [R1+0x828] ;  /* 0x00082800010e7983 */ /* 0x000ee40000300800 */
[----:B------:R-:W3:Y:S01]  /*67a80*/  LDL.LU R15, [R1+0x82c] ;  /* 0x00082c00010f7983 */ /* 0x000ee20000300800 */
[----:B--2---:R0:W-:Y:S04]  /*67a90*/  STL.64 [R1+0x6e30], R10 ;  /* 0x006e300a01007387 */ /* 0x0041e80000100a00 */
[----:B0-----:R-:W2:Y:S01]  /*67aa0*/  LDL.64 R10, [R1+0x38] ;  /* 0x00003800010a7983 */ /* 0x001ea20000100a00 */
[----:B------:R-:W-:Y:S02]  /*67ab0*/  STL.64 [R1+0x6df8], R26 ;  /* 0x006df81a01007387 */ /* 0x000fe40000100a00 */
[----:B------:R0:W-:Y:S02]  /*67ac0*/  STL.64 [R1+0x6df0], R24 ;  /* 0x006df01801007387 */ /* 0x0001e40000100a00 */
[----:B0-----:R-:W2:Y:S01]  /*67ad0*/  LDL.LU R24, [R1+0x7f0] ;  /* 0x0007f00001187983 */ /* 0x001ea20000300800 */
[----:B------:R-:W2:Y:S02]  /*67ae0*/  LDL.LU R25, [R1+0x7f4] ;  /* 0x0007f40001197983 */ /* 0x000ea40000300800 */
[----:B------:R-:W2:Y:S02]  /*67af0*/  LDL.LU R26, [R1+0x7f8] ;  /* 0x0007f800011a7983 */ /* 0x000ea40000300800 */
[----:B------:R-:W2:Y:S02]  /*67b00*/  LDL.LU R27, [R1+0x7fc] ;  /* 0x0007fc00011b7983 */ /* 0x000ea40000300800 */
[----:B--2---:R4:W-:Y:S01]  /*67b10*/  STL.64 [R1+0x6e10], R26 ;  /* 0x006e101a01007387 */ /* 0x0049e20000100a00 */
[----:B------:R0:W-:Y:S02]  /*67b20*/  STL.64 [R1+0x6e08], R24 ;  /* 0x006e081801007387 */ /* 0x0001e40000100a00 */
[----:B----4-:R-:W-:Y:S01]  /*67b30*/  IMAD.MOV.U32 R26, RZ, RZ, R6 ;  /* 0x000000ffff1a7224 */ /* 0x010fe200078e0006 */
[----:B0-----:R-:W2:Y:S01]  /*67b40*/  LDL.LU R24, [R1+0x800] ;  /* 0x0008000001187983 */ /* 0x001ea20000300800 */
[----:B------:R-:W2:Y:S02]  /*67b50*/  LDL.LU R25, [R1+0x804] ;  /* 0x0008040001197983 */ /* 0x000ea40000300800 */
[----:B------:R-:W4:Y:S02]  /*67b60*/  LDL.LU R6, [R1+0x6e44] ;  /* 0x006e440001067983 */ /* 0x000f240000300800 */
[----:B---3--:R-:W-:-:S02]  /*67b70*/  IMAD.MOV.U32 R27, RZ, RZ, R7 ;  /* 0x000000ffff1b7224 */ /* 0x008fc400078e0007 */
[----:B------:R-:W4:Y:S03]  /*67b80*/  LDL.LU R7, [R1+0x6e40] ;  /* 0x006e400001077983 */ /* 0x000f260000300800 */
[----:B------:R-:W-:Y:S01]  /*67b90*/  STL.64 [R1+0x6e28], R26 ;  /* 0x006e281a01007387 */ /* 0x000fe20000100a00 */
[C---:B----4-:R-:W-:Y:S01]  /*67ba0*/  HMMA.16816.F32.BF16 R16, R20.reuse, R6, R16 ;  /* 0x000000061410723c */ /* 0x050fe20000041810 */
[----:B--2---:R0:W-:Y:S04]  /*67bb0*/  STL.64 [R1+0x6e20], R24 ;  /* 0x006e201801007387 */ /* 0x0041e80000100a00 */
[----:B0-----:R-:W2:Y:S01]  /*67bc0*/  LDL.LU R24, [R1+0x810] ;  /* 0x0008100001187983 */ /* 0x001ea20000300800 */
[----:B------:R-:W2:Y:S02]  /*67bd0*/  LDL.LU R25, [R1+0x814] ;  /* 0x0008140001197983 */ /* 0x000ea40000300800 */
[----:B------:R-:W2:Y:S02]  /*67be0*/  LDL.LU R26, [R1+0x818] ;  /* 0x00081800011a7983 */ /* 0x000ea40000300800 */
[----:B------:R-:W2:Y:S01]  /*67bf0*/  LDL.LU R27, [R1+0x81c] ;  /* 0x00081c00011b7983 */ /* 0x000ea20000300800 */
[----:B------:R-:W-:Y:S01]  /*67c00*/  STL [R1+0x654c], R3 ;  /* 0x00654c0301007387 */ /* 0x000fe20000100800 */
[----:B------:R-:W-:Y:S11]  /*67c10*/  STL [R1+0x6548], R28 ;  /* 0x0065481c01007387 */ /* 0x000ff60000100800 */
[----:B------:R-:W-:Y:S01]  /*67c20*/  STL.64 [R1+0x4a0], R16 ;  /* 0x0004a01001007387 */ /* 0x000fe20000100a00 */
[----:B------:R-:W-:Y:S02]  /*67c30*/  STL.64 [R1+0x4a8], R18 ;  /* 0x0004a81201007387 */ /* 0x000fe40000100a00 */
[----:B------:R-:W0:Y:S02]  /*67c40*/  LDSM.16.MT88.4 R16, [R0+0x21000] ;  /* 0x021000000010783b */ /* 0x000e240000004200 */
[----:B0-----:R0:W-:Y:S02]  /*67c50*/  STL.64 [R1+0x6c58], R18 ;  /* 0x006c581201007387 */ /* 0x0011e40000100a00 */
[----:B------:R1:W-:Y:S02]  /*67c60*/  STL.64 [R1+0x6c50], R16 ;  /* 0x006c501001007387 */ /* 0x0003e40000100a00 */
[----:B0-----:R-:W3:Y:S04]  /*67c70*/  LDL R18, [R1+0x48] ;  /* 0x0000480001127983 */ /* 0x001ee80000100800 */
[----:B------:R-:W3:Y:S01]  /*67c80*/  LDL R19, [R1+0x4c] ;  /* 0x00004c0001137983 */ /* 0x000ee20000100800 */
[----:B------:R-:W-:Y:S01]  /*67c90*/  HMMA.16816.F32.BF16 R12, R20, R10, R12 ;  /* 0x0000000a140c723c */ /* 0x000fe2000004180c */
[----:B------:R-:W-:-:S02]  /*67ca0*/  IMAD.MOV.U32 R29, RZ, RZ, R11 ;  /* 0x000000ffff1d7224 */ /* 0x000fc400078e000b */
[----:B---3--:R0:W-:Y:S01]  /*67cb0*/  STL.64 [R1+0x6d98], R18 ;  /* 0x006d981201007387 */ /* 0x0081e20000100a00 */
[----:B-1----:R-:W3:Y:S02]  /*67cc0*/  LDL.LU R16, [R1+0x7b0] ;  /* 0x0007b00001107983 */ /* 0x002ee40000300800 */
[----:B------:R-:W3:Y:S01]  /*67cd0*/  LDL.LU R17, [R1+0x7b4] ;  /* 0x0007b40001117983 */ /* 0x000ee20000300800 */
[----:B0-----:R-:W3:Y:S01]  /*67ce0*/  LDL.LU R18, [R1+0x7b8] ;  /* 0x0007b80001127983 */ /* 0x001ee20000300800 */
[----:B------:R-:W3:Y:S11]  /*67cf0*/  LDL.LU R19, [R1+0x7bc] ;  /* 0x0007bc0001137983 */ /* 0x000ef60000300800 */
[----:B------:R-:W-:Y:S04]  /*67d00*/  @!UPT UIADD3 URZ, URZ, URZ, URZ ;  /* 0x0000003f3f3ff290 */ /* 0x000fe8000fffe03f */
[----:B------:R0:W-:Y:S02]  /*67d10*/  STL.64 [R1+0x9c0], R12 ;  /* 0x0009c00c01007387 */ /* 0x0001e40000100a00 */
[----:B------:R1:W-:Y:S02]  /*67d20*/  STL.64 [R1+0x9c8], R14 ;  /* 0x0009c80e01007387 */ /* 0x0003e40000100a00 */
[----:B0-----:R-:W-:Y:S01]  /*67d30*/  IMAD.MOV.U32 R12, RZ, RZ, R10 ;  /* 0x000000ffff0c7224 */ /* 0x001fe200078e000a */
[----:B-1----:R-:W4:Y:S01]  /*67d40*/  LDL.LU.64 R14, [R1+0x6e38] ;  /* 0x006e3800010e7983 */ /* 0x002f220000300a00 */
[----:B------:R-:W2:Y:S02]  /*67d50*/  LDL.LU.64 R10, [R1+0x6e30] ;  /* 0x006e3000010a7983 */ /* 0x000ea40000300a00 */
[C---:B--2---:R-:W-:Y:S01]  /*67d60*/  HMMA.16816.F32.BF16 R8, R20.reuse, R10, R24 ;  /* 0x0000000a1408723c */ /* 0x044fe20000041818 */
[----:B----4-:R0:W-:Y:S01]  /*67d70*/  STL.64 [R1+0x6da8], R14 ;  /* 0x006da80e01007387 */ /* 0x0101e20000100a00 */
[----:B------:R-:W-:Y:S03]  /*67d80*/  STL [R1+0x6da0], R12 ;  /* 0x006da00c01007387 */ /* 0x000fe60000100800 */
[----:B0-----:R-:W2:Y:S01]  /*67d90*/  LDL.64 R14, [R1+0x78] ;  /* 0x00007800010e7983 */ /* 0x001ea20000100a00 */
[----:B------:R-:W4:Y:S02]  /*67da0*/  LDL.LU.64 R26, [R1+0x6e28] ;  /* 0x006e2800011a7983 */ /* 0x000f240000300a00 */
[----:B------:R-:W4:Y:S11]  /*67db0*/  LDL.LU.64 R24, [R1+0x6e20] ;  /* 0x006e200001187983 */ /* 0x000f360000300a00 */
[----:B------:R-:W-:Y:S04]  /*67dc0*/  @!UPT UIADD3 URZ, URZ, URZ, URZ ;  /* 0x0000003f3f3ff290 */ /* 0x000fe8000fffe03f */
[----:B------:R-:W-:Y:S01]  /*67dd0*/  STL.64 [R1+0x820], R8 ;  /* 0x0008200801007387 */ /* 0x000fe20000100a00 */
[----:B------:R0:W-:Y:S03]  /*67de0*/  STL.64 [R1+0x828], R10 ;  /* 0x0008280a01007387 */ /* 0x0001e60000100a00 */
[----:B0-----:R-:W4:Y:S02]  /*67df0*/  LDL.LU.64 R10, [R1+0x6e18] ;  /* 0x006e1800010a7983 */ /* 0x001f240000300a00 */
[C---:B----4-:R-:W-:Y:S02]  /*67e00*/  HMMA.16816.F32.BF16 R8, R20.reuse, R10, R24 ;  /* 0x0000000a1408723c */ /* 0x050fe40000041818 */
[----:B------:R-:W4:Y:S01]  /*67e10*/  LDL.LU.64 R26, [R1+0x6e10] ;  /* 0x006e1000011a7983 */ /* 0x000f220000300a00 */
[----:B------:R-:W4:Y:S11]  /*67e20*/  LDL.LU.64 R24, [R1+0x6e08] ;  /* 0x006e080001187983 */ /* 0x000f360000300a00 */
[----:B------:R-:W-:Y:S09]  /*67e30*/  @!UPT UIADD3 URZ, URZ, URZ, URZ ;  /* 0x0000003f3f3ff290 */ /* 0x000ff2000fffe03f */
        /* <DEDUP_REMOVED lines=10> */
[C---:B----4-:R-:W-:Y:S01]  /*67ee0*/  HMMA.16816.F32.BF16 R24, R20.reuse, R10, R24 ;  /* 0x0000000a1418723c */ /* 0x050fe20000041818 */
[----:B------:R-:W-:Y:S02]  /*67ef0*/  IMAD.MOV.U32 R5, RZ, RZ, R10 ;  /* 0x000000ffff057224 */ /* 0x000fe400078e000a */
[----:B------:R-:W-:Y:S11]  /*67f00*/  IMAD.MOV.U32 R3, RZ, RZ, R11 ;  /* 0x000000ffff037224 */ /* 0x000ff600078e000b */
[----:B------:R-:W-:Y:S09]  /*67f10*/  @!UPT UIADD3 URZ, URZ, URZ, URZ ;  /* 0x0000003f3f3ff290 */ /* 0x000ff2000fffe03f */
[----:B------:R-:W-:Y:S01]  /*67f20*/  STL.64 [R1+0x7f0], R24 ;  /* 0x0007f01801007387 */ /* 0x000fe20000100a00 */
[----:B------:R0:W-:Y:S03]  /*67f30*/  STL.64 [R1+0x7f8], R26 ;  /* 0x0007f81a01007387 */ /* 0x0001e60000100a00 */
[----:B0-----:R-:W4:Y:S01]  /*67f40*/  LDL.LU.64 R26, [R1+0x6de0] ;  /* 0x006de000011a7983 */ /* 0x001f220000300a00 */
[----:B------:R-:W4:Y:S02]  /*67f50*/  LDL.LU.64 R10, [R1+0x6dd8] ;  /* 0x006dd800010a7983 */ /* 0x000f240000300a00 */
[----:B------:R-:W4:Y:S02]  /*67f60*/  LDL.LU.64 R8, [R1+0x6dd0] ;  /* 0x006dd00001087983 */ /* 0x000f240000300a00 */
[----:B------:R-:W-:Y:S01]  /*67f70*/  STL [R1+0x6cfc], R3 ;  /* 0x006cfc0301007387 */ /* 0x000fe20000100800 */
[----:B------:R-:W-:Y:S01]  /*67f80*/  STL [R1+0x6cf8], R5 ;  /* 0x006cf80501007387 */ /* 0x000fe20000100800 */
[C---:B----4-:R-:W-:Y:S11]  /*67f90*/  HMMA.16816.F32.BF16 R8, R20.reuse, R26, R8 ;  /* 0x0000001a1408723c */ /* 0x050ff60000041808 */
[----:B------:R-:W-:Y:S11]  /*67fa0*/  @!UPT UIADD3 URZ, URZ, URZ, URZ ;  /* 0x0000003f3f3ff290 */ /* 0x000ff6000fffe03f */
[----:B------:R-:W-:Y:S01]  /*67fb0*/  @!UPT UIADD3 URZ, URZ, URZ, URZ ;  /* 0x0000003f3f3ff290 */ /* 0x000fe2000fffe03f */
[----:B------:R0:W-:Y:S01]  /*67fc0*/  STL.64 [R1+0x7e0], R8 ;  /* 0x0007e00801007387 */ /* 0x0001e20000100a00 */
[----:B------:R1:W-:Y:S02]  /*67fd0*/  STL.64 [R1+0x7e8], R10 ;  /* 0x0007e80a01007387 */ /* 0x0003e40000100a00 */
[----:B0-----:R-:W-:Y:S01]  /*67fe0*/  IMAD.MOV.U32 R9, RZ, RZ, R26 ;  /* 0x000000ffff097224 */ /* 0x001fe200078e001a */
[----:B-1----:R-:W4:Y:S01]  /*67ff0*/  LDL.LU.64 R10, [R1+0x6dc8] ;  /* 0x006dc800010a7983 */ /* 0x002f220000300a00 */
[----:B------:R-:W-:Y:S02]  /*68000*/  IMAD.MOV.U32 R8, RZ, RZ, R27 ;  /* 0x000000ffff087224 */ /* 0x000fe400078e001b */
[----:B------:R-:W2:Y:S02]  /*68010*/  LDL.LU.64 R26, [R1+0x6dc0] ;  /* 0x006dc000011a7983 */ /* 0x000ea40000300a00 */
[----:B------:R-:W2:Y:S01]  /*68020*/  LDL.LU.64 R24, [R1+0x6db8] ;  /* 0x006db80001187983 */ /* 0x000ea20000300a00 */
[----:B------:R-:W-:Y:S01]  /*68030*/  STL [R1+0x6d1c], R9 ;  /* 0x006d1c0901007387 */ /* 0x000fe20000100800 */
[----:B------:R-:W3:Y:S01]  /*68040*/  LDL R4, [R1+0x22bc] ;  /* 0x0022bc0001047983 */ /* 0x000ee20000100800 */
[C---:B--2---:R-:W-:Y:S11]  /*68050*/  HMMA.16816.F32.BF16 R24, R20.reuse, R14, R24 ;  /* 0x0000000e1418723c */ /* 0x044ff60000041818 */
[----:B------:R-:W-:Y:S11]  /*68060*/  @!UPT UIADD3 URZ, URZ, URZ, URZ ;  /* 0x0000003f3f3ff290 */ /* 0x000ff6000fffe03f */
[----:B------:R-:W-:Y:S01]  /*68070*/  @!UPT UIADD3 URZ, URZ, URZ, URZ ;  /* 0x0000003f3f3ff290 */ /* 0x000fe2000fffe03f */
[----:B------:R-:W-:Y:S01]  /*68080*/  STL.64 [R1+0x7d0], R24 ;  /* 0x0007d01801007387 */ /* 0x000fe20000100a00 */
[----:B------:R0:W-:Y:S03]  /*68090*/  STL.64 [R1+0x7d8], R26 ;  /* 0x0007d81a01007387 */ /* 0x0001e60000100a00 */
[----:B0-----:R-:W2:Y:S01]  /*680a0*/  LDL.LU.64 R26, [R1+0x6db0] ;  /* 0x006db000011a7983 */ /* 0x001ea20000300a00 */
[----:B------:R-:W-:Y:S02]  /*680b0*/  IMAD.MOV.U32 R5, RZ, RZ, R14 ;  /* 0x000000ffff057224 */ /* 0x000fe400078e000e */
[----:B------:R-:W-:Y:S03]  /*680c0*/  STL.64 [R1+0x6d28], R6 ;  /* 0x006d280601007387 */ /* 0x000fe60000100a00 */
[----:B---3--:R2:W-:Y:S01]  /*680d0*/  STL.64 [R1+0x6d20], R4 ;  /* 0x006d200401007387 */ /* 0x0085e20000100a00 */
[----:B------:R-:W-:Y:S01]  /*680e0*/  IMAD.MOV.U32 R28, RZ, RZ, R15 ;  /* 0x000000ffff1c7224 */ /* 0x000fe200078e000f */
[----:B--2---:R-:W-:Y:S01]  /*680f0*/  HMMA.16816.F32.BF16 R4, R20, R26, R16 ;  /* 0x0000001a1404723c */ /* 0x004fe20000041810 */
[----:B------:R-:W-:-:S02]  /*68100*/  IMAD.MOV.U32 R9, RZ, RZ, R26 ;  /* 0x000000ffff097224 */ /* 0x000fc400078e001a */
[----:B------:R-:W-:Y:S11]  /*68110*/  IMAD.MOV.U32 R2, RZ, RZ, R27 ;  /* 0x000000ffff027224 */ /* 0x000ff600078e001b */
[----:B------:R-:W-:Y:S09]  /*68120*/  @!UPT UIADD3 URZ, URZ, URZ, URZ ;  /* 0x0000003f3f3ff290 */ /* 0x000ff2000fffe03f */
[----:B------:R-:W-:Y:S01]  /*68130*/  STL.64 [R1+0x7c0], R4 ;  /* 0x0007c00401007387 */ /* 0x000fe20000100a00 */
[----:B------:R-:W-:Y:S02]  /*68140*/  STL.64 [R1+0x7c8], R6 ;  /* 0x0007c80601007387 */ /* 0x000fe40000100a00 */
[----:B------:R-:W2:Y:S02]  /*68150*/  LDL.LU R24, [R1+0x490] ;  /* 0x0004900001187983 */ /* 0x000ea40000300800 */
[----:B------:R-:W2:Y:S01]  /*68160*/  LDL.LU R25, [R1+0x494] ;  /* 0x0004940001197983 */ /* 0x000ea20000300800 */
[----:B------:R-:W2:Y:S01]  /*68170*/  LDL.LU R26, [R1+0x498] ;  /* 0x00049800011a7983 */ /* 0x000ea20000300800 */
[----:B------:R-:W2:Y:S02]  /*68180*/  LDL.LU R27, [R1+0x49c] ;  /* 0x00049c00011b7983 */ /* 0x000ea40000300800 */
[----:B------:R-:W3:Y:S02]  /*68190*/  LDL.LU R12, [R1+0x7a0] ;  /* 0x0007a000010c7983 */ /* 0x000ee40000300800 */
[----:B------:R-:W3:Y:S01]  /*681a0*/  LDL.LU R13, [R1+0x7a4] ;  /* 0x0007a400010d7983 */ /* 0x000ee20000300800 */
[----:B------:R-:W3:Y:S01]  /*681b0*/  LDL.LU R14, [R1+0x7a8] ;  /* 0x0007a800010e7983 */ /* 0x000ee20000300800 */
[----:B------:R-:W3:Y:S02]  /*681c0*/  LDL.LU R15, [R1+0x7ac] ;  /* 0x0007ac00010f7983 */ /* 0x000ee40000300800 */
[----:B------:R-:W3:Y:S02]  /*681d0*/  LDL.64 R18, [R1+0x58] ;  /* 0x0000580001127983 */ /* 0x000ee40000100a00 */
[----:B----4-:R-:W-:Y:S01]  /*681e0*/  STL.64 [R1+0x6d38], R10 ;  /* 0x006d380a01007387 */ /* 0x010fe20000100a00 */
[----:B------:R0:W-:Y:S04]  /*681f0*/  STL.64 [R1+0x6d30], R8 ;  /* 0x006d300801007387 */ /* 0x0001e80000100a00 */
[----:B0-----:R-:W4:Y:S01]  /*68200*/  LDL.LU R8, [R1+0x270] ;  /* 0x0002700001087983 */ /* 0x001f220000300800 */
[----:B------:R-:W4:Y:S02]  /*68210*/  LDL.LU R9, [R1+0x274] ;  /* 0x0002740001097983 */ /* 0x000f240000300800 */
[----:B------:R-:W2:Y:S02]  /*68220*/  LDL.LU R10, [R1+0x278] ;  /* 0x00027800010a7983 */ /* 0x000ea40000300800 */
[----:B------:R-:W2:Y:S02]  /*68230*/  LDL.LU R11, [R1+0x27c] ;  /* 0x00027c00010b7983 */ /* 0x000ea40000300800 */
[----:B--2---:R0:W-:Y:S01]  /*68240*/  STL.64 [R1+0x6d48], R10 ;  /* 0x006d480a01007387 */ /* 0x0041e20000100a00 */
[----:B----4-:R-:W-:Y:S03]  /*68250*/  STL.64 [R1+0x6d40], R8 ;  /* 0x006d400801007387 */ /* 0x010fe60000100a00 */
[----:B0-----:R-:W2:Y:S04]  /*68260*/  LDL R10, [R1+0x8] ;  /* 0x00000800010a7983 */ /* 0x001ea80000100800 */
[----:B------:R-:W2:Y:S04]  /*68270*/  LDL R11, [R1+0xc] ;  /* 0x00000c00010b7983 */ /* 0x000ea80000100800 */
[----:B--2---:R0:W-:Y:S04]  /*68280*/  STL.64 [R1+0x6d68], R10 ;  /* 0x006d680a01007387 */ /* 0x0041e80000100a00 */
[----:B0-----:R-:W2:Y:S04]  /*68290*/  LDL.64 R10, [R1+0x18] ;  /* 0x00001800010a7983 */ /* 0x001ea80000100a00 */
[----:B--2---:R0:W-:Y:S04]  /*682a0*/  STL.64 [R1+0x6d70], R10 ;  /* 0x006d700a01007387 */ /* 0x0041e80000100a00 */
[----:B0-----:R-:W2:Y:S04]  /*682b0*/  LDL R10, [R1+0x28] ;  /* 0x00002800010a7983 */ /* 0x001ea80000100800 */
[----:B------:R-:W2:Y:S01]  /*682c0*/  LDL R11, [R1+0x2c] ;  /* 0x00002c00010b7983 */ /* 0x000ea20000100800 */
[----:B------:R-:W4:Y:S02]  /*682d0*/  LDL.LU R4, [R1+0x260] ;  /* 0x0002600001047983 */ /* 0x000f240000300800 */
[----:B------:R-:W4:Y:S02]  /*682e0*/  LDL.LU R5, [R1+0x264] ;  /* 0x0002640001057983 */ /* 0x000f240000300800 */
[----:B------:R-:W2:Y:S01]  /*682f0*/  LDL.LU R6, [R1+0x268] ;  /* 0x0002680001067983 */ /* 0x000ea20000300800 */
[----:B------:R-:W2:Y:S01]  /*68300*/  LDL.LU R7, [R1+0x26c] ;  /* 0x00026c0001077983 */ /* 0x000ea20000300800 */
[C---:B---3--:R-:W-:Y:S03]  /*68310*/  HMMA.16816.F32.BF16 R12, R20.reuse, R18, R12 ;  /* 0x00000012140c723c */ /* 0x048fe6000004180c */
[----:B--2---:R-:W-:Y:S01]  /*68320*/  STL.64 [R1+0x6d58], R6 ;  /* 0x006d580601007387 */ /* 0x004fe20000100a00 */
[----:B----4-:R0:W-:Y:S03]  /*68330*/  STL.64 [R1+0x6d50], R4 ;  /* 0x006d500401007387 */ /* 0x0101e60000100a00 */
[----:B0-----:R-:W2:Y:S01]  /*68340*/  LDL.LU R4, [R1+0x280] ;  /* 0x0002800001047983 */ /* 0x001ea20000300800 */
[----:B------:R-:W2:Y:S02]  /*68350*/  LDL.LU R5, [R1+0x284] ;  /* 0x0002840001057983 */ /* 0x000ea40000300800 */
[----:B------:R-:W3:Y:S02]  /*68360*/  LDL.LU R6, [R1+0x288] ;  /* 0x0002880001067983 */ /* 0x000ee40000300800 */
[----:B------:R-:W3:Y:S02]  /*68370*/  LDL.LU R7, [R1+0x28c] ;  /* 0x00028c0001077983 */ /* 0x000ee40000300800 */
[----:B------:R-:W-:Y:S01]  /*68380*/  IMAD.MOV.U32 R3, RZ, RZ, R18 ;  /* 0x000000ffff037224 */ /* 0x000fe200078e0012 */
[----:B---3--:R-:W-:Y:S01]  /*68390*/  STL.64 [R1+0x6d80], R6 ;  /* 0x006d800601007387 */ /* 0x008fe20000100a00 */
[----:B--2---:R0:W-:Y:S03]  /*683a0*/  STL.64 [R1+0x6d78], R4 ;  /* 0x006d780401007387 */ /* 0x0041e60000100a00 */
[----:B0-----:R-:W2:Y:S01]  /*683b0*/  LDL.LU R4, [R1+0x2a0] ;  /* 0x0002a00001047983 */ /* 0x001ea20000300800 */
[----:B------:R-:W2:Y:S02]  /*683c0*/  LDL.LU R5, [R1+0x2a4] ;  /* 0x0002a40001057983 */ /* 0x000ea40000300800 */
[----:B------:R-:W2:Y:S02]  /*683d0*/  LDL.LU R6, [R1+0x2a8] ;  /* 0x0002a80001067983 */ /* 0x000ea40000300800 */
[----:B------:R-:W2:Y:S01]  /*683e0*/  LDL.LU R7, [R1+0x2ac] ;  /* 0x0002ac0001077983 */ /* 0x000ea20000300800 */
[----:B------:R0:W-:Y:S01]  /*683f0*/  STL.64 [R1+0x7b0], R12 ;  /* 0x0007b00c01007387 */ /* 0x0001e20000100a00 */
[----:B------:R1:W-:Y:S02]  /*68400*/  STL.64 [R1+0x7b8], R14 ;  /* 0x0007b80e01007387 */ /* 0x0003e40000100a00 */
[----:B0-----:R-:W-:Y:S01]  /*68410*/  IMAD.MOV.U32 R13, RZ, RZ, R19 ;  /* 0x000000ffff0d7224 */ /* 0x001fe200078e0013 */
[----:B-1----:R-:W3:Y:S01]  /*68420*/  LDL.LU.64 R14, [R1+0x6da8] ;  /* 0x006da800010e7983 */ /* 0x002ee20000300a00 */
[----:B------:R-:W4:Y:S02]  /*68430*/  LDL.LU R12, [R1+0x6da0] ;  /* 0x006da000010c7983 */ /* 0x000f240000300800 */
[----:B------:R-:W2:Y:S02]  /*68440*/  LDL.LU.64 R18, [R1+0x6d98] ;  /* 0x006d980001127983 */ /* 0x000ea40000300a00 */
[----:B--2---:R-:W-:Y:S01]  /*68450*/  HMMA.16816.F32.BF16 R20, R20, R18, R24 ;  /* 0x000000121414723c */ /* 0x004fe20000041818 */
[----:B------:R-:W2:Y:S01]  /*68460*/  LDL.LU.64 R26, [R1+0x6d90] ;  /* 0x006d9000011a7983 */ /* 0x000ea20000300a00 */
[----:B------:R-:W2:Y:S11]  /*68470*/  LDL.LU.64 R24, [R1+0x6d88] ;  /* 0x006d880001187983 */ /* 0x000eb60000300a00 */
[----:B------:R-:W-:Y:S10]  /*68480*/  @!UPT UIADD3 URZ, URZ, URZ, URZ ;  /* 0x0000003f3f3ff290 */ /* 0x000ff4000fffe03f */
[----:B------:R0:W-:Y:S01]  /*68490*/  STL.64 [R1+0x490], R20 ;  /* 0x0004901401007387 */ /* 0x0001e20000100a00 */
[----:B------:R1:W-:Y:S03]  /*684a0*/  STL.64 [R1+0x498], R22 ;  /* 0x0004981601007387 */ /* 0x0003e60000100a00 */
[----:B0-----:R-:W3:Y:S01]  /*684b0*/  LDL.LU R20, [R1+0x250] ;  /* 0x0002500001147983 */ /* 0x001ee20000300800 */
[----:B------:R-:W3:Y:S02]  /*684c0*/  LDL.LU R21, [R1+0x254] ;  /* 0x0002540001157983 */ /* 0x000ee40000300800 */
[----:B-1----:R-:W3:Y:S02]  /*684d0*/  LDL.LU R22, [R1+0x258] ;  /* 0x0002580001167983 */ /* 0x002ee40000300800 */
[----:B------:R-:W3:Y:S01]  /*684e0*/  LDL.LU R23, [R1+0x25c] ;  /* 0x00025c0001177983 */ /* 0x000ee20000300800 */
[----:B------:R0:W-:Y:S01]  /*684f0*/  STL.64 [R1+0x6c68], R18 ;  /* 0x006c681201007387 */ /* 0x0001e20000100a00 */
        /* <DEDUP_REMOVED lines=10> */
[----:B0-----:R-:W3:Y:S02]  /*685a0*/  LDL.LU.64 R10, [R1+0x6d70] ;  /* 0x006d7000010a7983 */ /* 0x001ee40000300a00 */
[C---:B---3--:R-:W-:Y:S11]  /*685b0*/  HMMA.16816.F32.BF16 R16, R24.reuse, R10, R16 ;  /* 0x0000000a1810723c */ /* 0x048ff60000041810 */
[----:B------:R-:W-:Y:S11]  /*685c0*/  @!UPT UIADD3 URZ, URZ, URZ, URZ ;  /* 0x0000003f3f3ff290 */ /* 0x000ff6000fffe03f */
[----:B------:R-:W-:Y:S01]  /*685d0*/  @!UPT UIADD3 URZ, URZ, URZ, URZ ;  /* 0x0000003f3f3ff290 */ /* 0x000fe2000fffe03f */
[----:B------:R0:W-:Y:S01]  /*685e0*/  STL.64 [R1+0x290], R16 ;  /* 0x0002901001007387 */ /* 0x0001e20000100a00 */
[----:B------:R-:W-:Y:S02]  /*685f0*/  STL.64 [R1+0x298], R18 ;  /* 0x0002981201007387 */ /* 0x000fe40000100a00 */
[----:B0-----:R-:W-:Y:S02]  /*68600*/  IMAD.MOV.U32 R17, RZ, RZ, R10 ;  /* 0x000000ffff117224 */ /* 0x001fe400078e000a */
[----:B------:R-:W-:Y:S02]  /*68610*/  IMAD.MOV.U32 R16, RZ, RZ, R11 ;  /* 0x000000ffff107224 */ /* 0x000fe400078e000b */
[----:B------:R-:W2:Y:S03]  /*68620*/  LDL.LU.64 R10, [R1+0x6d68] ;  /* 0x006d6800010a7983 */ /* 0x000ea60000300a00 */
[----:B------:R0:W-:Y:S02]  /*68630*/  STL.64 [R1+0x6d00], R16 ;  /* 0x006d001001007387 */ /* 0x0001e40000100a00 */
[----:B0-----:R-:W3:Y:S01]  /*68640*/  LDL.LU R16, [R1+0x670] ;  /* 0x0006700001107983 */ /* 0x001ee20000300800 */
[----:B------:R-:W3:Y:S02]  /*68650*/  LDL.LU R17, [R1+0x674] ;  /* 0x0006740001117983 */ /* 0x000ee40000300800 */
[----:B------:R-:W3:Y:S02]  /*68660*/  LDL.LU R18, [R1+0x678] ;  /* 0x0006780001127983 */ /* 0x000ee40000300800 */
[----:B------:R-:W3:Y:S01]  /*68670*/  LDL.LU R19, [R1+0x67c] ;  /* 0x00067c0001137983 */ /* 0x000ee20000300800 */
[----:B--2---:R-:W-:Y:S01]  /*68680*/  HMMA.16816.F32.BF16 R8, R24, R10, R4 ;  /* 0x0000000a1808723c */ /* 0x004fe20000041804 */
[----:B---3--:R4:W-:Y:S01]  /*68690*/  STL.64 [R1+0x6d10], R18 ;  /* 0x006d101201007387 */ /* 0x0089e20000100a00 */
[----:B------:R-:W-:Y:S02]  /*686a0*/  STL.64 [R1+0x6d08], R16 ;  /* 0x006d081001007387 */ /* 0x000fe40000100a00 */
[----:B----4-:R-:W-:-:S02]  /*686b0*/  IMAD.MOV.U32 R18, RZ, RZ, R12 ;  /* 0x000000ffff127224 */ /* 0x010fc400078e000c */
[----:B------:R-:W-:Y:S01]  /*686c0*/  IMAD.MOV.U32 R19, RZ, RZ, R29 ;  /* 0x000000ffff137224 */ /* 0x000fe200078e001d */
[----:B------:R-:W2:Y:S01]  /*686d0*/  LDL.LU R12, [R1+0x6d64] ;  /* 0x006d6400010c7983 */ /* 0x000ea20000300800 */
[----:B------:R-:W3:Y:S02]  /*686e0*/  LDL.LU R29, [R1+0x6d60] ;  /* 0x006d6000011d7983 */ /* 0x000ee40000300800 */
[----:B------:R-:W4:Y:S02]  /*686f0*/  LDL.LU.64 R6, [R1+0x6d58] ;  /* 0x006d580001067983 */ /* 0x000f240000300a00 */
[----:B------:R-:W4:Y:S11]  /*68700*/  LDL.LU.64 R4, [R1+0x6d50] ;  /* 0x006d500001047983 */ /* 0x000f360000300a00 */
        /* <DEDUP_REMOVED lines=9> */
[----:B0-----:R-:W4:Y:S01]  /*687a0*/  LDL.LU.64 R10, [R1+0x6d38] ;  /* 0x006d3800010a7983 */ /* 0x001f220000300a00 */
[----:B------:R-:W2:Y:S02]  /*687b0*/  LDL.LU.64 R8, [R1+0x6d30] ;  /* 0x006d300001087983 */ /* 0x000ea40000300a00 */
[----:B------:R-:W-:Y:S02]  /*687c0*/  STL.64 [R1+0x6c38], R14 ;  /* 0x006c380e01007387 */ /* 0x000fe40000100a00 */
[----:B------:R0:W-:Y:S01]  /*687d0*/  STL [R1+0x6c30], R12 ;  /* 0x006c300c01007387 */ /* 0x0001e20000100800 */
[----:B------:R1:W-:Y:S04]  /*687e0*/  STL [R1+0x6d18], R13 ;  /* 0x006d180d01007387 */ /* 0x0003e80000100800 */
[----:B0-----:R-:W2:Y:S01]  /*687f0*/  LDL.LU R12, [R1+0x680] ;  /* 0x00068000010c7983 */ /* 0x001ea20000300800 */
[----:B-1----:R-:W2:Y:S02]  /*68800*/  LDL.LU R13, [R1+0x684] ;  /* 0x00068400010d7983 */ /* 0x002ea40000300800 */
[----:B------:R-:W2:Y:S02]  /*68810*/  LDL.LU R14, [R1+0x688] ;  /* 0x00068800010e7983 */ /* 0x000ea40000300800 */
[----:B---3--:R-:W-:Y:S01]  /*68820*/  IMAD.MOV.U32 R15, RZ, RZ, R29 ;  /* 0x000000ffff0f7224 */ /* 0x008fe200078e001d */
[C---:B----4-:R-:W-:Y:S11]  /*68830*/  HMMA.16816.F32.BF16 R4, R24.reuse, R10, R4 ;  /* 0x0000000a1804723c */ /* 0x050ff60000041804 */
[----:B------:R-:W-:Y:S11]  /*68840*/  @!UPT UIADD3 URZ, URZ, URZ, URZ ;  /* 0x0000003f3f3ff290 */ /* 0x000ff6000fffe03f */
[----:B------:R-:W-:Y:S01]  /*68850*/  @!UPT UIADD3 URZ, URZ, URZ, URZ ;  /* 0x0000003f3f3ff290 */ /* 0x000fe2000fffe03f */
[----:B------:R-:W-:Y:S01]  /*68860*/  STL.64 [R1+0x260], R4 ;  /* 0x0002600401007387 */ /* 0x000fe20000100a00 */
[----:B------:R0:W-:Y:S02]  /*68870*/  STL [R1+0x268], R6 ;  /* 0x0002680601007387 */ /* 0x0001e40000100800 */
[----:B------:R-:W-:Y:S02]  /*68880*/  IMAD.MOV.U32 R29, RZ, RZ, R7 ;  /* 0x000000ffff1d7224 */ /* 0x000fe400078e0007 */
[----:B0-----:R-:W3:Y:S01]  /*68890*/  LDL.LU.64 R6, [R1+0x6d28] ;  /* 0x006d280001067983 */ /* 0x001ee20000300a00 */
[----:B------:R-:W4:Y:S02]  /*688a0*/  LDL.LU.64 R4, [R1+0x6d20] ;  /* 0x006d200001047983 */ /* 0x000f240000300a00 */
[----:B------:R-:W-:Y:S02]  /*688b0*/  STL.64 [R1+0x6c18], R10 ;  /* 0x006c180a01007387 */ /* 0x000fe40000100a00 */
[----:B------:R-:W-:Y:S01]  /*688c0*/  STL [R1+0x6460], R29 ;  /* 0x0064601d01007387 */ /* 0x000fe20000100800 */
[C---:B--2---:R-:W-:Y:S08]  /*688d0*/  HMMA.16816.F32.BF16 R16, R24.reuse, R18, R12 ;  /* 0x000000121810723c */ /* 0x044ff0000004180c */
[C---:B---3--:R-:W-:Y:S01]  /*688e0*/  HMMA.16816.F32.BF16 R20, R24.reuse, R6, R20 ;  /* 0x000000061814723c */ /* 0x048fe20000041814 */
[----:B------:R-:W-:Y:S01]  /*688f0*/  STL.64 [R1+0x6c10], R6 ;  /* 0x006c100601007387 */ /* 0x000fe20000100a00 */
[----:B----4-:R-:W-:Y:S11]  /*68900*/  STL [R1+0x6c08], R4 ;  /* 0x006c080401007387 */ /* 0x010ff60000100800 */
[----:B------:R-:W-:Y:S10]  /*68910*/  @!UPT UIADD3 URZ, URZ, URZ, URZ ;  /* 0x0000003f3f3ff290 */ /* 0x000ff4000fffe03f */
[----:B------:R-:W-:Y:S01]  /*68920*/  STL.64 [R1+0x250], R20 ;  /* 0x0002501401007387 */ /* 0x000fe20000100a00 */
[----:B------:R-:W-:Y:S02]  /*68930*/  STL.64 [R1+0x258], R22 ;  /* 0x0002581601007387 */ /* 0x000fe40000100a00 */
[----:B------:R-:W0:Y:S02]  /*68940*/  LDSM.16.MT88.4 R20, [R0+0x21080] ;  /* 0x021080000014783b */ /* 0x000e240000004200 */
[----:B0-----:R0:W-:Y:S02]  /*68950*/  STL.64 [R1+0x6b48], R22 ;  /* 0x006b481601007387 */ /* 0x0011e40000100a00 */
[----:B------:R-:W-:Y:S02]  /*68960*/  STL.64 [R1+0x6b40], R20 ;  /* 0x006b401401007387 */ /* 0x000fe40000100a00 */
[----:B0-----:R-:W-:Y:S02]  /*68970*/  IMAD.MOV.U32 R22, RZ, RZ, R9 ;  /* 0x000000ffff167224 */ /* 0x001fe400078e0009 */
[----:B------:R-:W-:Y:S01]  /*68980*/  IMAD.MOV.U32 R23, RZ, RZ, R2 ;  /* 0x000000ffff177224 */ /* 0x000fe200078e0002 */
[----:B------:R-:W2:Y:S04]  /*68990*/  LDL.LU R9, [R1+0x6d1c] ;  /* 0x006d1c0001097983 */ /* 0x000ea80000300800 */
[----:B------:R0:W-:Y:S04]  /*689a0*/  STL.64 [R1+0x6c90], R22 ;  /* 0x006c901601007387 */ /* 0x0001e80000100a00 */
[----:B0-----:R-:W3:Y:S01]  /*689b0*/  LDL.64 R22, [R1+0xc8] ;  /* 0x0000c80001167983 */ /* 0x001ee20000100a00 */
[----:B------:R-:W-:Y:S02]  /*689c0*/  STL [R1+0x6590], R0 ;  /* 0x0065900001007387 */ /* 0x000fe40000100800 */
[----:B------:R-:W4:Y:S02]  /*689d0*/  LDL.LU R13, [R1+0x6d18] ;  /* 0x006d1800010d7983 */ /* 0x000f240000300800 */
[----:B------:R-:W-:Y:S01]  /*689e0*/  STL.64 [R1+0x7a0], R16 ;  /* 0x0007a01001007387 */ /* 0x000fe20000100a00 */
[----:B------:R0:W-:Y:S04]  /*689f0*/  STL.64 [R1+0x7a8], R18 ;  /* 0x0007a81201007387 */ /* 0x0001e80000100a00 */
[----:B0-----:R-:W3:Y:S01]  /*68a00*/  LDL.LU.64 R18, [R1+0x6d10] ;  /* 0x006d100001127983 */ /* 0x001ee20000300a00 */
[----:B------:R-:W3:Y:S02]  /*68a10*/  LDL.LU.64 R16, [R1+0x6d08] ;  /* 0x006d080001107983 */ /* 0x000ee40000300a00 */
[----:B------:R-:W2:Y:S01]  /*68a20*/  LDL.64 R14, [R1+0x28] ;  /* 0x00002800010e7983 */ /* 0x000ea20000100a00 */
[----:B---3--:R-:W-:Y:S01]  /*68a30*/  HMMA.16816.F32.BF16 R16, R24, R22, R16 ;  /* 0x000000161810723c */ /* 0x008fe20000041810 */
[----:B--2---:R-:W-:Y:S11]  /*68a40*/  STL.64 [R1+0x6c60], R14 ;  /* 0x006c600e01007387 */ /* 0x004ff60000100a00 */
[----:B------:R-:W-:Y:S11]  /*68a50*/  @!UPT UIADD3 URZ, URZ, URZ, URZ ;  /* 0x0000003f3f3ff290 */ /* 0x000ff6000fffe03f */
[----:B------:R0:W-:Y:S01]  /*68a60*/  STL.64 [R1+0x680], R16 ;  /* 0x0006801001007387 */ /* 0x0001e20000100a00 */
[----:B------:R1:W-:Y:S03]  /*68a70*/  STL.64 [R1+0x688], R18 ;  /* 0x0006881201007387 */ /* 0x0003e60000100a00 */
[----:B0-----:R-:W2:Y:S01]  /*68a80*/  LDL.LU.64 R16, [R1+0x6d00] ;  /* 0x006d000001107983 */ /* 0x001ea20000300a00 */
[----:B-1----:R-:W-:Y:S02]  /*68a90*/  IMAD.MOV.U32 R18, RZ, RZ, R3 ;  /* 0x000000ffff127224 */ /* 0x002fe400078e0003 */
[----:B----4-:R-:W-:Y:S02]  /*68aa0*/  IMAD.MOV.U32 R19, RZ, RZ, R13 ;  /* 0x000000ffff137224 */ /* 0x010fe400078e000d */
[----:B------:R-:W3:Y:S03]  /*68ab0*/  LDL.LU R3, [R1+0x6cfc] ;  /* 0x006cfc0001037983 */ /* 0x000ee60000300800 */
[----:B------:R-:W-:Y:S04]  /*68ac0*/  STL.64 [R1+0x6c88], R18 ;  /* 0x006c881201007387 */ /* 0x000fe80000100a00 */
[----:B--2---:R0:W-:Y:S01]  /*68ad0*/  STL.64 [R1+0x6c80], R16 ;  /* 0x006c801001007387 */ /* 0x0041e20000100a00 */
[----:B------:R-:W2:Y:S02]  /*68ae0*/  LDL.LU R12, [R1+0x240] ;  /* 0x00024000010c7983 */ /* 0x000ea40000300800 */
[----:B------:R-:W2:Y:S02]  /*68af0*/  LDL.LU R13, [R1+0x244] ;  /* 0x00024400010d7983 */ /* 0x000ea40000300800 */
[----:B------:R-:W4:Y:S01]  /*68b00*/  LDL.LU R14, [R1+0x248] ;  /* 0x00024800010e7983 */ /* 0x000f220000300800 */
[----:B------:R-:W4:Y:S04]  /*68b10*/  LDL.LU R15, [R1+0x24c] ;  /* 0x00024c00010f7983 */ /* 0x000f280000300800 */
[----:B0-----:R-:W2:Y:S01]  /*68b20*/  LDL.LU R16, [R1+0x610] ;  /* 0x0006100001107983 */ /* 0x001ea20000300800 */
[----:B------:R-:W2:Y:S02]  /*68b30*/  LDL.LU R17, [R1+0x614] ;  /* 0x0006140001117983 */ /* 0x000ea40000300800 */
[----:B------:R-:W2:Y:S02]  /*68b40*/  LDL.LU R18, [R1+0x618] ;  /* 0x0006180001127983 */ /* 0x000ea40000300800 */
[----:B------:R-:W2:Y:S02]  /*68b50*/  LDL.LU R19, [R1+0x61c] ;  /* 0x00061c0001137983 */ /* 0x000ea40000300800 */
[----:B------:R-:W-:-:S02]  /*68b60*/  IMAD.MOV.U32 R2, RZ, RZ, R22 ;  /* 0x000000ffff027224 */ /* 0x000fc400078e0016 */
[----:B------:R-:W-:Y:S02]  /*68b70*/  IMAD.MOV.U32 R0, RZ, RZ, R23 ;  /* 0x000000ffff007224 */ /* 0x000fe400078e0017 */
[----:B------:R-:W-:Y:S02]  /*68b80*/  IMAD.MOV.U32 R22, RZ, RZ, R5 ;  /* 0x000000ffff167224 */ /* 0x000fe400078e0005 */
[----:B------:R-:W-:Y:S01]  /*68b90*/  IMAD.MOV.U32 R23, RZ, RZ, R28 ;  /* 0x000000ffff177224 */ /* 0x000fe200078e001c */
[----:B--2---:R-:W-:Y:S01]  /*68ba0*/  STL.64 [R1+0x6ca0], R18 ;  /* 0x006ca01201007387 */ /* 0x004fe20000100a00 */
[----:B------:R-:W-:Y:S02]  /*68bb0*/  STL.64 [R1+0x6c98], R16 ;  /* 0x006c981001007387 */ /* 0x000fe40000100a00 */
[----:B------:R-:W2:Y:S02]  /*68bc0*/  LDL.LU R5, [R1+0x6cf8] ;  /* 0x006cf80001057983 */ /* 0x000ea40000300800 */
[----:B------:R0:W-:Y:S02]  /*68bd0*/  STL.64 [R1+0x6ca8], R22 ;  /* 0x006ca81601007387 */ /* 0x0001e40000100a00 */
[----:B0-----:R-:W-:-:S02]  /*68be0*/  IMAD.MOV.U32 R22, RZ, RZ, R9 ;  /* 0x000000ffff167224 */ /* 0x001fc400078e0009 */
[----:B------:R-:W-:-:S05]  /*68bf0*/  IMAD.MOV.U32 R23, RZ, RZ, R8 ;  /* 0x000000ffff177224 */ /* 0x000fca00078e0008 */
[----:B------:R3:W-:Y:S01]  /*68c00*/  STL.64 [R1+0x6cc0], R22 ;  /* 0x006cc01601007387 */ /* 0x0007e20000100a00 */
[----:B------:R-:W4:Y:S02]  /*68c10*/  LDL.LU R16, [R1+0x620] ;  /* 0x0006200001107983 */ /* 0x000f240000300800 */
[----:B------:R-:W4:Y:S02]  /*68c20*/  LDL.LU R17, [R1+0x624] ;  /* 0x0006240001117983 */ /* 0x000f240000300800 */
[----:B------:R-:W4:Y:S01]  /*68c30*/  LDL.LU R18, [R1+0x628] ;  /* 0x0006280001127983 */ /* 0x000f220000300800 */
[----:B------:R-:W4:Y:S01]  /*68c40*/  LDL.LU R19, [R1+0x62c] ;  /* 0x00062c0001137983 */ /* 0x000f220000300800 */
[----:B---3--:R-:W-:Y:S02]  /*68c50*/  IMAD.MOV.U32 R23, RZ, RZ, R3 ;  /* 0x000000ffff177224 */ /* 0x008fe400078e0003 */
[----:B--2---:R-:W-:-:S05]  /*68c60*/  IMAD.MOV.U32 R22, RZ, RZ, R5 ;  /* 0x000000ffff167224 */ /* 0x004fca00078e0005 */
[----:B------:R-:W-:Y:S04]  /*68c70*/  STL.64 [R1+0x6cd8], R22 ;  /* 0x006cd81601007387 */ /* 0x000fe80000100a00 */
[----:B----4-:R-:W-:Y:S01]  /*68c80*/  STL.64 [R1+0x6cb8], R18 ;  /* 0x006cb81201007387 */ /* 0x010fe20000100a00 */
[----:B------:R0:W-:Y:S03]  /*68c90*/  STL.64 [R1+0x6cb0], R16 ;  /* 0x006cb01001007387 */ /* 0x0001e60000100a00 */
[----:B0-----:R-:W2:Y:S01]  /*68ca0*/  LDL.LU R16, [R1+0x630] ;  /* 0x0006300001107983 */ /* 0x001ea20000300800 */
[----:B------:R-:W2:Y:S02]  /*68cb0*/  LDL.LU R17, [R1+0x634] ;  /* 0x0006340001117983 */ /* 0x000ea40000300800 */
[----:B------:R-:W3:Y:S02]  /*68cc0*/  LDL.LU R18, [R1+0x638] ;  /* 0x0006380001127983 */ /* 0x000ee40000300800 */
[----:B------:R-:W3:Y:S01]  /*68cd0*/  LDL.LU R19, [R1+0x63c] ;  /* 0x00063c0001137983 */ /* 0x000ee20000300800 */
[----:B------:R-:W4:Y:S01]  /*68ce0*/  LDL.LU R4, [R1+0x660] ;  /* 0x0006600001047983 */ /* 0x000f220000300800 */
[----:B------:R-:W4:Y:S02]  /*68cf0*/  LDL.LU R5, [R1+0x664] ;  /* 0x0006640001057983 */ /* 0x000f240000300800 */
[----:B------:R-:W4:Y:S02]  /*68d00*/  LDL.LU R6, [R1+0x668] ;  /* 0x0006680001067983 */ /* 0x000f240000300800 */
[----:B------:R-:W4:Y:S01]  /*68d10*/  LDL.LU R7, [R1+0x66c] ;  /* 0x00066c0001077983 */ /* 0x000f220000300800 */
[----:B------:R-:W2:Y:S04]  /*68d20*/  LDL.64 R22, [R1+0xa8] ;  /* 0x0000a80001167983 */ /* 0x000ea80000100a00 */
[----:B--2---:R0:W-:Y:S04]  /*68d30*/  STL.64 [R1+0x6cf0], R22 ;  /* 0x006cf01601007387 */ /* 0x0041e80000100a00 */
[----:B0-----:R-:W4:Y:S01]  /*68d40*/  LDL.64 R22, [R1+0xb8] ;  /* 0x0000b80001167983 */ /* 0x001f220000100a00 */
[----:B---3--:R-:W-:Y:S02]  /*68d50*/  STL.64 [R1+0x6cd0], R18 ;  /* 0x006cd01201007387 */ /* 0x008fe40000100a00 */
[----:B------:R0:W-:Y:S02]  /*68d60*/  STL.64 [R1+0x6cc8], R16 ;  /* 0x006cc81001007387 */ /* 0x0001e40000100a00 */
        /* <DEDUP_REMOVED lines=8> */
[----:B------:R-:W2:Y:S02]  /*68df0*/  LDL.LU R18, [R1+0x658] ;  /* 0x0006580001127983 */ /* 0x000ea40000300800 */
[----:B------:R-:W2:Y:S01]  /*68e00*/  LDL.LU R19, [R1+0x65c] ;  /* 0x00065c0001137983 */ /* 0x000ea20000300800 */
[----:B------:R-:W-:Y:S01]  /*68e10*/  STL.64 [R1+0x6c78], R14 ;  /* 0x006c780e01007387 */ /* 0x000fe20000100a00 */
[----:B------:R0:W-:Y:S03]  /*68e20*/  STL.64 [R1+0x6c70], R12 ;  /* 0x006c700c01007387 */ /* 0x0001e60000100a00 */
[----:B0-----:R-:W3:Y:S01]  /*68e30*/  LDL.LU R12, [R1+0x600] ;  /* 0x00060000010c7983 */ /* 0x001ee20000300800 */
[----:B------:R-:W3:Y:S02]  /*68e40*/  LDL.LU R13, [R1+0x604] ;  /* 0x00060400010d7983 */ /* 0x000ee40000300800 */
[----:B------:R-:W3:Y:S02]  /*68e50*/  LDL.LU R14, [R1+0x608] ;  /* 0x00060800010e7983 */ /* 0x000ee40000300800 */
[----:B------:R-:W3:Y:S01]  /*68e60*/  LDL.LU R15, [R1+0x60c] ;  /* 0x00060c00010f7983 */ /* 0x000ee20000300800 */
[----:B------:R-:W2:Y:S01]  /*68e70*/  LDL.LU R8, [R1+0x460] ;  /* 0x0004600001087983 */ /* 0x000ea20000300800 */
[----:B------:R-:W2:Y:S02]  /*68e80*/  LDL.LU R9, [R1+0x464] ;  /* 0x0004640001097983 */ /* 0x000ea40000300800 */
[----:B------:R-:W2:Y:S02]  /*68e90*/  LDL.LU R10, [R1+0x468] ;  /* 0x00046800010a7983 */ /* 0x000ea40000300800 */
[----:B------:R-:W2:Y:S01]  /*68ea0*/  LDL.LU R11, [R1+0x46c] ;  /* 0x00046c00010b7983 */ /* 0x000ea20000300800 */
[----:B----4-:R-:W-:Y:S01]  /*68eb0*/  HMMA.16816.F32.BF16 R4, R24, R22, R4 ;  /* 0x000000161804723c */ /* 0x010fe20000041804 */
[----:B--2---:R-:W-:Y:S01]  /*68ec0*/  STL.64 [R1+0x6c28], R10 ;  /* 0x006c280a01007387 */ /* 0x004fe20000100a00 */
[----:B------:R0:W-:Y:S03]  /*68ed0*/  STL.64 [R1+0x6c20], R8 ;  /* 0x006c200801007387 */ /* 0x0001e60000100a00 */
[----:B0-----:R-:W2:Y:S01]  /*68ee0*/  LDL.LU R8, [R1+0x470] ;  /* 0x0004700001087983 */ /* 0x001ea20000300800 */
[----:B------:R-:W2:Y:S02]  /*68ef0*/  LDL.LU R9, [R1+0x474] ;  /* 0x0004740001097983 */ /* 0x000ea40000300800 */
[----:B------:R-:W4:Y:S02]  /*68f00*/  LDL.LU R10, [R1+0x478] ;  /* 0x00047800010a7983 */ /* 0x000f240000300800 */
[----:B------:R-:W4:Y:S02]  /*68f10*/  LDL.LU R11, [R1+0x47c] ;  /* 0x00047c00010b7983 */ /* 0x000f240000300800 */
[----:B------:R-:W-:Y:S01]  /*68f20*/  IMAD.MOV.U32 R3, RZ, RZ, R23 ;  /* 0x000000ffff037224 */ /* 0x000fe200078e0017 */
[----:B----4-:R-:W-:Y:S01]  /*68f30*/  STL.64 [R1+0x6c48], R10 ;  /* 0x006c480a01007387 */ /* 0x010fe20000100a00 */
[----:B--2---:R0:W-:Y:S03]  /*68f40*/  STL.64 [R1+0x6c40], R8 ;  /* 0x006c400801007387 */ /* 0x0041e60000100a00 */
[----:B0-----:R-:W2:Y:S01]  /*68f50*/  LDL.LU R8, [R1+0x480] ;  /* 0x0004800001087983 */ /* 0x001ea20000300800 */
[----:B------:R-:W2:Y:S02]  /*68f60*/  LDL.LU R9, [R1+0x484] ;  /* 0x0004840001097983 */ /* 0x000ea40000300800 */
[----:B------:R-:W2:Y:S02]  /*68f70*/  LDL.LU R10, [R1+0x488] ;  /* 0x00048800010a7983 */ /* 0x000ea40000300800 */
[----:B------:R-:W2:Y:S01]  /*68f80*/  LDL.LU R11, [R1+0x48c] ;  /* 0x00048c00010b7983 */ /* 0x000ea20000300800 */
[----:B------:R0:W-:Y:S01]  /*68f90*/  STL.64 [R1+0x670], R4 ;  /* 0x0006700401007387 */ /* 0x0001e20000100a00 */
[----:B------:R1:W-:Y:S02]  /*68fa0*/  STL.64 [R1+0x678], R6 ;  /* 0x0006780601007387 */ /* 0x0003e40000100a00 */
[----:B0-----:R-:W-:-:S02]  /*68fb0*/  IMAD.MOV.U32 R4, RZ, RZ, R22 ;  /* 0x000000ffff047224 */ /* 0x001fc400078e0016 */
[----:B------:R-:W4:Y:S02]  /*68fc0*/  LDL.LU.64 R22, [R1+0x6cf0] ;  /* 0x006cf00001167983 */ /* 0x000f240000300a00 */
[C---:B----4-:R-:W-:Y:S01]  /*68fd0*/  HMMA.16816.F32.BF16 R16, R24.reuse, R22, R16 ;  /* 0x000000161810723c */ /* 0x050fe20000041810 */
[----:B-1----:R-:W-:Y:S02]  /*68fe0*/  IMAD.MOV.U32 R6, RZ, RZ, R22 ;  /* 0x000000ffff067224 */ /* 0x002fe400078e0016 */
[----:B------:R-:W-:Y:S11]  /*68ff0*/  IMAD.MOV.U32 R5, RZ, RZ, R23 ;  /* 0x000000ffff057224 */ /* 0x000ff600078e0017 */
[----:B------:R-:W-:Y:S09]  /*69000*/  @!UPT UIADD3 URZ, URZ, URZ, URZ ;  /* 0x0000003f3f3ff290 */ /* 0x000ff2000fffe03f */
[----:B------:R-:W-:Y:S01]  /*69010*/  STL.64 [R1+0x660], R16 ;  /* 0x0006601001007387 */ /* 0x000fe20000100a00 */
[----:B------:R0:W-:Y:S03]  /*69020*/  STL.64 [R1+0x668], R18 ;  /* 0x0006681201007387 */ /* 0x0001e60000100a00 */
[----:B0-----:R-:W4:Y:S01]  /*69030*/  LDL.LU.64 R18, [R1+0x6ce8] ;  /* 0x006ce80001127983 */ /* 0x001f220000300a00 */
[----:B------:R-:W4:Y:S02]  /*69040*/  LDL.LU.64 R16, [R1+0x6ce0] ;  /* 0x006ce00001107983 */ /* 0x000f240000300a00 */
[----:B------:R-:W4:Y:S02]  /*69050*/  LDL.LU.64 R22, [R1+0x6cd8] ;  /* 0x006cd80001167983 */ /* 0x000f240000300a00 */
[C---:B----4-:R-:W-:Y:S01]  /*69060*/  HMMA.16816.F32.BF16 R20, R24.reuse, R22, R16 ;  /* 0x000000161814723c */ /* 0x050fe20000041810 */
[----:B------:R-:W4:Y:S01]  /*69070*/  LDL.LU.64 R18, [R1+0x6cd0] ;  /* 0x006cd00001127983 */ /* 0x000f220000300a00 */
[----:B------:R-:W4:Y:S11]  /*69080*/  LDL.LU.64 R16, [R1+0x6cc8] ;  /* 0x006cc80001107983 */ /* 0x000f360000300a00 */
[----:B------:R-:W-:Y:S10]  /*69090*/  @!UPT UIADD3 URZ, URZ, URZ, URZ ;  /* 0x0000003f3f3ff290 */ /* 0x000ff4000fffe03f */
        /* <DEDUP_REMOVED lines=17> */
[----:B----4-:R-:W-:Y:S11]  /*691b0*/  HMMA.16816.F32.BF16 R16, R24, R22, R16 ;  /* 0x000000161810723c */ /* 0x010ff60000041810 */
[----:B------:R-:W-:Y:S11]  /*691c0*/  @!UPT UIADD3 URZ, URZ, URZ, URZ ;  /* 0x0000003f3f3ff290 */ /* 0x000ff6000fffe03f */
[----:B------:R-:W-:Y:S01]  /*691d0*/  @!UPT UIADD3 URZ, URZ, URZ, URZ ;  /* 0x0000003f3f3ff290 */ /* 0x000fe2000fffe03f */
[----:B------:R-:W-:Y:S01]  /*691e0*/  STL.64 [R1+0x620], R16 ;  /* 0x0006201001007387 */ /* 0x000fe20000100a00 */
[----:B------:R0:W-:Y:S03]  /*691f0*/  STL.64 [R1+0x628], R18 ;  /* 0x0006281201007387 */ /* 0x0001e60000100a00 */
[----:B0-----:R-:W3:Y:S01]  /*69200*/  LDL.LU.64 R18, [R1+0x6c88] ;  /* 0x006c880001127983 */ /* 0x001ee20000300a00 */
[----:B------:R-:W4:Y:S02]  /*69210*/  LDL.LU.64 R16, [R1+0x6c80] ;  /* 0x006c800001107983 */ /* 0x000f240000300a00 */
[----:B------:R4:W-:Y:S02]  /*69220*/  STL.64 [R1+0x6b70], R22 ;  /* 0x006b701601007387 */ /* 0x0009e40000100a00 */
[----:B----4-:R-:W-:Y:S02]  /*69230*/  IMAD.MOV.U32 R22, RZ, RZ, R17 ;  /* 0x000000ffff167224 */ /* 0x010fe400078e0011 */
[----:B------:R-:W-:-:S02]  /*69240*/  IMAD.MOV.U32 R23, RZ, RZ, R16 ;  /* 0x000000ffff177224 */ /* 0x000fc400078e0010 */
[C---:B---3--:R-:W-:Y:S01]  /*69250*/  HMMA.16816.F32.BF16 R16, R24.reuse, R18, R12 ;  /* 0x000000121810723c */ /* 0x048fe2000004180c */
[----:B------:R-:W3:Y:S01]  /*69260*/  LDL.LU.64 R14, [R1+0x6c78] ;  /* 0x006c7800010e7983 */ /* 0x000ee20000300a00 */
[----:B------:R-:W3:Y:S11]  /*69270*/  LDL.LU.64 R12, [R1+0x6c70] ;  /* 0x006c7000010c7983 */ /* 0x000ef60000300a00 */
[----:B------:R-:W-:Y:S10]  /*69280*/  @!UPT UIADD3 URZ, URZ, URZ, URZ ;  /* 0x0000003f3f3ff290 */ /* 0x000ff4000fffe03f */
[----:B------:R-:W-:Y:S01]  /*69290*/  STL.64 [R1+0x610], R16 ;  /* 0x0006101001007387 */ /* 0x000fe20000100a00 */
[----:B------:R0:W-:Y:S03]  /*692a0*/  STL.64 [R1+0x618], R18 ;  /* 0x0006181201007387 */ /* 0x0001e60000100a00 */
[----:B0-----:R-:W3:Y:S02]  /*692b0*/  LDL.LU.64 R18, [R1+0x6c68] ;  /* 0x006c680001127983 */ /* 0x001ee40000300a00 */
[----:B---3--:R-:W-:Y:S02]  /*692c0*/  HMMA.16816.F32.BF16 R24, R24, R18, R12 ;  /* 0x000000121818723c */ /* 0x008fe4000004180c */
[----:B------:R-:W2:Y:S01]  /*692d0*/  LDL.LU.64 R14, [R1+0x6c60] ;  /* 0x006c6000010e7983 */ /* 0x000ea20000300a00 */
[----:B------:R-:W2:Y:S02]  /*692e0*/  LDL.LU.64 R18, [R1+0x6c58] ;  /* 0x006c580001127983 */ /* 0x000ea40000300a00 */
[----:B------:R-:W2:Y:S11]  /*692f0*/  LDL.LU.64 R16, [R1+0x6c50] ;  /* 0x006c500001107983 */ /* 0x000eb60000300a00 */
[----:B------:R-:W-:Y:S07]  /*69300*/  @!UPT UIADD3 URZ, URZ, URZ, URZ ;  /* 0x0000003f3f3ff290 */ /* 0x000fee000fffe03f */
[----:B------:R0:W-:Y:S01]  /*69310*/  STL.64 [R1+0x240], R24 ;  /* 0x0002401801007387 */ /* 0x0001e20000100a00 */
[----:B------:R1:W-:Y:S03]  /*69320*/  STL.64 [R1+0x248], R26 ;  /* 0x0002481a01007387 */ /* 0x0003e60000100a00 */
[----:B0-----:R-:W3:Y:S01]  /*69330*/  LDL.LU R24, [R1+0x450] ;  /* 0x0004500001187983 */ /* 0x001ee20000300800 */
[----:B------:R-:W3:Y:S02]  /*69340*/  LDL.LU R25, [R1+0x454] ;  /* 0x0004540001197983 */ /* 0x000ee40000300800 */
[----:B-1----:R-:W3:Y:S02]  /*69350*/  LDL.LU R26, [R1+0x458] ;  /* 0x00045800011a7983 */ /* 0x002ee40000300800 */
[----:B------:R-:W3:Y:S01]  /*69360*/  LDL.LU R27, [R1+0x45c] ;  /* 0x00045c00011b7983 */ /* 0x000ee20000300800 */
[C---:B--2---:R-:W-:Y:S11]  /*69370*/  HMMA.16816.F32.BF16 R8, R16.reuse, R14, R8 ;  /* 0x0000000e1008723c */ /* 0x044ff60000041808 */
[----:B------:R-:W-:Y:S11]  /*69380*/  @!UPT UIADD3 URZ, URZ, URZ, URZ ;  /* 0x0000003f3f3ff290 */ /* 0x000ff6000fffe03f */
[----:B------:R-:W-:Y:S01]  /*69390*/  @!UPT UIADD3 URZ, URZ, URZ, URZ ;  /* 0x0000003f3f3ff290 */ /* 0x000fe2000fffe03f */
[----:B------:R-:W-:Y:S01]  /*693a0*/  STL.64 [R1+0x480], R8 ;  /* 0x0004800801007387 */ /* 0x000fe20000100a00 */
[----:B------:R0:W-:Y:S03]  /*693b0*/  STL.64 [R1+0x488], R10 ;  /* 0x0004880a01007387 */ /* 0x0001e60000100a00 */
[----:B0-----:R-:W2:Y:S01]  /*693c0*/  LDL.LU.64 R10, [R1+0x6c48] ;  /* 0x006c4800010a7983 */ /* 0x001ea20000300a00 */
[----:B------:R-:W2:Y:S02]  /*693d0*/  LDL.LU.64 R8, [R1+0x6c40] ;  /* 0x006c400001087983 */ /* 0x000ea40000300a00 */
[----:B------:R-:W-:Y:S02]  /*693e0*/  IMAD.MOV.U32 R13, RZ, RZ, R15 ;  /* 0x000000ffff0d7224 */ /* 0x000fe400078e000f */
[----:B------:R-:W3:Y:S01]  /*693f0*/  LDL.LU.64 R14, [R1+0x6c38] ;  /* 0x006c3800010e7983 */ /* 0x000ee20000300a00 */
[----:B------:R-:W4:Y:S02]  /*69400*/  LDL.LU R12, [R1+0x6c30] ;  /* 0x006c3000010c7983 */ /* 0x000f240000300800 */
[----:B------:R-:W-:Y:S01]  /*69410*/  STL [R1+0x6b68], R13 ;  /* 0x006b680d01007387 */ /* 0x000fe20000100800 */
[C---:B--2---:R-:W-:Y:S01]  /*69420*/  HMMA.16816.F32.BF16 R20, R16.reuse, R22, R8 ;  /* 0x000000161014723c */ /* 0x044fe20000041808 */
[----:B------:R-:W2:Y:S01]  /*69430*/  LDL.LU.64 R10, [R1+0x6c28] ;  /* 0x006c2800010a7983 */ /* 0x000ea20000300a00 */
[----:B------:R-:W2:Y:S11]  /*69440*/  LDL.LU.64 R8, [R1+0x6c20] ;  /* 0x006c200001087983 */ /* 0x000eb60000300a00 */
[----:B------:R-:W-:Y:S10]  /*69450*/  @!UPT UIADD3 URZ, URZ, URZ, URZ ;  /* 0x0000003f3f3ff290 */ /* 0x000ff4000fffe03f */
[----:B------:R0:W-:Y:S01]  /*69460*/  STL.64 [R1+0x470], R20 ;  /* 0x0004701401007387 */ /* 0x0001e20000100a00 */
[----:B------:R1:W-:Y:S03]  /*69470*/  STL.64 [R1+0x478], R22 ;  /* 0x0004781601007387 */ /* 0x0003e60000100a00 */
[----:B0-----:R-:W2:Y:S01]  /*69480*/  LDL.LU R20, [R1+0x730] ;  /* 0x0007300001147983 */ /* 0x001ea20000300800 */
[----:B------:R-:W2:Y:S02]  /*69490*/  LDL.LU R21, [R1+0x734] ;  /* 0x0007340001157983 */ /* 0x000ea40000300800 */
[----:B-1----:R-:W2:Y:S02]  /*694a0*/  LDL.LU R22, [R1+0x738] ;  /* 0x0007380001167983 */ /* 0x002ea40000300800 */
[----:B------:R-:W2:Y:S02]  /*694b0*/  LDL.LU R23, [R1+0x73c] ;  /* 0x00073c0001177983 */ /* 0x000ea40000300800 */
[----:B--2---:R0:W-:Y:S01]  /*694c0*/  STL.64 [R1+0x6b80], R22 ;  /* 0x006b801601007387 */ /* 0x0041e20000100a00 */
[----:B------:R-:W-:Y:S03]  /*694d0*/  STL.64 [R1+0x6b78], R20 ;  /* 0x006b781401007387 */ /* 0x000fe60000100a00 */
[----:B0-----:R-:W2:Y:S04]  /*694e0*/  LDL.64 R22, [R1+0x88] ;  /* 0x0000880001167983 */ /* 0x001ea80000100a00 */
[----:B--2---:R0:W-:Y:S04]  /*694f0*/  STL.64 [R1+0x6b90], R22 ;  /* 0x006b901601007387 */ /* 0x0041e80000100a00 */
[----:B0-----:R-:W2:Y:S04]  /*69500*/  LDL.64 R22, [R1+0x98] ;  /* 0x0000980001167983 */ /* 0x001ea80000100a00 */
[----:B--2---:R0:W-:Y:S04]  /*69510*/  STL.64 [R1+0x6ba8], R22 ;  /* 0x006ba81601007387 */ /* 0x0041e80000100a00 */
[----:B0-----:R-:W2:Y:S01]  /*69520*/  LDL.64 R22, [R1+0x8] ;  /* 0x0000080001167983 */ /* 0x001ea20000100a00 */
[C---:B---3--:R-:W-:Y:S08]  /*69530*/  HMMA.16816.F32.BF16 R24, R16.reuse, R14, R24 ;  /* 0x0000000e1018723c */ /* 0x048ff00000041818 */
[----:B--2---:R-:W-:Y:S01]  /*69540*/  HMMA.16816.F32.BF16 R8, R16, R22, R8 ;  /* 0x000000161008723c */ /* 0x004fe20000041808 */
[----:B------:R-:W-:-:S06]  /*69550*/  IMAD.MOV.U32 R13, RZ, RZ, R23 ;  /* 0x000000ffff0d7224 */ /* 0x000fcc00078e0017 */
[----:B------:R-:W-:Y:S02]  /*69560*/  IMAD.MOV.U32 R22, RZ, RZ, R6 ;  /* 0x000000ffff167224 */ /* 0x000fe400078e0006 */
[----:B------:R-:W-:Y:S11]  /*69570*/  IMAD.MOV.U32 R23, RZ, RZ, R5 ;  /* 0x000000ffff177224 */ /* 0x000ff600078e0005 */
[----:B------:R-:W-:Y:S03]  /*69580*/  @!UPT UIADD3 URZ, URZ, URZ, URZ ;  /* 0x0000003f3f3ff290 */ /* 0x000fe6000fffe03f */
[----:B------:R-:W-:Y:S01]  /*69590*/  STL.64 [R1+0x460], R8 ;  /* 0x0004600801007387 */ /* 0x000fe20000100a00 */
[----:B------:R0:W-:Y:S03]  /*695a0*/  STL.64 [R1+0x468], R10 ;  /* 0x0004680a01007387 */ /* 0x0001e60000100a00 */
[----:B0-----:R-:W2:Y:S01]  /*695b0*/  LDL.LU.64 R10, [R1+0x6c18] ;  /* 0x006c1800010a7983 */ /* 0x001ea20000300a00 */
[----:B------:R0:W-:Y:S02]  /*695c0*/  STL.64 [R1+0x6bc0], R22 ;  /* 0x006bc01601007387 */ /* 0x0001e40000100a00 */
[----:B------:R-:W-:Y:S02]  /*695d0*/  STL.64 [R1+0x450], R24 ;  /* 0x0004501801007387 */ /* 0x000fe40000100a00 */
[----:B------:R-:W-:Y:S02]  /*695e0*/  STL.64 [R1+0x458], R26 ;  /* 0x0004581a01007387 */ /* 0x000fe40000100a00 */
[----:B0-----:R-:W-:-:S02]  /*695f0*/  IMAD.MOV.U32 R22, RZ, RZ, R4 ;  /* 0x000000ffff167224 */ /* 0x001fc400078e0004 */
[----:B------:R-:W-:-:S05]  /*69600*/  IMAD.MOV.U32 R23, RZ, RZ, R3 ;  /* 0x000000ffff177224 */ /* 0x000fca00078e0003 */
[----:B------:R-:W-:Y:S01]  /*69610*/  STL.64 [R1+0x6bd8], R22 ;  /* 0x006bd81601007387 */ /* 0x000fe20000100a00 */
[----:B------:R-:W-:Y:S02]  /*69620*/  STL.64 [R1+0x6af8], R14 ;  /* 0x006af80e01007387 */ /* 0x000fe40000100a00 */
[----:B----4-:R0:W-:Y:S02]  /*69630*/  STL [R1+0x6af0], R12 ;  /* 0x006af00c01007387 */ /* 0x0101e40000100800 */
[----:B------:R1:W-:Y:S01]  /*69640*/  STL [R1+0x6b88], R13 ;  /* 0x006b880d01007387 */ /* 0x0003e20000100800 */
[----:B0-----:R-:W3:Y:S01]  /*69650*/  LDL.LU R12, [R1+0x740] ;  /* 0x00074000010c7983 */ /* 0x001ee20000300800 */
[----:B-1----:R-:W3:Y:S02]  /*69660*/  LDL.LU R13, [R1+0x744] ;  /* 0x00074400010d7983 */ /* 0x002ee40000300800 */
[----:B------:R-:W4:Y:S02]  /*69670*/  LDL.LU R14, [R1+0x748] ;  /* 0x00074800010e7983 */ /* 0x000f240000300800 */
[----:B------:R-:W4:Y:S01]  /*69680*/  LDL.LU R15, [R1+0x74c] ;  /* 0x00074c00010f7983 */ /* 0x000f220000300800 */
[----:B------:R-:W2:Y:S01]  /*69690*/  LDL.LU R24, [R1+0x430] ;  /* 0x0004300001187983 */ /* 0x000ea20000300800 */
[----:B------:R-:W2:Y:S02]  /*696a0*/  LDL.LU R25, [R1+0x434] ;  /* 0x0004340001197983 */ /* 0x000ea40000300800 */
[----:B------:R-:W2:Y:S02]  /*696b0*/  LDL.LU R26, [R1+0x438] ;  /* 0x00043800011a7983 */ /* 0x000ea40000300800 */
[----:B------:R-:W-:-:S02]  /*696c0*/  IMAD.MOV.U32 R22, RZ, RZ, R2 ;  /* 0x000000ffff167224 */ /* 0x000fc400078e0002 */
[----:B------:R-:W-:Y:S01]  /*696d0*/  IMAD.MOV.U32 R23, RZ, RZ, R0 ;  /* 0x000000ffff177224 */ /* 0x000fe200078e0000 */
[----:B------:R-:W2:Y:S01]  /*696e0*/  LDL.LU R27, [R1+0x43c] ;  /* 0x00043c00011b7983 */ /* 0x000ea20000300800 */
[----:B------:R-:W2:Y:S02]  /*696f0*/  LDL.LU R4, [R1+0x440] ;  /* 0x0004400001047983 */ /* 0x000ea40000300800 */
[----:B------:R-:W2:Y:S02]  /*69700*/  LDL.LU R5, [R1+0x444] ;  /* 0x0004440001057983 */ /* 0x000ea40000300800 */
[----:B------:R-:W2:Y:S01]  /*69710*/  LDL.LU R6, [R1+0x448] ;  /* 0x0004480001067983 */ /* 0x000ea20000300800 */
[----:B------:R-:W2:Y:S01]  /*69720*/  LDL.LU R7, [R1+0x44c] ;  /* 0x00044c0001077983 */ /* 0x000ea20000300800 */
[----:B------:R0:W-:Y:S03]  /*69730*/  STL.64 [R1+0x6bf0], R22 ;  /* 0x006bf01601007387 */ /* 0x0001e60000100a00 */
[----:B0-----:R-:W2:Y:S04]  /*69740*/  LDL.64 R22, [R1+0x38] ;  /* 0x0000380001167983 */ /* 0x001ea80000100a00 */
[----:B----4-:R-:W-:Y:S01]  /*69750*/  STL.64 [R1+0x6ba0], R14 ;  /* 0x006ba00e01007387 */ /* 0x010fe20000100a00 */
[----:B---3--:R0:W-:Y:S03]  /*69760*/  STL.64 [R1+0x6b98], R12 ;  /* 0x006b980c01007387 */ /* 0x0081e60000100a00 */
[----:B0-----:R-:W3:Y:S01]  /*69770*/  LDL.LU R12, [R1+0x750] ;  /* 0x00075000010c7983 */ /* 0x001ee20000300800 */
[----:B------:R-:W3:Y:S02]  /*69780*/  LDL.LU R13, [R1+0x754] ;  /* 0x00075400010d7983 */ /* 0x000ee40000300800 */
[----:B------:R-:W4:Y:S02]  /*69790*/  LDL.LU R14, [R1+0x758] ;  /* 0x00075800010e7983 */ /* 0x000f240000300800 */
[----:B------:R-:W4:Y:S02]  /*697a0*/  LDL.LU R15, [R1+0x75c] ;  /* 0x00075c00010f7983 */ /* 0x000f240000300800 */
        /* <DEDUP_REMOVED lines=11> */
[----:B------:R-:W4:Y:S01]  /*69860*/  LDL.LU R15, [R1+0x77c] ;  /* 0x00077c00010f7983 */ /* 0x000f220000300800 */
[C---:B--2---:R-:W-:Y:S01]  /*69870*/  HMMA.16816.F32.BF16 R4, R16.reuse, R10, R4 ;  /* 0x0000000a1004723c */ /* 0x044fe20000041804 */
[----:B----4-:R-:W-:Y:S01]  /*69880*/  STL.64 [R1+0x6be8], R14 ;  /* 0x006be80e01007387 */ /* 0x010fe20000100a00 */
[----:B---3--:R0:W-:Y:S03]  /*69890*/  STL.64 [R1+0x6be0], R12 ;  /* 0x006be00c01007387 */ /* 0x0081e60000100a00 */
        /* <DEDUP_REMOVED lines=9> */
[----:B------:R-:W2:Y:S02]  /*69930*/  LDL.LU R15, [R1+0x79c] ;  /* 0x00079c00010f7983 */ /* 0x000ea40000300800 */
[----:B------:R-:W-:Y:S01]  /*69940*/  STL.64 [R1+0x440], R4 ;  /* 0x0004400401007387 */ /* 0x000fe20000100a00 */
[----:B------:R0:W-:Y:S03]  /*69950*/  STL.64 [R1+0x448], R6 ;  /* 0x0004480601007387 */ /* 0x0001e60000100a00 */
[----:B0-----:R-:W3:Y:S01]  /*69960*/  LDL.LU.64 R6, [R1+0x6c10] ;  /* 0x006c100001067983 */ /* 0x001ee20000300a00 */
[----:B------:R-:W4:Y:S01]  /*69970*/  LDL.LU R4, [R1+0x6c08] ;  /* 0x006c080001047983 */ /* 0x000f220000300800 */
[C---:B---3--:R-:W-:Y:S11]  /*69980*/  HMMA.16816.F32.BF16 R24, R16.reuse, R6, R24 ;  /* 0x000000061018723c */ /* 0x048ff60000041818 */
[----:B------:R-:W-:Y:S11]  /*69990*/  @!UPT UIADD3 URZ, URZ, URZ, URZ ;  /* 0x0000003f3f3ff290 */ /* 0x000ff6000fffe03f */
[----:B------:R-:W-:Y:S01]  /*699a0*/  @!UPT UIADD3 URZ, URZ, URZ, URZ ;  /* 0x0000003f3f3ff290 */ /* 0x000fe2000fffe03f */
[----:B------:R-:W-:Y:S01]  /*699b0*/  STL.64 [R1+0x430], R24 ;  /* 0x0004301801007387 */ /* 0x000fe20000100a00 */
[----:B------:R-:W-:Y:S02]  /*699c0*/  STL.64 [R1+0x438], R26 ;  /* 0x0004381a01007387 */ /* 0x000fe40000100a00 */
[----:B----4-:R-:W0:Y:S02]  /*699d0*/  LDSM.16.MT88.4 R24, [R4+0x21000] ;  /* 0x021000000418783b */ /* 0x010e240000004200 */
[----:B0-----:R0:W-:Y:S02]  /*699e0*/  STL.64 [R1+0x6a18], R26 ;  /* 0x006a181a01007387 */ /* 0x0011e40000100a00 */
[----:B------:R1:W-:Y:S02]  /*699f0*/  STL.64 [R1+0x6a10], R24 ;  /* 0x006a101801007387 */ /* 0x0003e40000100a00 */
[----:B0-----:R-:W3:Y:S01]  /*69a00*/  LDL.64 R26, [R1+0x48] ;  /* 0x00004800011a7983 */ /* 0x001ee20000100a00 */
[----:B--2---:R-:W-:Y:S01]  /*69a10*/  HMMA.16816.F32.BF16 R12, R16, R22, R12 ;  /* 0x00000016100c723c */ /* 0x004fe2000004180c */
[----:B------:R-:W-:-:S02]  /*69a20*/  IMAD.MOV.U32 R2, RZ, RZ, R22 ;  /* 0x000000ffff027224 */ /* 0x000fc400078e0016 */
[----:B------:R-:W-:Y:S01]  /*69a30*/  IMAD.MOV.U32 R0, RZ, RZ, R23 ;  /* 0x000000ffff007224 */ /* 0x000fe200078e0017 */
[----:B---3--:R0:W-:Y:S01]  /*69a40*/  STL.64 [R1+0x6b60], R26 ;  /* 0x006b601a01007387 */ /* 0x0081e20000100a00 */
[----:B-1----:R-:W2:Y:S02]  /*69a50*/  LDL.LU R24, [R1+0x720] ;  /* 0x0007200001187983 */ /* 0x002ea40000300800 */
[----:B------:R-:W2:Y:S01]  /*69a60*/  LDL.LU R25, [R1+0x724] ;  /* 0x0007240001197983 */ /* 0x000ea20000300800 */
[----:B0-----:R-:W2:Y:S01]  /*69a70*/  LDL.LU R26, [R1+0x728] ;  /* 0x00072800011a7983 */ /* 0x001ea20000300800 */
[----:B------:R-:W2:Y:S11]  /*69a80*/  LDL.LU R27, [R1+0x72c] ;  /* 0x00072c00011b7983 */ /* 0x000eb60000300800 */
[----:B------:R-:W-:Y:S03]  /*69a90*/  @!UPT UIADD3 URZ, URZ, URZ, URZ ;  /* 0x0000003f3f3ff290 */ /* 0x000fe6000fffe03f */
[----:B------:R-:W-:Y:S02]  /*69aa0*/  STL.64 [R1+0x9b0], R12 ;  /* 0x0009b00c01007387 */ /* 0x000fe40000100a00 */
[----:B------:R0:W-:Y:S02]  /*69ab0*/  STL.64 [R1+0x9b8], R14 ;  /* 0x0009b80e01007387 */ /* 0x0001e40000100a00 */
[----:B0-----:R-:W3:Y:S01]  /*69ac0*/  LDL.LU.64 R14, [R1+0x6c00] ;  /* 0x006c0000010e7983 */ /* 0x001ee20000300a00 */
[----:B------:R-:W3:Y:S02]  /*69ad0*/  LDL.LU.64 R12, [R1+0x6bf8] ;  /* 0x006bf800010c7983 */ /* 0x000ee40000300a00 */
[----:B------:R-:W3:Y:S02]  /*69ae0*/  LDL.LU.64 R22, [R1+0x6bf0] ;  /* 0x006bf00001167983 */ /* 0x000ee40000300a00 */
[C---:B---3--:R-:W-:Y:S01]  /*69af0*/  HMMA.16816.F32.BF16 R20, R16.reuse, R22, R12 ;  /* 0x000000161014723c */ /* 0x048fe2000004180c */
[----:B------:R-:W3:Y:S01]  /*69b00*/  LDL.LU.64 R14, [R1+0x6be8] ;  /* 0x006be800010e7983 */ /* 0x000ee20000300a00 */
[----:B------:R-:W3:Y:S11]  /*69b10*/  LDL.LU.64 R12, [R1+0x6be0] ;  /* 0x006be000010c7983 */ /* 0x000ef60000300a00 */
[----:B------:R-:W-:Y:S10]  /*69b20*/  @!UPT UIADD3 URZ, URZ, URZ, URZ ;  /* 0x0000003f3f3ff290 */ /* 0x000ff4000fffe03f */
[----:B------:R-:W-:Y:S01]  /*69b30*/  STL.64 [R1+0x790], R20 ;  /* 0x0007901401007387 */ /* 0x000fe20000100a00 */
        /* <DEDUP_REMOVED lines=16> */
[C---:B---3--:R-:W-:Y:S01]  /*69c40*/  HMMA.16816.F32.BF16 R12, R16.reuse, R22, R12 ;  /* 0x00000016100c723c */ /* 0x048fe2000004180c */
[----:B------:R-:W-:Y:S02]  /*69c50*/  IMAD.MOV.U32 R5, RZ, RZ, R22 ;  /* 0x000000ffff057224 */ /* 0x000fe400078e0016 */
[----:B------:R-:W-:Y:S11]  /*69c60*/  IMAD.MOV.U32 R3, RZ, RZ, R23 ;  /* 0x000000ffff037224 */ /* 0x000ff600078e0017 */
[----:B------:R-:W-:Y:S09]  /*69c70*/  @!UPT UIADD3 URZ, URZ, URZ, URZ ;  /* 0x0000003f3f3ff290 */ /* 0x000ff2000fffe03f */
[----:B------:R-:W-:Y:S01]  /*69c80*/  STL.64 [R1+0x760], R12 ;  /* 0x0007600c01007387 */ /* 0x000fe20000100a00 */
[----:B------:R0:W-:Y:S03]  /*69c90*/  STL.64 [R1+0x768], R14 ;  /* 0x0007680e01007387 */ /* 0x0001e60000100a00 */
[----:B0-----:R-:W3:Y:S01]  /*69ca0*/  LDL.LU.64 R14, [R1+0x6ba0] ;  /* 0x006ba000010e7983 */ /* 0x001ee20000300a00 */
[----:B------:R-:W3:Y:S02]  /*69cb0*/  LDL.LU.64 R12, [R1+0x6b98] ;  /* 0x006b9800010c7983 */ /* 0x000ee40000300a00 */
[----:B------:R-:W3:Y:S02]  /*69cc0*/  LDL.LU.64 R22, [R1+0x6b90] ;  /* 0x006b900001167983 */ /* 0x000ee40000300a00 */
[----:B------:R0:W-:Y:S01]  /*69cd0*/  STL.64 [R1+0x6ad8], R6 ;  /* 0x006ad80601007387 */ /* 0x0001e20000100a00 */
[----:B------:R-:W-:Y:S04]  /*69ce0*/  STL.64 [R1+0x6ad0], R4 ;  /* 0x006ad00401007387 */ /* 0x000fe80000100a00 */
[----:B0-----:R-:W4:Y:S01]  /*69cf0*/  LDL.64 R6, [R1+0x78] ;  /* 0x0000780001067983 */ /* 0x001f220000100a00 */
[----:B---3--:R-:W-:Y:S01]  /*69d00*/  HMMA.16816.F32.BF16 R12, R16, R22, R12 ;  /* 0x00000016100c723c */ /* 0x008fe2000004180c */
[----:B------:R-:W-:-:S02]  /*69d10*/  IMAD.MOV.U32 R29, RZ, RZ, R22 ;  /* 0x000000ffff1d7224 */ /* 0x000fc400078e0016 */
[----:B------:R-:W-:Y:S11]  /*69d20*/  IMAD.MOV.U32 R28, RZ, RZ, R23 ;  /* 0x000000ffff1c7224 */ /* 0x000ff600078e0017 */
[----:B------:R-:W-:Y:S09]  /*69d30*/  @!UPT UIADD3 URZ, URZ, URZ, URZ ;  /* 0x0000003f3f3ff290 */ /* 0x000ff2000fffe03f */
[----:B------:R0:W-:Y:S01]  /*69d40*/  STL.64 [R1+0x750], R12 ;  /* 0x0007500c01007387 */ /* 0x0001e20000100a00 */
[----:B------:R-:W-:Y:S03]  /*69d50*/  STL.64 [R1+0x758], R14 ;  /* 0x0007580e01007387 */ /* 0x000fe60000100a00 */
[----:B0-----:R-:W3:Y:S01]  /*69d60*/  LDL.LU R13, [R1+0x6b88] ;  /* 0x006b8800010d7983 */ /* 0x001ee20000300800 */
[----:B------:R-:W4:Y:S02]  /*69d70*/  LDL.LU.64 R22, [R1+0x6b80] ;  /* 0x006b800001167983 */ /* 0x000f240000300a00 */
[----:B------:R-:W4:Y:S02]  /*69d80*/  LDL.LU.64 R20, [R1+0x6b78] ;  /* 0x006b780001147983 */ /* 0x000f240000300a00 */
[C---:B----4-:R-:W-:Y:S11]  /*69d90*/  HMMA.16816.F32.BF16 R20, R16.reuse, R6, R20 ;  /* 0x000000061014723c */ /* 0x050ff60000041814 */
[----:B------:R-:W-:Y:S11]  /*69da0*/  @!UPT UIADD3 URZ, URZ, URZ, URZ ;  /* 0x0000003f3f3ff290 */ /* 0x000ff6000fffe03f */
[----:B------:R-:W-:Y:S01]  /*69db0*/  @!UPT UIADD3 URZ, URZ, URZ, URZ ;  /* 0x0000003f3f3ff290 */ /* 0x000fe2000fffe03f */
[----:B------:R-:W-:Y:S01]  /*69dc0*/  STL.64 [R1+0x740], R20 ;  /* 0x0007401401007387 */ /* 0x000fe20000100a00 */
[----:B------:R0:W-:Y:S03]  /*69dd0*/  STL.64 [R1+0x748], R22 ;  /* 0x0007481601007387 */ /* 0x0001e60000100a00 */
[----:B0-----:R-:W2:Y:S01]  /*69de0*/  LDL.LU.64 R22, [R1+0x6b70] ;  /* 0x006b700001167983 */ /* 0x001ea20000300a00 */
[----:B------:R-:W-:Y:S02]  /*69df0*/  IMAD.MOV.U32 R9, RZ, RZ, R6 ;  /* 0x000000ffff097224 */ /* 0x000fe400078e0006 */
[----:B------:R-:W-:Y:S02]  /*69e00*/  IMAD.MOV.U32 R8, RZ, RZ, R7 ;  /* 0x000000ffff087224 */ /* 0x000fe400078e0007 */
[----:B------:R-:W-:Y:S03]  /*69e10*/  STL.64 [R1+0x6ae8], R10 ;  /* 0x006ae80a01007387 */ /* 0x000fe60000100a00 */
[----:B------:R0:W-:Y:S04]  /*69e20*/  STL.64 [R1+0x6ae0], R8 ;  /* 0x006ae00801007387 */ /* 0x0001e80000100a00 */
[----:B0-----:R-:W4:Y:S01]  /*69e30*/  LDL.LU R8, [R1+0x200] ;  /* 0x0002000001087983 */ /* 0x001f220000300800 */
[----:B--2---:R-:W-:Y:S11]  /*69e40*/  HMMA.16816.F32.BF16 R4, R16, R22, R24 ;  /* 0x000000161004723c */ /* 0x004ff60000041818 */
[----:B------:R-:W-:Y:S11]  /*69e50*/  @!UPT UIADD3 URZ, URZ, URZ, URZ ;  /* 0x0000003f3f3ff290 */ /* 0x000ff6000fffe03f */
[----:B------:R-:W-:Y:S01]  /*69e60*/  @!UPT UIADD3 URZ, URZ, URZ, URZ ;  /* 0x0000003f3f3ff290 */ /* 0x000fe2000fffe03f */
[----:B------:R-:W-:Y:S01]  /*69e70*/  STL.64 [R1+0x730], R4 ;  /* 0x0007300401007387 */ /* 0x000fe20000100a00 */
[----:B------:R-:W-:Y:S02]  /*69e80*/  STL.64 [R1+0x738], R6 ;  /* 0x0007380601007387 */ /* 0x000fe40000100a00 */
[----:B------:R-:W4:Y:S02]  /*69e90*/  LDL.LU R9, [R1+0x204] ;  /* 0x0002040001097983 */ /* 0x000f240000300800 */
[----:B------:R-:W2:Y:S01]  /*69ea0*/  LDL.LU R10, [R1+0x208] ;  /* 0x00020800010a7983 */ /* 0x000ea20000300800 */
[----:B------:R-:W2:Y:S01]  /*69eb0*/  LDL.LU R11, [R1+0x20c] ;  /* 0x00020c00010b7983 */ /* 0x000ea20000300800 */
[----:B------:R-:W2:Y:S02]  /*69ec0*/  LDL.LU R20, [R1+0x420] ;  /* 0x0004200001147983 */ /* 0x000ea40000300800 */
[----:B------:R-:W2:Y:S02]  /*69ed0*/  LDL.LU R21, [R1+0x424] ;  /* 0x0004240001157983 */ /* 0x000ea40000300800 */
[----:B------:R-:W2:Y:S01]  /*69ee0*/  LDL.LU R22, [R1+0x428] ;  /* 0x0004280001167983 */ /* 0x000ea20000300800 */
[----:B------:R-:W2:Y:S01]  /*69ef0*/  LDL.LU R23, [R1+0x42c] ;  /* 0x00042c0001177983 */ /* 0x000ea20000300800 */
[----:B------:R-:W3:Y:S02]  /*69f00*/  LDL.LU R24, [R1+0x710] ;  /* 0x0007100001187983 */ /* 0x000ee40000300800 */
[----:B------:R-:W3:Y:S02]  /*69f10*/  LDL.LU R25, [R1+0x714] ;  /* 0x0007140001197983 */ /* 0x000ee40000300800 */
[----:B------:R-:W3:Y:S01]  /*69f20*/  LDL.LU R26, [R1+0x718] ;  /* 0x00071800011a7983 */ /* 0x000ee20000300800 */
[----:B------:R-:W3:Y:S04]  /*69f30*/  LDL.LU R27, [R1+0x71c] ;  /* 0x00071c00011b7983 */ /* 0x000ee80000300800 */
[----:B--2---:R0:W-:Y:S01]  /*69f40*/  STL.64 [R1+0x6b58], R22 ;  /* 0x006b581601007387 */ /* 0x0041e20000100a00 */
[----:B------:R-:W-:Y:S03]  /*69f50*/  STL.64 [R1+0x6b50], R20 ;  /* 0x006b501401007387 */ /* 0x000fe60000100a00 */
[----:B0-----:R-:W2:Y:S01]  /*69f60*/  LDL.64 R22, [R1+0x58] ;  /* 0x0000580001167983 */ /* 0x001ea20000100a00 */
[----:B------:R-:W-:Y:S02]  /*69f70*/  STL.64 [R1+0x6b08], R10 ;  /* 0x006b080a01007387 */ /* 0x000fe40000100a00 */
[----:B----4-:R0:W-:Y:S02]  /*69f80*/  STL.64 [R1+0x6b00], R8 ;  /* 0x006b000801007387 */ /* 0x0101e40000100a00 */
[----:B------:R-:W4:Y:S02]  /*69f90*/  LDL R14, [R1+0x8] ;  /* 0x00000800010e7983 */ /* 0x000f240000100800 */
[----:B---3--:R-:W-:-:S02]  /*69fa0*/  IMAD.MOV.U32 R15, RZ, RZ, R13 ;  /* 0x000000ffff0f7224 */ /* 0x008fc400078e000d */
[----:B------:R-:W3:Y:S04]  /*69fb0*/  LDL.LU R13, [R1+0x6b68] ;  /* 0x006b6800010d7983 */ /* 0x000ee80000300800 */
[----:B----4-:R1:W-:Y:S01]  /*69fc0*/  STL.64 [R1+0x6b10], R14 ;  /* 0x006b100e01007387 */ /* 0x0103e20000100a00 */
[----:B0-----:R-:W4:Y:S02]  /*69fd0*/  LDL.LU R8, [R1+0x210] ;  /* 0x0002100001087983 */ /* 0x001f240000300800 */
[----:B------:R-:W4:Y:S02]  /*69fe0*/  LDL.LU R9, [R1+0x214] ;  /* 0x0002140001097983 */ /* 0x000f240000300800 */
[----:B------:R-:W2:Y:S01]  /*69ff0*/  LDL.LU R10, [R1+0x218] ;  /* 0x00021800010a7983 */ /* 0x000ea20000300800 */
[----:B------:R-:W2:Y:S04]  /*6a000*/  LDL.LU R11, [R1+0x21c] ;  /* 0x00021c00010b7983 */ /* 0x000ea80000300800 */
[----:B--2---:R-:W-:Y:S01]  /*6a010*/  STL.64 [R1+0x6b20], R10 ;  /* 0x006b200a01007387 */ /* 0x004fe20000100a00 */
[----:B----4-:R-:W-:Y:S02]  /*6a020*/  STL.64 [R1+0x6b18], R8 ;  /* 0x006b180801007387 */ /* 0x010fe40000100a00 */
[----:B-1----:R-:W2:Y:S02]  /*6a030*/  LDL R14, [R1+0x18] ;  /* 0x00001800010e7983 */ /* 0x002ea40000100800 */
[----:B------:R-:W2:Y:S01]  /*6a040*/  LDL R15, [R1+0x1c] ;  /* 0x00001c00010f7983 */ /* 0x000ea20000100800 */
[----:B------:R-:W-:Y:S01]  /*6a050*/  HMMA.16816.F32.BF16 R24, R16, R22, R24 ;  /* 0x000000161018723c */ /* 0x000fe20000041818 */
[----:B--2---:R0:W-:Y:S04]  /*6a060*/  STL.64 [R1+0x6b28], R14 ;  /* 0x006b280e01007387 */ /* 0x0041e80000100a00 */
[----:B0-----:R-:W2:Y:S01]  /*6a070*/  LDL R14, [R1+0x28] ;  /* 0x00002800010e7983 */ /* 0x001ea20000100800 */
[----:B------:R-:W4:Y:S02]  /*6a080*/  LDL.LU R8, [R1+0x220] ;  /* 0x0002200001087983 */ /* 0x000f240000300800 */
[----:B------:R-:W4:Y:S02]  /*6a090*/  LDL.LU R9, [R1+0x224] ;  /* 0x0002240001097983 */ /* 0x000f240000300800 */
[----:B------:R-:W2:Y:S01]  /*6a0a0*/  LDL.LU R10, [R1+0x228] ;  /* 0x00022800010a7983 */ /* 0x000ea20000300800 */
[----:B------:R-:W2:Y:S04]  /*6a0b0*/  LDL.LU R11, [R1+0x22c] ;  /* 0x00022c00010b7983 */ /* 0x000ea80000300800 */
[----:B--2---:R-:W-:Y:S01]  /*6a0c0*/  STL.64 [R1+0x6b38], R10 ;  /* 0x006b380a01007387 */ /* 0x004fe20000100a00 */
[----:B----4-:R0:W-:Y:S03]  /*6a0d0*/  STL.64 [R1+0x6b30], R8 ;  /* 0x006b300801007387 */ /* 0x0101e60000100a00 */
[----:B0-----:R-:W2:Y:S01]  /*6a0e0*/  LDL.LU R8, [R1+0x230] ;  /* 0x0002300001087983 */ /* 0x001ea20000300800 */
[----:B------:R-:W2:Y:S02]  /*6a0f0*/  LDL.LU R9, [R1+0x234] ;  /* 0x0002340001097983 */ /* 0x000ea40000300800 */
[----:B------:R-:W2:Y:S02]  /*6a100*/  LDL.LU R10, [R1+0x238] ;  /* 0x00023800010a7983 */ /* 0x000ea40000300800 */
[----:B------:R-:W2:Y:S01]  /*6a110*/  LDL.LU R11, [R1+0x23c] ;  /* 0x00023c00010b7983 */ /* 0x000ea20000300800 */
[----:B------:R-:W4:Y:S01]  /*6a120*/  LDL.LU R4, [R1+0x1f0] ;  /* 0x0001f00001047983 */ /* 0x000f220000300800 */
[----:B------:R-:W4:Y:S02]  /*6a130*/  LDL.LU R5, [R1+0x1f4] ;  /* 0x0001f40001057983 */ /* 0x000f240000300800 */
[----:B------:R-:W4:Y:S02]  /*6a140*/  LDL.LU R6, [R1+0x1f8] ;  /* 0x0001f80001067983 */ /* 0x000f240000300800 */
[----:B------:R-:W4:Y:S01]  /*6a150*/  LDL.LU R7, [R1+0x1fc] ;  /* 0x0001fc0001077983 */ /* 0x000f220000300800 */
[----:B------:R0:W-:Y:S01]  /*6a160*/  STL.64 [R1+0x720], R24 ;  /* 0x0007201801007387 */ /* 0x0001e20000100a00 */
[----:B------:R1:W-:Y:S02]  /*6a170*/  STL.64 [R1+0x728], R26 ;  /* 0x0007281a01007387 */ /* 0x0003e40000100a00 */
[----:B0-----:R-:W-:Y:S01]  /*6a180*/  IMAD.MOV.U32 R25, RZ, RZ, R22 ;  /* 0x000000ffff197224 */ /* 0x001fe200078e0016 */
[----:B-1----:R-:W2:Y:S01]  /*6a190*/  LDL.LU.64 R26, [R1+0x6b60] ;  /* 0x006b6000011a7983 */ /* 0x002ea20000300a00 */
[----:B------:R-:W-:-:S02]  /*6a1a0*/  IMAD.MOV.U32 R24, RZ, RZ, R23 ;  /* 0x000000ffff187224 */ /* 0x000fc400078e0017 */
[----:B------:R-:W2:Y:S02]  /*6a1b0*/  LDL.LU.64 R22, [R1+0x6b58] ;  /* 0x006b580001167983 */ /* 0x000ea40000300a00 */
[----:B------:R-:W2:Y:S02]  /*6a1c0*/  LDL.LU.64 R20, [R1+0x6b50] ;  /* 0x006b500001147983 */ /* 0x000ea40000300a00 */
[----:B--2---:R-:W-:Y:S01]  /*6a1d0*/  HMMA.16816.F32.BF16 R16, R16, R26, R20 ;  /* 0x0000001a1010723c */ /* 0x004fe20000041814 */
[----:B------:R-:W2:Y:S01]  /*6a1e0*/  LDL.LU.64 R22, [R1+0x6b48] ;  /* 0x006b480001167983 */ /* 0x000ea20000300a00 */
[----:B------:R-:W2:Y:S11]  /*6a1f0*/  LDL.LU.64 R20, [R1+0x6b40] ;  /* 0x006b400001147983 */ /* 0x000eb60000300a00 */
[----:B------:R-:W-:Y:S10]  /*6a200*/  @!UPT UIADD3 URZ, URZ, URZ, URZ ;  /* 0x0000003f3f3ff290 */ /* 0x000ff4000fffe03f */
[----:B------:R-:W-:Y:S01]  /*6a210*/  STL.64 [R1+0x420], R16 ;  /* 0x0004201001007387 */ /* 0x000fe20000100a00 */
[----:B------:R0:W-:Y:S03]  /*6a220*/  STL.64 [R1+0x428], R18 ;  /* 0x0004281201007387 */ /* 0x0001e60000100a00 */
[----:B0-----:R-:W2:Y:S01]  /*6a230*/  LDL.64 R18, [R1+0xc8] ;  /* 0x0000c80001127983 */ /* 0x001ea20000100a00 */
[----:B---3--:R-:W-:-:S03]  /*6a240*/  IMAD.MOV.U32 R15, RZ, RZ, R13 ;  /* 0x000000ffff0f7224 */ /* 0x008fc600078e000d */
[----:B--2---:R0:W-:Y:S02]  /*6a250*/  STL.64 [R1+0x6ab0], R18 ;  /* 0x006ab01201007387 */ /* 0x0041e40000100a00 */
[----:B0-----:R-:W-:Y:S02]  /*6a260*/  IMAD.MOV.U32 R18, RZ, RZ, R2 ;  /* 0x000000ffff127224 */ /* 0x001fe400078e0002 */
[----:B------:R-:W-:-:S05]  /*6a270*/  IMAD.MOV.U32 R19, RZ, RZ, R0 ;  /* 0x000000ffff137224 */ /* 0x000fca00078e0000 */
[----:B------:R0:W-:Y:S01]  /*6a280*/  STL.64 [R1+0x6ac8], R18 ;  /* 0x006ac81201007387 */ /* 0x0001e20000100a00 */
[----:B------:R-:W2:Y:S02]  /*6a290*/  LDL.LU R16, [R1+0x1e0] ;  /* 0x0001e00001107983 */ /* 0x000ea40000300800 */
[----:B------:R-:W2:Y:S01]  /*6a2a0*/  LDL.LU R17, [R1+0x1e4] ;  /* 0x0001e40001117983 */ /* 0x000ea20000300800 */
[----:B0-----:R-:W2:Y:S01]  /*6a2b0*/  LDL.LU R18, [R1+0x1e8] ;  /* 0x0001e80001127983 */ /* 0x001ea20000300800 */
[----:B------:R-:W2:Y:S02]  /*6a2c0*/  LDL.LU R19, [R1+0x1ec] ;  /* 0x0001ec0001137983 */ /* 0x000ea40000300800 */
[----:B------:R-:W-:Y:S02]  /*6a2d0*/  STL.64 [R1+0x6a30], R26 ;  /* 0x006a301a01007387 */ /* 0x000fe40000100a00 */
[----:B------:R0:W-:Y:S02]  /*6a2e0*/  STL.64 [R1+0x6aa8], R24 ;  /* 0x006aa81801007387 */ /* 0x0001e40000100a00 */
[----:B0-----:R-:W3:Y:S01]  /*6a2f0*/  LDL.LU R24, [R1+0x1c0] ;  /* 0x0001c00001187983 */ /* 0x001ee20000300800 */
[----:B------:R-:W3:Y:S02]  /*6a300*/  LDL.LU R25, [R1+0x1c4] ;  /* 0x0001c40001197983 */ /* 0x000ee40000300800 */
[----:B------:R-:W2:Y:S02]  /*6a310*/  LDL.LU R26, [R1+0x1c8] ;  /* 0x0001c800011a7983 */ /* 0x000ea40000300800 */
[----:B------:R-:W2:Y:S01]  /*6a320*/  LDL.LU R27, [R1+0x1cc] ;  /* 0x0001cc00011b7983 */ /* 0x000ea20000300800 */
[C---:B------:R-:W-:Y:S01]  /*6a330*/  HMMA.16816.F32.BF16 R12, R20.reuse, R14, R8 ;  /* 0x0000000e140c723c */ /* 0x040fe20000041808 */
[----:B--2---:R-:W-:Y:S01]  /*6a340*/  STL.64 [R1+0x6ac0], R26 ;  /* 0x006ac01a01007387 */ /* 0x004fe20000100a00 */
[----:B---3--:R0:W-:Y:S03]  /*6a350*/  STL.64 [R1+0x6ab8], R24 ;  /* 0x006ab81801007387 */ /* 0x0081e60000100a00 */
[----:B0-----:R-:W2:Y:S01]  /*6a360*/  LDL.LU R24, [R1+0x1d0] ;  /* 0x0001d00001187983 */ /* 0x001ea20000300800 */
[----:B------:R-:W2:Y:S02]  /*6a370*/  LDL.LU R25, [R1+0x1d4] ;  /* 0x0001d40001197983 */ /* 0x000ea40000300800 */
[----:B------:R-:W2:Y:S02]  /*6a380*/  LDL.LU R26, [R1+0x1d8] ;  /* 0x0001d800011a7983 */ /* 0x000ea40000300800 */
[----:B------:R-:W2:Y:S01]  /*6a390*/  LDL.LU R27, [R1+0x1dc] ;  /* 0x0001dc00011b7983 */ /* 0x000ea20000300800 */
[----:B------:R-:W3:Y:S01]  /*6a3a0*/  LDL.LU.64 R10, [R1+0x6b38] ;  /* 0x006b3800010a7983 */ /* 0x000ee20000300a00 */
[----:B------:R-:W3:Y:S11]  /*6a3b0*/  LDL.LU.64 R8, [R1+0x6b30] ;  /* 0x006b300001087983 */ /* 0x000ef60000300a00 */
[----:B------:R-:W-:Y:S02]  /*6a3c0*/  STL.64 [R1+0x230], R12 ;  /* 0x0002300c01007387 */ /* 0x000fe40000100a00 */
[----:B------:R0:W-:Y:S02]  /*6a3d0*/  STL.64 [R1+0x238], R14 ;  /* 0x0002380e01007387 */ /* 0x0001e40000100a00 */
        /* <DEDUP_REMOVED lines=14> */
[----:B0-----:R-:W3:Y:S01]  /*6a4c0*/  LDL.LU.64 R14, [R1+0x6af8] ;  /* 0x006af800010e7983 */ /* 0x001ee20000300a00 */
[----:B------:R-:W2:Y:S01]  /*6a4d0*/  LDL.LU R12, [R1+0x6af0] ;  /* 0x006af000010c7983 */ /* 0x000ea20000300800 */
[C---:B---3--:R-:W-:Y:S11]  /*6a4e0*/  HMMA.16816.F32.BF16 R8, R20.reuse, R14, R8 ;  /* 0x0000000e1408723c */ /* 0x048ff60000041808 */
[----:B------:R-:W-:Y:S11]  /*6a4f0*/  @!UPT UIADD3 URZ, URZ, URZ, URZ ;  /* 0x0000003f3f3ff290 */ /* 0x000ff6000fffe03f */
[----:B------:R-:W-:Y:S01]  /*6a500*/  @!UPT UIADD3 URZ, URZ, URZ, URZ ;  /* 0x0000003f3f3ff290 */ /* 0x000fe2000fffe03f */
[----:B------:R-:W-:Y:S01]  /*6a510*/  STL.64 [R1+0x200], R8 ;  /* 0x0002000801007387 */ /* 0x000fe20000100a00 */
[----:B------:R0:W-:Y:S03]  /*6a520*/  STL.64 [R1+0x208], R10 ;  /* 0x0002080a01007387 */ /* 0x0001e60000100a00 */
[----:B0-----:R-:W4:Y:S01]  /*6a530*/  LDL.LU.64 R10, [R1+0x6ae8] ;  /* 0x006ae800010a7983 */ /* 0x001f220000300a00 */
[----:B------:R-:W3:Y:S02]  /*6a540*/  LDL.LU.64 R8, [R1+0x6ae0] ;  /* 0x006ae00001087983 */ /* 0x000ee40000300a00 */
[----:B------:R0:W-:Y:S02]  /*6a550*/  STL.64 [R1+0x6a28], R14 ;  /* 0x006a280e01007387 */ /* 0x0001e40000100a00 */
[----:B--2---:R-:W-:Y:S01]  /*6a560*/  STL [R1+0x6a20], R12 ;  /* 0x006a200c01007387 */ /* 0x004fe20000100800 */
[----:B0-----:R-:W2:Y:S01]  /*6a570*/  LDL.64 R14, [R1+0xb8] ;  /* 0x0000b800010e7983 */ /* 0x001ea20000100a00 */
[C---:B----4-:R-:W-:Y:S11]  /*6a580*/  HMMA.16816.F32.BF16 R4, R20.reuse, R10, R4 ;  /* 0x0000000a1404723c */ /* 0x050ff60000041804 */
[----:B------:R-:W-:Y:S11]  /*6a590*/  @!UPT UIADD3 URZ, URZ, URZ, URZ ;  /* 0x0000003f3f3ff290 */ /* 0x000ff6000fffe03f */
[----:B------:R-:W-:Y:S01]  /*6a5a0*/  @!UPT UIADD3 URZ, URZ, URZ, URZ ;  /* 0x0000003f3f3ff290 */ /* 0x000fe2000fffe03f */
[----:B------:R-:W-:Y:S01]  /*6a5b0*/  STL.64 [R1+0x1f0], R4 ;  /* 0x0001f00401007387 */ /* 0x000fe20000100a00 */
[----:B------:R0:W-:Y:S03]  /*6a5c0*/  STL.64 [R1+0x1f8], R6 ;  /* 0x0001f80601007387 */ /* 0x0001e60000100a00 */
[----:B0-----:R-:W4:Y:S01]  /*6a5d0*/  LDL.LU.64 R6, [R1+0x6ad8] ;  /* 0x006ad80001067983 */ /* 0x001f220000300a00 */
[----:B------:R-:W2:Y:S01]  /*6a5e0*/  LDL.LU.64 R4, [R1+0x6ad0] ;  /* 0x006ad00001047983 */ /* 0x000ea20000300a00 */
[C---:B----4-:R-:W-:Y:S11]  /*6a5f0*/  HMMA.16816.F32.BF16 R16, R20.reuse, R6, R16 ;  /* 0x000000061410723c */ /* 0x050ff60000041810 */
[----:B------:R-:W-:Y:S11]  /*6a600*/  @!UPT UIADD3 URZ, URZ, URZ, URZ ;  /* 0x0000003f3f3ff290 */ /* 0x000ff6000fffe03f */
[----:B------:R-:W-:Y:S01]  /*6a610*/  @!UPT UIADD3 URZ, URZ, URZ, URZ ;  /* 0x0000003f3f3ff290 */ /* 0x000fe2000fffe03f */
[----:B------:R-:W-:Y:S01]  /*6a620*/  STL.64 [R1+0x1e0], R16 ;  /* 0x0001e01001007387 */ /* 0x000fe20000100a00 */
[----:B------:R0:W-:Y:S03]  /*6a630*/  STL.64 [R1+0x1e8], R18 ;  /* 0x0001e81201007387 */ /* 0x0001e60000100a00 */
[----:B0-----:R-:W4:Y:S01]  /*6a640*/  LDL.LU.64 R18, [R1+0x6ac8] ;  /* 0x006ac80001127983 */ /* 0x001f220000300a00 */
[----:B------:R-:W-:Y:S02]  /*6a650*/  STL [R1+0x69bc], R6 ;  /* 0x0069bc0601007387 */ /* 0x000fe40000100800 */
[----:B------:R-:W-:Y:S02]  /*6a660*/  STL [R1+0x69b8], R7 ;  /* 0x0069b80701007387 */ /* 0x000fe40000100800 */
[----:B--2---:R-:W-:Y:S01]  /*6a670*/  STL [R1+0x6aa0], R4 ;  /* 0x006aa00401007387 */ /* 0x004fe20000100800 */
[C---:B----4-:R-:W-:Y:S01]  /*6a680*/  HMMA.16816.F32.BF16 R16, R20.reuse, R18, R24 ;  /* 0x000000121410723c */ /* 0x050fe20000041818 */
[----:B------:R-:W2:Y:S01]  /*6a690*/  LDL.LU.64 R26, [R1+0x6ac0] ;  /* 0x006ac000011a7983 */ /* 0x000ea20000300a00 */
[----:B------:R-:W2:Y:S11]  /*6a6a0*/  LDL.LU.64 R24, [R1+0x6ab8] ;  /* 0x006ab80001187983 */ /* 0x000eb60000300a00 */
[----:B------:R-:W-:Y:S10]  /*6a6b0*/  @!UPT UIADD3 URZ, URZ, URZ, URZ ;  /* 0x0000003f3f3ff290 */ /* 0x000ff4000fffe03f */
[----:B------:R-:W-:Y:S01]  /*6a6c0*/  STL.64 [R1+0x1d0], R16 ;  /* 0x0001d01001007387 */ /* 0x000fe20000100a00 */
[----:B------:R0:W-:Y:S03]  /*6a6d0*/  STL.64 [R1+0x1d8], R18 ;  /* 0x0001d81201007387 */ /* 0x0001e60000100a00 */
[----:B0-----:R-:W2:Y:S02]  /*6a6e0*/  LDL.LU.64 R18, [R1+0x6ab0] ;  /* 0x006ab00001127983 */ /* 0x001ea40000300a00 */
[----:B--2---:R-:W-:Y:S01]  /*6a6f0*/  HMMA.16816.F32.BF16 R24, R20, R18, R24 ;  /* 0x000000121418723c */ /* 0x004fe20000041818 */
[----:B------:R-:W-:Y:S02]  /*6a700*/  IMAD.MOV.U32 R2, RZ, RZ, R18 ;  /* 0x000000ffff027224 */ /* 0x000fe400078e0012 */
[----:B------:R-:W-:Y:S11]  /*6a710*/  IMAD.MOV.U32 R0, RZ, RZ, R19 ;  /* 0x000000ffff007224 */ /* 0x000ff600078e0013 */
[----:B------:R-:W-:Y:S09]  /*6a720*/  @!UPT UIADD3 URZ, URZ, URZ, URZ ;  /* 0x0000003f3f3ff290 */ /* 0x000ff2000fffe03f */
[----:B------:R0:W-:Y:S01]  /*6a730*/  STL.64 [R1+0x1c0], R24 ;  /* 0x0001c01801007387 */ /* 0x0001e20000100a00 */
[----:B------:R-:W-:Y:S03]  /*6a740*/  STL.64 [R1+0x1c8], R26 ;  /* 0x0001c81a01007387 */ /* 0x000fe60000100a00 */
[----:B0-----:R-:W2:Y:S01]  /*6a750*/  LDL.LU.64 R24, [R1+0x6aa8] ;  /* 0x006aa80001187983 */ /* 0x001ea20000300a00 */
[----:B------:R-:W4:Y:S03]  /*6a760*/  LDL.64 R18, [R1+0x68] ;  /* 0x0000680001127983 */ /* 0x000f260000100a00 */
[----:B----4-:R3:W-:Y:S02]  /*6a770*/  STL.64 [R1+0x6a50], R18 ;  /* 0x006a501201007387 */ /* 0x0107e40000100a00 */
[----:B---3--:R-:W-:-:S02]  /*6a780*/  IMAD.MOV.U32 R18, RZ, RZ, R9 ;  /* 0x000000ffff127224 */ /* 0x008fc400078e0009 */
[----:B------:R-:W-:-:S05]  /*6a790*/  IMAD.MOV.U32 R19, RZ, RZ, R8 ;  /* 0x000000ffff137224 */ /* 0x000fca00078e0008 */
[----:B------:R0:W-:Y:S01]  /*6a7a0*/  STL.64 [R1+0x6a68], R18 ;  /* 0x006a681201007387 */ /* 0x0001e20000100a00 */
[----:B------:R-:W3:Y:S02]  /*6a7b0*/  LDL.LU R16, [R1+0x1b0] ;  /* 0x0001b00001107983 */ /* 0x000ee40000300800 */
[----:B------:R-:W3:Y:S01]  /*6a7c0*/  LDL.LU R17, [R1+0x1b4] ;  /* 0x0001b40001117983 */ /* 0x000ee20000300800 */
[----:B0-----:R-:W3:Y:S01]  /*6a7d0*/  LDL.LU R18, [R1+0x1b8] ;  /* 0x0001b80001127983 */ /* 0x001ee20000300800 */
[----:B------:R-:W3:Y:S02]  /*6a7e0*/  LDL.LU R19, [R1+0x1bc] ;  /* 0x0001bc0001137983 */ /* 0x000ee40000300800 */
[----:B------:R-:W-:Y:S02]  /*6a7f0*/  STL [R1+0x69c4], R0 ;  /* 0x0069c40001007387 */ /* 0x000fe40000100800 */
[----:B------:R-:W-:Y:S02]  /*6a800*/  STL [R1+0x69c0], R2 ;  /* 0x0069c00201007387 */ /* 0x000fe40000100800 */
[----:B------:R-:W-:-:S02]  /*6a810*/  IMAD.MOV.U32 R8, RZ, RZ, R14 ;  /* 0x000000ffff087224 */ /* 0x000fc400078e000e */
[----:B------:R-:W-:Y:S01]  /*6a820*/  IMAD.MOV.U32 R9, RZ, RZ, R15 ;  /* 0x000000ffff097224 */ /* 0x000fe200078e000f */
[----:B---3--:R-:W-:Y:S11]  /*6a830*/  HMMA.16816.F32.BF16 R16, R20, R14, R16 ;  /* 0x0000000e1410723c */ /* 0x008ff60000041810 */
[----:B------:R-:W-:Y:S11]  /*6a840*/  @!UPT UIADD3 URZ, URZ, URZ, URZ ;  /* 0x0000003f3f3ff290 */ /* 0x000ff6000fffe03f */
[----:B------:R-:W-:Y:S01]  /*6a850*/  @!UPT UIADD3 URZ, URZ, URZ, URZ ;  /* 0x0000003f3f3ff290 */ /* 0x000fe2000fffe03f */
[----:B------:R-:W-:Y:S01]  /*6a860*/  STL.64 [R1+0x1b0], R16 ;  /* 0x0001b01001007387 */ /* 0x000fe20000100a00 */
[----:B------:R0:W-:Y:S02]  /*6a870*/  STL.64 [R1+0x1b8], R18 ;  /* 0x0001b81201007387 */ /* 0x0001e40000100a00 */
[----:B------:R-:W3:Y:S02]  /*6a880*/  LDL.LU R12, [R1+0x150] ;  /* 0x00015000010c7983 */ /* 0x000ee40000300800 */
[----:B------:R-:W3:Y:S01]  /*6a890*/  LDL.LU R13, [R1+0x154] ;  /* 0x00015400010d7983 */ /* 0x000ee20000300800 */
[----:B------:R-:W4:Y:S01]  /*6a8a0*/  LDL.LU R14, [R1+0x158] ;  /* 0x00015800010e7983 */ /* 0x000f220000300800 */
[----:B------:R-:W4:Y:S02]  /*6a8b0*/  LDL.LU R15, [R1+0x15c] ;  /* 0x00015c00010f7983 */ /* 0x000f240000300800 */
[----:B0-----:R-:W-:Y:S02]  /*6a8c0*/  IMAD.MOV.U32 R18, RZ, RZ, R29 ;  /* 0x000000ffff127224 */ /* 0x001fe400078e001d */
[----:B------:R-:W-:-:S02]  /*6a8d0*/  IMAD.MOV.U32 R19, RZ, RZ, R28 ;  /* 0x000000ffff137224 */ /* 0x000fc400078e001c */
[----:B--2---:R-:W-:-:S03]  /*6a8e0*/  IMAD.MOV.U32 R26, RZ, RZ, R25 ;  /* 0x000000ffff1a7224 */ /* 0x004fc600078e0019 */
[----:B------:R0:W-:Y:S01]  /*6a8f0*/  STL.64 [R1+0x6a80], R18 ;  /* 0x006a801201007387 */ /* 0x0001e20000100a00 */
[----:B------:R-:W-:Y:S02]  /*6a900*/  IMAD.MOV.U32 R27, RZ, RZ, R24 ;  /* 0x000000ffff1b7224 */ /* 0x000fe400078e0018 */
[----:B0-----:R-:W-:Y:S02]  /*6a910*/  IMAD.MOV.U32 R18, RZ, RZ, R5 ;  /* 0x000000ffff127224 */ /* 0x001fe400078e0005 */
[----:B------:R-:W-:Y:S01]  /*6a920*/  IMAD.MOV.U32 R19, RZ, RZ, R3 ;  /* 0x000000ffff137224 */ /* 0x000fe200078e0003 */
[----:B----4-:R-:W-:Y:S01]  /*6a930*/  STL.64 [R1+0x6a40], R14 ;  /* 0x006a400e01007387 */ /* 0x010fe20000100a00 */
[----:B---3--:R-:W-:Y:S02]  /*6a940*/  STL.64 [R1+0x6a38], R12 ;  /* 0x006a380c01007387 */ /* 0x008fe40000100a00 */
[----:B------:R-:W2:Y:S02]  /*6a950*/  LDL.LU R4, [R1+0x1a0] ;  /* 0x0001a00001047983 */ /* 0x000ea40000300800 */
[----:B------:R-:W2:Y:S01]  /*6a960*/  LDL.LU R5, [R1+0x1a4] ;  /* 0x0001a40001057983 */ /* 0x000ea20000300800 */
[----:B------:R-:W2:Y:S01]  /*6a970*/  LDL.LU R6, [R1+0x1a8] ;  /* 0x0001a80001067983 */ /* 0x000ea20000300800 */
[----:B------:R-:W2:Y:S02]  /*6a980*/  LDL.LU R7, [R1+0x1ac] ;  /* 0x0001ac0001077983 */ /* 0x000ea40000300800 */
[----:B------:R0:W-:Y:S02]  /*6a990*/  STL.64 [R1+0x6a98], R18 ;  /* 0x006a981201007387 */ /* 0x0001e40000100a00 */
[----:B0-----:R-:W2:Y:S01]  /*6a9a0*/  LDL.64 R18, [R1+0xa8] ;  /* 0x0000a80001127983 */ /* 0x001ea20000100a00 */
[----:B------:R0:W-:Y:S02]  /*6a9b0*/  STL.64 [R1+0x6a48], R26 ;  /* 0x006a481a01007387 */ /* 0x0001e40000100a00 */
[----:B------:R-:W3:Y:S02]  /*6a9c0*/  LDL.LU R24, [R1+0x160] ;  /* 0x0001600001187983 */ /* 0x000ee40000300800 */
[----:B------:R-:W3:Y:S01]  /*6a9d0*/  LDL.LU R25, [R1+0x164] ;  /* 0x0001640001197983 */ /* 0x000ee20000300800 */
[----:B0-----:R-:W4:Y:S01]  /*6a9e0*/  LDL.LU R26, [R1+0x168] ;  /* 0x00016800011a7983 */ /* 0x001f220000300800 */
[----:B------:R-:W4:Y:S03]  /*6a9f0*/  LDL.LU R27, [R1+0x16c] ;  /* 0x00016c00011b7983 */ /* 0x000f260000300800 */
        /* <DEDUP_REMOVED lines=16> */
[----:B------:R-:W3:Y:S02]  /*6ab00*/  LDL.LU R26, [R1+0x198] ;  /* 0x00019800011a7983 */ /* 0x000ee40000300800 */
[----:B------:R-:W3:Y:S01]  /*6ab10*/  LDL.LU R27, [R1+0x19c] ;  /* 0x00019c00011b7983 */ /* 0x000ee20000300800 */
[----:B------:R-:W4:Y:S01]  /*6ab20*/  LDL.LU R12, [R1+0x5f0] ;  /* 0x0005f000010c7983 */ /* 0x000f220000300800 */
[----:B------:R-:W4:Y:S02]  /*6ab30*/  LDL.LU R13, [R1+0x5f4] ;  /* 0x0005f400010d7983 */ /* 0x000f240000300800 */
[----:B------:R-:W4:Y:S02]  /*6ab40*/  LDL.LU R14, [R1+0x5f8] ;  /* 0x0005f800010e7983 */ /* 0x000f240000300800 */
[----:B------:R-:W4:Y:S01]  /*6ab50*/  LDL.LU R15, [R1+0x5fc] ;  /* 0x0005fc00010f7983 */ /* 0x000f220000300800 */
[----:B------:R0:W-:Y:S01]  /*6ab60*/  STL.64 [R1+0x69d0], R10 ;  /* 0x0069d00a01007387 */ /* 0x0001e20000100a00 */
[----:B------:R-:W-:Y:S03]  /*6ab70*/  STL.64 [R1+0x69c8], R8 ;  /* 0x0069c80801007387 */ /* 0x000fe60000100a00 */
[----:B0-----:R-:W3:Y:S01]  /*6ab80*/  LDL.64 R10, [R1+0x8] ;  /* 0x00000800010a7983 */ /* 0x001ee20000100a00 */
[----:B--2---:R-:W-:Y:S03]  /*6ab90*/  HMMA.16816.F32.BF16 R4, R20, R18, R4 ;  /* 0x000000121404723c */ /* 0x004fe60000041804 */
[----:B---3--:R0:W-:Y:S04]  /*6aba0*/  STL.64 [R1+0x69e0], R10 ;  /* 0x0069e00a01007387 */ /* 0x0081e80000100a00 */
[----:B0-----:R-:W2:Y:S04]  /*6abb0*/  LDL.64 R10, [R1+0x18] ;  /* 0x00001800010a7983 */ /* 0x001ea80000100a00 */
[----:B--2---:R0:W-:Y:S04]  /*6abc0*/  STL.64 [R1+0x69f8], R10 ;  /* 0x0069f80a01007387 */ /* 0x0041e80000100a00 */
[----:B0-----:R-:W2:Y:S08]  /*6abd0*/  LDL.64 R10, [R1+0x28] ;  /* 0x00002800010a7983 */ /* 0x001eb00000100a00 */
[----:B------:R0:W-:Y:S02]  /*6abe0*/  STL.64 [R1+0x1a0], R4 ;  /* 0x0001a00401007387 */ /* 0x0001e40000100a00 */
[----:B------:R1:W-:Y:S01]  /*6abf0*/  STL.64 [R1+0x1a8], R6 ;  /* 0x0001a80601007387 */ /* 0x0003e20000100a00 */
[----:B0-----:R-:W3:Y:S01]  /*6ac00*/  LDL.LU R4, [R1+0x6aa0] ;  /* 0x006aa00001047983 */ /* 0x001ee20000300800 */
[----:B-1----:R-:W-:-:S02]  /*6ac10*/  IMAD.MOV.U32 R6, RZ, RZ, R18 ;  /* 0x000000ffff067224 */ /* 0x002fc400078e0012 */
[----:B------:R-:W-:Y:S02]  /*6ac20*/  IMAD.MOV.U32 R7, RZ, RZ, R19 ;  /* 0x000000ffff077224 */ /* 0x000fe400078e0013 */
[----:B------:R-:W2:Y:S02]  /*6ac30*/  LDL.LU.64 R18, [R1+0x6a98] ;  /* 0x006a980001127983 */ /* 0x000ea40000300a00 */
        /* <DEDUP_REMOVED lines=21> */
[C---:B--2---:R-:W-:Y:S01]  /*6ad90*/  HMMA.16816.F32.BF16 R24, R20.reuse, R18, R24 ;  /* 0x000000121418723c */ /* 0x044fe20000041818 */
[----:B------:R-:W-:Y:S02]  /*6ada0*/  IMAD.MOV.U32 R0, RZ, RZ, R18 ;  /* 0x000000ffff007224 */ /* 0x000fe400078e0012 */
[----:B------:R-:W-:Y:S02]  /*6adb0*/  IMAD.MOV.U32 R2, RZ, RZ, R19 ;  /* 0x000000ffff027224 */ /* 0x000fe400078e0013 */
[----:B---3--:R-:W0:Y:S11]  /*6adc0*/  LDSM.16.MT88.4 R16, [R4+0x21080] ;  /* 0x021080000410783b */ /* 0x008e360000004200 */
[----:B------:R-:W-:Y:S07]  /*6add0*/  @!UPT UIADD3 URZ, URZ, URZ, URZ ;  /* 0x0000003f3f3ff290 */ /* 0x000fee000fffe03f */
[----:B------:R-:W-:Y:S01]  /*6ade0*/  STL.64 [R1+0x160], R24 ;  /* 0x0001601801007387 */ /* 0x000fe20000100a00 */
[----:B------:R1:W-:Y:S03]  /*6adf0*/  STL.64 [R1+0x168], R26 ;  /* 0x0001681a01007387 */ /* 0x0003e60000100a00 */
[----:B-1----:R-:W4:Y:S04]  /*6ae00*/  LDL.LU.64 R26, [R1+0x6a48] ;  /* 0x006a4800011a7983 */ /* 0x002f280000300a00 */
[----:B0-----:R-:W-:Y:S01]  /*6ae10*/  STL [R1+0x68d4], R18 ;  /* 0x0068d41201007387 */ /* 0x001fe20000100800 */
[----:B------:R-:W-:Y:S02]  /*6ae20*/  STL [R1+0x68d0], R19 ;  /* 0x0068d01301007387 */ /* 0x000fe40000100800 */
        /* <DEDUP_REMOVED lines=11> */
[C---:B----4-:R-:W-:Y:S01]  /*6aee0*/  HMMA.16816.F32.BF16 R24, R20.reuse, R26, R12 ;  /* 0x0000001a1418723c */ /* 0x050fe2000004180c */
[----:B---3--:R-:W-:Y:S01]  /*6aef0*/  STL.64 [R1+0x6a08], R18 ;  /* 0x006a081201007387 */ /* 0x008fe20000100a00 */
[----:B--2---:R0:W-:Y:S03]  /*6af00*/  STL.64 [R1+0x6a00], R16 ;  /* 0x006a001001007387 */ /* 0x0041e60000100a00 */
        /* <DEDUP_REMOVED lines=9> */
[----:B---3--:R-:W-:Y:S02]  /*6afa0*/  HMMA.16816.F32.BF16 R20, R20, R26, R12 ;  /* 0x0000001a1414723c */ /* 0x008fe4000004180c */
[----:B------:R-:W3:Y:S01]  /*6afb0*/  LDL.LU.64 R14, [R1+0x6a28] ;  /* 0x006a2800010e7983 */ /* 0x000ee20000300a00 */
[----:B------:R-:W4:Y:S02]  /*6afc0*/  LDL.LU R12, [R1+0x6a20] ;  /* 0x006a2000010c7983 */ /* 0x000f240000300800 */
[----:B------:R-:W-:-:S02]  /*6afd0*/  IMAD.MOV.U32 R5, RZ, RZ, R27 ;  /* 0x000000ffff057224 */ /* 0x000fc400078e001b */
[----:B------:R-:W-:Y:S11]  /*6afe0*/  IMAD.MOV.U32 R13, RZ, RZ, R26 ;  /* 0x000000ffff0d7224 */ /* 0x000ff600078e001a */
[----:B------:R-:W-:Y:S05]  /*6aff0*/  @!UPT UIADD3 URZ, URZ, URZ, URZ ;  /* 0x0000003f3f3ff290 */ /* 0x000fea000fffe03f */
[----:B------:R0:W-:Y:S01]  /*6b000*/  STL.64 [R1+0x5f0], R20 ;  /* 0x0005f01401007387 */ /* 0x0001e20000100a00 */
[----:B------:R1:W-:Y:S02]  /*6b010*/  STL.64 [R1+0x5f8], R22 ;  /* 0x0005f81601007387 */ /* 0x0003e40000100a00 */
[----:B------:R-:W2:Y:S02]  /*6b020*/  LDL.LU.64 R26, [R1+0x6a18] ;  /* 0x006a1800011a7983 */ /* 0x000ea40000300a00 */
[----:B------:R-:W2:Y:S02]  /*6b030*/  LDL.LU.64 R24, [R1+0x6a10] ;  /* 0x006a100001187983 */ /* 0x000ea40000300a00 */
[----:B------:R-:W-:Y:S02]  /*6b040*/  IMAD.MOV.U32 R4, RZ, RZ, R10 ;  /* 0x000000ffff047224 */ /* 0x000fe400078e000a */
[----:B------:R-:W-:Y:S01]  /*6b050*/  IMAD.MOV.U32 R3, RZ, RZ, R11 ;  /* 0x000000ffff037224 */ /* 0x000fe200078e000b */
        /* <DEDUP_REMOVED lines=21> */
[C---:B--2---:R-:W-:Y:S11]  /*6b1b0*/  HMMA.16816.F32.BF16 R16, R24.reuse, R10, R16 ;  /* 0x0000000a1810723c */ /* 0x044ff60000041810 */
[----:B------:R-:W-:Y:S11]  /*6b1c0*/  @!UPT UIADD3 URZ, URZ, URZ, URZ ;  /* 0x0000003f3f3ff290 */ /* 0x000ff6000fffe03f */
[----:B------:R-:W-:Y:S01]  /*6b1d0*/  @!UPT UIADD3 URZ, URZ, URZ, URZ ;  /* 0x0000003f3f3ff290 */ /* 0x000fe2000fffe03f */
[----:B------:R0:W-:Y:S01]  /*6b1e0*/  STL.64 [R1+0x3f0], R16 ;  /* 0x0003f01001007387 */ /* 0x0001e20000100a00 */
[----:B------:R1:W-:Y:S03]  /*6b1f0*/  STL.64 [R1+0x3f8], R18 ;  /* 0x0003f81201007387 */ /* 0x0003e60000100a00 */
[----:B0-----:R-:W2:Y:S01]  /*6b200*/  LDL.LU.64 R16, [R1+0x69d8] ;  /* 0x0069d80001107983 */ /* 0x001ea20000300a00 */
[----:B-1----:R-:W-:Y:S02]  /*6b210*/  IMAD.MOV.U32 R18, RZ, RZ, R10 ;  /* 0x000000ffff127224 */ /* 0x002fe400078e000a */
[----:B------:R-:W-:Y:S02]  /*6b220*/  IMAD.MOV.U32 R19, RZ, RZ, R11 ;  /* 0x000000ffff137224 */ /* 0x000fe400078e000b */
[----:B------:R-:W3:Y:S01]  /*6b230*/  LDL.LU.64 R10, [R1+0x69d0] ;  /* 0x0069d000010a7983 */ /* 0x000ee20000300a00 */
[----:B------:R-:W3:Y:S02]  /*6b240*/  LDL.LU.64 R8, [R1+0x69c8] ;  /* 0x0069c80001087983 */ /* 0x000ee40000300a00 */
[----:B------:R0:W-:Y:S01]  /*6b250*/  STL.64 [R1+0x68e0], R18 ;  /* 0x0068e01201007387 */ /* 0x0001e20000100a00 */
[----:B--2---:R1:W-:Y:S01]  /*6b260*/  STL.64 [R1+0x68d8], R16 ;  /* 0x0068d81001007387 */ /* 0x0043e20000100a00 */
[----:B0-----:R-:W2:Y:S03]  /*6b270*/  LDL.64 R18, [R1+0x58] ;  /* 0x0000580001127983 */ /* 0x001ea60000100a00 */
[----:B--2---:R0:W-:Y:S01]  /*6b280*/  STL.64 [R1+0x68f8], R18 ;  /* 0x0068f81201007387 */ /* 0x0041e20000100a00 */
[----:B-1----:R-:W2:Y:S02]  /*6b290*/  LDL.LU R16, [R1+0x3e0] ;  /* 0x0003e00001107983 */ /* 0x002ea40000300800 */
[----:B------:R-:W2:Y:S01]  /*6b2a0*/  LDL.LU R17, [R1+0x3e4] ;  /* 0x0003e40001117983 */ /* 0x000ea20000300800 */
[----:B0-----:R-:W2:Y:S01]  /*6b2b0*/  LDL.LU R18, [R1+0x3e8] ;  /* 0x0003e80001127983 */ /* 0x001ea20000300800 */
[----:B------:R-:W2:Y:S01]  /*6b2c0*/  LDL.LU R19, [R1+0x3ec] ;  /* 0x0003ec0001137983 */ /* 0x000ea20000300800 */
[C---:B---3--:R-:W-:Y:S01]  /*6b2d0*/  HMMA.16816.F32.BF16 R20, R24.reuse, R10, R20 ;  /* 0x0000000a1814723c */ /* 0x048fe20000041814 */
[----:B------:R-:W-:Y:S01]  /*6b2e0*/  STL.64 [R1+0x6918], R14 ;  /* 0x0069180e01007387 */ /* 0x000fe20000100a00 */
[----:B----4-:R-:W-:Y:S06]  /*6b2f0*/  STL [R1+0x6910], R12 ;  /* 0x0069100c01007387 */ /* 0x010fec0000100800 */
[----:B--2---:R-:W-:Y:S11]  /*6b300*/  HMMA.16816.F32.BF16 R16, R24, R14, R16 ;  /* 0x0000000e1810723c */ /* 0x004ff60000041810 */
[----:B------:R-:W-:Y:S11]  /*6b310*/  @!UPT UIADD3 URZ, URZ, URZ, URZ ;  /* 0x0000003f3f3ff290 */ /* 0x000ff6000fffe03f */
[----:B------:R-:W-:Y:S01]  /*6b320*/  @!UPT UIADD3 URZ, URZ, URZ, URZ ;  /* 0x0000003f3f3ff290 */ /* 0x000fe2000fffe03f */
[----:B------:R-:W-:Y:S01]  /*6b330*/  STL.64 [R1+0x3e0], R16 ;  /* 0x0003e01001007387 */ /* 0x000fe20000100a00 */
[----:B------:R0:W-:Y:S02]  /*6b340*/  STL.64 [R1+0x3e8], R18 ;  /* 0x0003e81201007387 */ /* 0x0001e40000100a00 */
[----:B0-----:R-:W-:Y:S02]  /*6b350*/  IMAD.MOV.U32 R18, RZ, RZ, R0 ;  /* 0x000000ffff127224 */ /* 0x001fe400078e0000 */
[----:B------:R-:W-:Y:S01]  /*6b360*/  IMAD.MOV.U32 R19, RZ, RZ, R2 ;  /* 0x000000ffff137224 */ /* 0x000fe200078e0002 */
[----:B------:R-:W2:Y:S01]  /*6b370*/  LDL.LU R0, [R1+0x69c4] ;  /* 0x0069c40001007983 */ /* 0x000ea20000300800 */
[----:B------:R-:W-:Y:S02]  /*6b380*/  STL.64 [R1+0x3d0], R20 ;  /* 0x0003d01401007387 */ /* 0x000fe40000100a00 */
[----:B------:R-:W-:Y:S02]  /*6b390*/  STL.64 [R1+0x3d8], R22 ;  /* 0x0003d81601007387 */ /* 0x000fe40000100a00 */
[----:B------:R-:W3:Y:S01]  /*6b3a0*/  LDL.LU R2, [R1+0x69c0] ;  /* 0x0069c00001027983 */ /* 0x000ee20000300800 */
[----:B------:R0:W-:Y:S01]  /*6b3b0*/  STL.64 [R1+0x6920], R18 ;  /* 0x0069201201007387 */ /* 0x0001e20000100a00 */
[----:B------:R-:W4:Y:S02]  /*6b3c0*/  LDL.LU R16, [R1+0x6b0] ;  /* 0x0006b00001107983 */ /* 0x000f240000300800 */
[----:B------:R-:W4:Y:S01]  /*6b3d0*/  LDL.LU R17, [R1+0x6b4] ;  /* 0x0006b40001117983 */ /* 0x000f220000300800 */
[----:B0-----:R-:W2:Y:S01]  /*6b3e0*/  LDL.LU R18, [R1+0x6b8] ;  /* 0x0006b80001127983 */ /* 0x001ea20000300800 */
[----:B------:R-:W2:Y:S03]  /*6b3f0*/  LDL.LU R19, [R1+0x6bc] ;  /* 0x0006bc0001137983 */ /* 0x000ea60000300800 */
[----:B--2---:R-:W-:Y:S01]  /*6b400*/  STL.64 [R1+0x6930], R18 ;  /* 0x0069301201007387 */ /* 0x004fe20000100a00 */
[----:B----4-:R0:W-:Y:S03]  /*6b410*/  STL.64 [R1+0x6928], R16 ;  /* 0x0069281001007387 */ /* 0x0101e60000100a00 */
[----:B0-----:R-:W2:Y:S01]  /*6b420*/  LDL.LU R16, [R1+0x6c0] ;  /* 0x0006c00001107983 */ /* 0x001ea20000300800 */
[----:B------:R-:W2:Y:S02]  /*6b430*/  LDL.LU R17, [R1+0x6c4] ;  /* 0x0006c40001117983 */ /* 0x000ea40000300800 */
[----:B------:R-:W4:Y:S02]  /*6b440*/  LDL.LU R18, [R1+0x6c8] ;  /* 0x0006c80001127983 */ /* 0x000f240000300800 */
[----:B------:R-:W4:Y:S02]  /*6b450*/  LDL.LU R19, [R1+0x6cc] ;  /* 0x0006cc0001137983 */ /* 0x000f240000300800 */
[----:B----4-:R0:W-:Y:S01]  /*6b460*/  STL.64 [R1+0x6940], R18 ;  /* 0x0069401201007387 */ /* 0x0101e20000100a00 */
[----:B--2---:R-:W-:Y:S03]  /*6b470*/  STL.64 [R1+0x6938], R16 ;  /* 0x0069381001007387 */ /* 0x004fe60000100a00 */
[----:B0-----:R-:W2:Y:S04]  /*6b480*/  LDL.64 R18, [R1+0x98] ;  /* 0x0000980001127983 */ /* 0x001ea80000100a00 */
[----:B--2---:R0:W-:Y:S02]  /*6b490*/  STL.64 [R1+0x6958], R18 ;  /* 0x0069581201007387 */ /* 0x0041e40000100a00 */
[----:B0-----:R-:W-:-:S02]  /*6b4a0*/  IMAD.MOV.U32 R18, RZ, RZ, R6 ;  /* 0x000000ffff127224 */ /* 0x001fc400078e0006 */
[----:B------:R-:W-:Y:S01]  /*6b4b0*/  IMAD.MOV.U32 R19, RZ, RZ, R7 ;  /* 0x000000ffff137224 */ /* 0x000fe200078e0007 */
[----:B------:R-:W2:Y:S01]  /*6b4c0*/  LDL.LU R6, [R1+0x69bc] ;  /* 0x0069bc0001067983 */ /* 0x000ea20000300800 */
[----:B------:R-:W2:Y:S02]  /*6b4d0*/  LDL.LU R7, [R1+0x69b8] ;  /* 0x0069b80001077983 */ /* 0x000ea40000300800 */
[----:B------:R-:W4:Y:S02]  /*6b4e0*/  LDL.64 R22, [R1+0x38] ;  /* 0x0000380001167983 */ /* 0x000f240000100a00 */
[----:B----4-:R-:W-:Y:S01]  /*6b4f0*/  STL.64 [R1+0x69a8], R22 ;  /* 0x0069a81601007387 */ /* 0x010fe20000100a00 */
[----:B------:R0:W-:Y:S02]  /*6b500*/  STL.64 [R1+0x6970], R18 ;  /* 0x0069701201007387 */ /* 0x0001e40000100a00 */
[----:B------:R-:W4:Y:S02]  /*6b510*/  LDL.64 R14, [R1+0x78] ;  /* 0x00007800010e7983 */ /* 0x000f240000100a00 */
[----:B0-----:R-:W-:Y:S01]  /*6b520*/  IMAD.MOV.U32 R18, RZ, RZ, R8 ;  /* 0x000000ffff127224 */ /* 0x001fe200078e0008 */
[----:B----4-:R-:W-:Y:S01]  /*6b530*/  STL.64 [R1+0x6950], R14 ;  /* 0x0069500e01007387 */ /* 0x010fe20000100a00 */
[----:B------:R0:W-:Y:S02]  /*6b540*/  STL [R1+0x6948], R13 ;  /* 0x0069480d01007387 */ /* 0x0001e40000100800 */
[----:B------:R-:W4:Y:S01]  /*6b550*/  LDL.LU R12, [R1+0x6d0] ;  /* 0x0006d000010c7983 */ /* 0x000f220000300800 */
[----:B0-----:R-:W4:Y:S01]  /*6b560*/  LDL.LU R13, [R1+0x6d4] ;  /* 0x0006d400010d7983 */ /* 0x001f220000300800 */
[----:B------:R-:W2:Y:S02]  /*6b570*/  LDL.LU R14, [R1+0x6d8] ;  /* 0x0006d800010e7983 */ /* 0x000ea40000300800 */
[----:B------:R-:W2:Y:S02]  /*6b580*/  LDL.LU R15, [R1+0x6dc] ;  /* 0x0006dc00010f7983 */ /* 0x000ea40000300800 */
[----:B------:R-:W4:Y:S01]  /*6b590*/  LDL.LU R20, [R1+0x3c0] ;  /* 0x0003c00001147983 */ /* 0x000f220000300800 */
[----:B------:R-:W4:Y:S01]  /*6b5a0*/  LDL.LU R21, [R1+0x3c4] ;  /* 0x0003c40001157983 */ /* 0x000f220000300800 */
[----:B------:R-:W-:-:S02]  /*6b5b0*/  IMAD.MOV.U32 R19, RZ, RZ, R9 ;  /* 0x000000ffff137224 */ /* 0x000fc400078e0009 */
[----:B------:R-:W4:Y:S02]  /*6b5c0*/  LDL.LU R22, [R1+0x3c8] ;  /* 0x0003c80001167983 */ /* 0x000f240000300800 */
[----:B------:R-:W4:Y:S01]  /*6b5d0*/  LDL.LU R23, [R1+0x3cc] ;  /* 0x0003cc0001177983 */ /* 0x000f220000300800 */
[----:B------:R-:W4:Y:S01]  /*6b5e0*/  LDL.LU R8, [R1+0x69b4] ;  /* 0x0069b40001087983 */ /* 0x000f220000300800 */
[----:B------:R-:W4:Y:S02]  /*6b5f0*/  LDL.LU R9, [R1+0x69b0] ;  /* 0x0069b00001097983 */ /* 0x000f240000300800 */
[----:B------:R3:W-:Y:S02]  /*6b600*/  STL.64 [R1+0x6988], R18 ;  /* 0x0069881201007387 */ /* 0x0007e40000100a00 */
[----:B---3--:R-:W-:Y:S02]  /*6b610*/  IMAD.MOV.U32 R18, RZ, RZ, R2 ;  /* 0x000000ffff127224 */ /* 0x008fe400078e0002 */
[----:B------:R-:W-:-:S05]  /*6b620*/  IMAD.MOV.U32 R19, RZ, RZ, R0 ;  /* 0x000000ffff137224 */ /* 0x000fca00078e0000 */
[----:B------:R0:W-:Y:S01]  /*6b630*/  STL.64 [R1+0x69a0], R18 ;  /* 0x0069a01201007387 */ /* 0x0001e20000100a00 */
[----:B------:R-:W3:Y:S02]  /*6b640*/  LDL.LU R16, [R1+0x3b0] ;  /* 0x0003b00001107983 */ /* 0x000ee40000300800 */
[----:B------:R-:W3:Y:S01]  /*6b650*/  LDL.LU R17, [R1+0x3b4] ;  /* 0x0003b40001117983 */ /* 0x000ee20000300800 */
[----:B0-----:R-:W3:Y:S01]  /*6b660*/  LDL.LU R18, [R1+0x3b8] ;  /* 0x0003b80001127983 */ /* 0x001ee20000300800 */
[----:B------:R-:W3:Y:S03]  /*6b670*/  LDL.LU R19, [R1+0x3bc] ;  /* 0x0003bc0001137983 */ /* 0x000ee60000300800 */
[----:B--2---:R-:W-:Y:S01]  /*6b680*/  STL.64 [R1+0x6968], R14 ;  /* 0x0069680e01007387 */ /* 0x004fe20000100a00 */
[----:B----4-:R0:W-:Y:S03]  /*6b690*/  STL.64 [R1+0x6960], R12 ;  /* 0x0069600c01007387 */ /* 0x0101e60000100a00 */
[----:B0-----:R-:W2:Y:S01]  /*6b6a0*/  LDL.LU R12, [R1+0x6e0] ;  /* 0x0006e000010c7983 */ /* 0x001ea20000300800 */
[----:B------:R-:W2:Y:S02]  /*6b6b0*/  LDL.LU R13, [R1+0x6e4] ;  /* 0x0006e400010d7983 */ /* 0x000ea40000300800 */
[----:B------:R-:W4:Y:S02]  /*6b6c0*/  LDL.LU R14, [R1+0x6e8] ;  /* 0x0006e800010e7983 */ /* 0x000f240000300800 */
[----:B------:R-:W4:Y:S01]  /*6b6d0*/  LDL.LU R15, [R1+0x6ec] ;  /* 0x0006ec00010f7983 */ /* 0x000f220000300800 */
[C---:B------:R-:W-:Y:S01]  /*6b6e0*/  HMMA.16816.F32.BF16 R20, R24.reuse, R6, R20 ;  /* 0x000000061814723c */ /* 0x040fe20000041814 */
[----:B----4-:R-:W-:Y:S01]  /*6b6f0*/  STL.64 [R1+0x6980], R14 ;  /* 0x0069800e01007387 */ /* 0x010fe20000100a00 */
[----:B--2---:R0:W-:Y:S03]  /*6b700*/  STL.64 [R1+0x6978], R12 ;  /* 0x0069780c01007387 */ /* 0x0041e60000100a00 */
[----:B0-----:R-:W2:Y:S01]  /*6b710*/  LDL.LU R12, [R1+0x6f0] ;  /* 0x0006f000010c7983 */ /* 0x001ea20000300800 */
[----:B------:R-:W2:Y:S02]  /*6b720*/  LDL.LU R13, [R1+0x6f4] ;  /* 0x0006f400010d7983 */ /* 0x000ea40000300800 */
[----:B------:R-:W4:Y:S02]  /*6b730*/  LDL.LU R14, [R1+0x6f8] ;  /* 0x0006f800010e7983 */ /* 0x000f240000300800 */
[----:B------:R-:W4:Y:S02]  /*6b740*/  LDL.LU R15, [R1+0x6fc] ;  /* 0x0006fc00010f7983 */ /* 0x000f240000300800 */
[----:B----4-:R-:W-:Y:S01]  /*6b750*/  STL.64 [R1+0x6998], R14 ;  /* 0x0069980e01007387 */ /* 0x010fe20000100a00 */
[----:B--2---:R0:W-:Y:S03]  /*6b760*/  STL.64 [R1+0x6990], R12 ;  /* 0x0069900c01007387 */ /* 0x0041e60000100a00 */
[----:B0-----:R-:W2:Y:S01]  /*6b770*/  LDL.LU R12, [R1+0x700] ;  /* 0x00070000010c7983 */ /* 0x001ea20000300800 */
[----:B------:R-:W2:Y:S02]  /*6b780*/  LDL.LU R13, [R1+0x704] ;  /* 0x00070400010d7983 */ /* 0x000ea40000300800 */
[----:B------:R-:W2:Y:S02]  /*6b790*/  LDL.LU R14, [R1+0x708] ;  /* 0x00070800010e7983 */ /* 0x000ea40000300800 */
[----:B------:R-:W2:Y:S01]  /*6b7a0*/  LDL.LU R15, [R1+0x70c] ;  /* 0x00070c00010f7983 */ /* 0x000ea20000300800 */
[----:B------:R0:W-:Y:S04]  /*6b7b0*/  STL.64 [R1+0x6878], R10 ;  /* 0x0068780a01007387 */ /* 0x0001e80000100a00 */
[----:B0-----:R-:W4:Y:S01]  /*6b7c0*/  LDL R11, [R1+0x22b8] ;  /* 0x0022b800010b7983 */ /* 0x001f220000100800 */
[----:B------:R-:W-:Y:S02]  /*6b7d0*/  STL.64 [R1+0x6870], R8 ;  /* 0x0068700801007387 */ /* 0x000fe40000100a00 */
[----:B------:R-:W-:Y:S02]  /*6b7e0*/  STL.64 [R1+0x3c0], R20 ;  /* 0x0003c01401007387 */ /* 0x000fe40000100a00 */
[----:B------:R0:W-:Y:S02]  /*6b7f0*/  STL.64 [R1+0x3c8], R22 ;  /* 0x0003c81601007387 */ /* 0x0001e40000100a00 */
[----:B0-----:R-:W3:Y:S02]  /*6b800*/  LDL.LU.64 R22, [R1+0x69a8] ;  /* 0x0069a80001167983 */ /* 0x001ee40000300a00 */
[----:B---3--:R-:W-:Y:S01]  /*6b810*/  HMMA.16816.F32.BF16 R16, R24, R22, R16 ;  /* 0x000000161810723c */ /* 0x008fe20000041810 */
[----:B------:R-:W-:-:S02]  /*6b820*/  IMAD.MOV.U32 R9, RZ, RZ, R22 ;  /* 0x000000ffff097224 */ /* 0x000fc400078e0016 */
[----:B------:R-:W-:Y:S02]  /*6b830*/  IMAD.MOV.U32 R8, RZ, RZ, R23 ;  /* 0x000000ffff087224 */ /* 0x000fe400078e0017 */
[----:B----4-:R-:W0:Y:S11]  /*6b840*/  LDSM.16.MT88.4 R20, [R11+0x21000] ;  /* 0x021000000b14783b */ /* 0x010e360000004200 */
[----:B------:R-:W-:Y:S07]  /*6b850*/  @!UPT UIADD3 URZ, URZ, URZ, URZ ;  /* 0x0000003f3f3ff290 */ /* 0x000fee000fffe03f */
[----:B------:R-:W-:Y:S01]  /*6b860*/  STL.64 [R1+0x3b0], R16 ;  /* 0x0003b01001007387 */ /* 0x000fe20000100a00 */
[----:B------:R1:W-:Y:S03]  /*6b870*/  STL.64 [R1+0x3b8], R18 ;  /* 0x0003b81201007387 */ /* 0x0003e60000100a00 */
[----:B-1----:R-:W2:Y:S01]  /*6b880*/  LDL.LU.64 R18, [R1+0x69a0] ;  /* 0x0069a00001127983 */ /* 0x002ea20000300a00 */
[----:B------:R-:W-:Y:S02]  /*6b890*/  STL [R1+0x68f0], R11 ;  /* 0x0068f00b01007387 */ /* 0x000fe40000100800 */
[----:B------:R1:W-:Y:S02]  /*6b8a0*/  STL.64 [R1+0x68e8], R8 ;  /* 0x0068e80801007387 */ /* 0x0003e40000100a00 */
[----:B-1----:R-:W3:Y:S01]  /*6b8b0*/  LDL.LU R8, [R1+0x690] ;  /* 0x0006900001087983 */ /* 0x002ee20000300800 */
[----:B------:R-:W3:Y:S02]  /*6b8c0*/  LDL.LU R9, [R1+0x694] ;  /* 0x0006940001097983 */ /* 0x000ee40000300800 */
[----:B------:R-:W4:Y:S02]  /*6b8d0*/  LDL.LU R10, [R1+0x698] ;  /* 0x00069800010a7983 */ /* 0x000f240000300800 */
[----:B------:R-:W4:Y:S01]  /*6b8e0*/  LDL.LU R11, [R1+0x69c] ;  /* 0x00069c00010b7983 */ /* 0x000f220000300800 */
[C---:B--2---:R-:W-:Y:S01]  /*6b8f0*/  HMMA.16816.F32.BF16 R16, R24.reuse, R18, R12 ;  /* 0x000000121810723c */ /* 0x044fe2000004180c */
[----:B----4-:R-:W-:Y:S01]  /*6b900*/  STL.64 [R1+0x6908], R10 ;  /* 0x0069080a01007387 */ /* 0x010fe20000100a00 */
[----:B---3--:R1:W-:Y:S03]  /*6b910*/  STL.64 [R1+0x6900], R8 ;  /* 0x0069000801007387 */ /* 0x0083e60000100a00 */
[----:B-1----:R-:W2:Y:S01]  /*6b920*/  LDL.LU R8, [R1+0x6a0] ;  /* 0x0006a00001087983 */ /* 0x002ea20000300800 */
[----:B------:R-:W2:Y:S02]  /*6b930*/  LDL.LU R9, [R1+0x6a4] ;  /* 0x0006a40001097983 */ /* 0x000ea40000300800 */
[----:B------:R-:W2:Y:S02]  /*6b940*/  LDL.LU R10, [R1+0x6a8] ;  /* 0x0006a800010a7983 */ /* 0x000ea40000300800 */
[----:B------:R-:W2:Y:S01]  /*6b950*/  LDL.LU R11, [R1+0x6ac] ;  /* 0x0006ac00010b7983 */ /* 0x000ea20000300800 */
[----:B0-----:R0:W-:Y:S01]  /*6b960*/  STL.64 [R1+0x6790], R22 ;  /* 0x0067901601007387 */ /* 0x0011e20000100a00 */
[----:B------:R-:W-:Y:S03]  /*6b970*/  STL.64 [R1+0x6788], R20 ;  /* 0x0067881401007387 */ /* 0x000fe60000100a00 */
[----:B0-----:R-:W3:Y:S01]  /*6b980*/  LDL.64 R22, [R1+0x88] ;  /* 0x0000880001167983 */ /* 0x001ee20000100a00 */
[----:B------:R-:W4:Y:S02]  /*6b990*/  LDL.LU.64 R14, [R1+0x6998] ;  /* 0x00699800010e7983 */ /* 0x000f240000300a00 */
[----:B------:R-:W4:Y:S05]  /*6b9a0*/  LDL.LU.64 R12, [R1+0x6990] ;  /* 0x00699000010c7983 */ /* 0x000f2a0000300a00 */
[----:B------:R-:W-:Y:S01]  /*6b9b0*/  STL.64 [R1+0x710], R16 ;  /* 0x0007101001007387 */ /* 0x000fe20000100a00 */
[----:B------:R0:W-:Y:S04]  /*6b9c0*/  STL.64 [R1+0x718], R18 ;  /* 0x0007181201007387 */ /* 0x0001e80000100a00 */
        /* <DEDUP_REMOVED lines=22> */
[----:B------:R-:W2:Y:S02]  /*6bb30*/  LDL.LU R13, [R1+0x6948] ;  /* 0x00694800010d7983 */ /* 0x000ea40000300800 */
[----:B------:R-:W3:Y:S02]  /*6bb40*/  LDL.LU.64 R18, [R1+0x6940] ;  /* 0x0069400001127983 */ /* 0x000ee40000300a00 */
[----:B------:R-:W3:Y:S02]  /*6bb50*/  LDL.LU.64 R16, [R1+0x6938] ;  /* 0x0069380001107983 */ /* 0x000ee40000300a00 */
[C---:B---3--:R-:W-:Y:S11]  /*6bb60*/  HMMA.16816.F32.BF16 R16, R24.reuse, R22, R16 ;  /* 0x000000161810723c */ /* 0x048ff60000041810 */
[----:B------:R-:W-:Y:S11]  /*6bb70*/  @!UPT UIADD3 URZ, URZ, URZ, URZ ;  /* 0x0000003f3f3ff290 */ /* 0x000ff6000fffe03f */
[----:B------:R-:W-:Y:S01]  /*6bb80*/  @!UPT UIADD3 URZ, URZ, URZ, URZ ;  /* 0x0000003f3f3ff290 */ /* 0x000fe2000fffe03f */
[----:B------:R-:W-:Y:S01]  /*6bb90*/  STL.64 [R1+0x6d0], R16 ;  /* 0x0006d01001007387 */ /* 0x000fe20000100a00 */
[----:B------:R0:W-:Y:S03]  /*6bba0*/  STL.64 [R1+0x6d8], R18 ;  /* 0x0006d81201007387 */ /* 0x0001e60000100a00 */
[----:B0-----:R-:W4:Y:S01]  /*6bbb0*/  LDL.LU.64 R18, [R1+0x6930] ;  /* 0x0069300001127983 */ /* 0x001f220000300a00 */
[----:B------:R-:W4:Y:S02]  /*6bbc0*/  LDL.LU.64 R16, [R1+0x6928] ;  /* 0x0069280001107983 */ /* 0x000f240000300a00 */
[----:B------:R-:W-:Y:S01]  /*6bbd0*/  STL.64 [R1+0x67e8], R22 ;  /* 0x0067e81601007387 */ /* 0x000fe20000100a00 */
[----:B----4-:R-:W-:Y:S11]  /*6bbe0*/  HMMA.16816.F32.BF16 R16, R24, R14, R16 ;  /* 0x0000000e1810723c */ /* 0x010ff60000041810 */
[----:B------:R-:W-:Y:S11]  /*6bbf0*/  @!UPT UIADD3 URZ, URZ, URZ, URZ ;  /* 0x0000003f3f3ff290 */ /* 0x000ff6000fffe03f */
[----:B------:R-:W-:Y:S01]  /*6bc00*/  @!UPT UIADD3 URZ, URZ, URZ, URZ ;  /* 0x0000003f3f3ff290 */ /* 0x000fe2000fffe03f */
[----:B------:R-:W-:Y:S01]  /*6bc10*/  STL.64 [R1+0x6c0], R16 ;  /* 0x0006c01001007387 */ /* 0x000fe20000100a00 */
[----:B------:R0:W-:Y:S03]  /*6bc20*/  STL.64 [R1+0x6c8], R18 ;  /* 0x0006c81201007387 */ /* 0x0001e60000100a00 */
[----:B0-----:R-:W3:Y:S01]  /*6bc30*/  LDL.LU.64 R18, [R1+0x6920] ;  /* 0x0069200001127983 */ /* 0x001ee20000300a00 */
[----:B--2---:R-:W-:Y:S02]  /*6bc40*/  IMAD.MOV.U32 R22, RZ, RZ, R13 ;  /* 0x000000ffff167224 */ /* 0x004fe400078e000d */
[----:B------:R-:W-:Y:S02]  /*6bc50*/  IMAD.MOV.U32 R23, RZ, RZ, R5 ;  /* 0x000000ffff177224 */ /* 0x000fe400078e0005 */
[----:B------:R-:W-:Y:S02]  /*6bc60*/  IMAD.MOV.U32 R13, RZ, RZ, R15 ;  /* 0x000000ffff0d7224 */ /* 0x000fe400078e000f */
[----:B------:R-:W-:-:S02]  /*6bc70*/  IMAD.MOV.U32 R5, RZ, RZ, R14 ;  /* 0x000000ffff057224 */ /* 0x000fc400078e000e */
[----:B------:R-:W2:Y:S01]  /*6bc80*/  LDL.LU.64 R14, [R1+0x6918] ;  /* 0x00691800010e7983 */ /* 0x000ea20000300a00 */
[----:B------:R-:W4:Y:S02]  /*6bc90*/  LDL.LU R12, [R1+0x6910] ;  /* 0x00691000010c7983 */ /* 0x000f240000300800 */
[----:B------:R-:W-:Y:S02]  /*6bca0*/  STL [R1+0x67e0], R13 ;  /* 0x0067e00d01007387 */ /* 0x000fe40000100800 */
[----:B------:R-:W-:Y:S01]  /*6bcb0*/  STL [R1+0x67dc], R5 ;  /* 0x0067dc0501007387 */ /* 0x000fe20000100800 */
[C---:B---3--:R-:W-:Y:S01]  /*6bcc0*/  HMMA.16816.F32.BF16 R16, R24.reuse, R18, R8 ;  /* 0x000000121810723c */ /* 0x048fe20000041808 */
[----:B------:R-:W3:Y:S01]  /*6bcd0*/  LDL.LU.64 R10, [R1+0x6908] ;  /* 0x00690800010a7983 */ /* 0x000ee20000300a00 */
[----:B------:R-:W3:Y:S11]  /*6bce0*/  LDL.LU.64 R8, [R1+0x6900] ;  /* 0x0069000001087983 */ /* 0x000ef60000300a00 */
[----:B------:R-:W-:Y:S10]  /*6bcf0*/  @!UPT UIADD3 URZ, URZ, URZ, URZ ;  /* 0x0000003f3f3ff290 */ /* 0x000ff4000fffe03f */
        /* <DEDUP_REMOVED lines=9> */
[----:B0-----:R-:W3:Y:S01]  /*6bd90*/  LDL.LU R11, [R1+0x68f0] ;  /* 0x0068f000010b7983 */ /* 0x001ee20000300800 */
[----:B------:R-:W3:Y:S02]  /*6bda0*/  LDL.LU.64 R8, [R1+0x68e8] ;  /* 0x0068e80001087983 */ /* 0x000ee40000300a00 */
[----:B------:R-:W3:Y:S02]  /*6bdb0*/  LDL.LU.64 R18, [R1+0x68e0] ;  /* 0x0068e00001127983 */ /* 0x000ee40000300a00 */
[----:B------:R-:W3:Y:S01]  /*6bdc0*/  LDL.LU.64 R16, [R1+0x68d8] ;  /* 0x0068d80001107983 */ /* 0x000ee20000300a00 */
[----:B--2---:R-:W-:Y:S01]  /*6bdd0*/  STL.64 [R1+0x6888], R14 ;  /* 0x0068880e01007387 */ /* 0x004fe20000100a00 */
[----:B----4-:R0:W-:Y:S03]  /*6bde0*/  STL.64 [R1+0x6880], R12 ;  /* 0x0068800c01007387 */ /* 0x0101e60000100a00 */
[----:B0-----:R-:W2:Y:S01]  /*6bdf0*/  LDL.LU R12, [R1+0x3a0] ;  /* 0x0003a000010c7983 */ /* 0x001ea20000300800 */
[----:B------:R-:W2:Y:S02]  /*6be00*/  LDL.LU R13, [R1+0x3a4] ;  /* 0x0003a400010d7983 */ /* 0x000ea40000300800 */
[----:B------:R-:W2:Y:S02]  /*6be10*/  LDL.LU R14, [R1+0x3a8] ;  /* 0x0003a800010e7983 */ /* 0x000ea40000300800 */
[----:B------:R-:W2:Y:S01]  /*6be20*/  LDL.LU R15, [R1+0x3ac] ;  /* 0x0003ac00010f7983 */ /* 0x000ea20000300800 */
[----:B------:R-:W-:Y:S01]  /*6be30*/  STL.64 [R1+0x6868], R6 ;  /* 0x0068680601007387 */ /* 0x000fe20000100a00 */
[----:B------:R-:W-:Y:S02]  /*6be40*/  STL [R1+0x6860], R5 ;  /* 0x0068600501007387 */ /* 0x000fe40000100800 */
[----:B------:R-:W4:Y:S01]  /*6be50*/  LDL.LU R20, [R1+0x540] ;  /* 0x0005400001147983 */ /* 0x000f220000300800 */
[----:B--2---:R-:W-:Y:S01]  /*6be60*/  HMMA.16816.F32.BF16 R12, R24, R22, R12 ;  /* 0x00000016180c723c */ /* 0x004fe2000004180c */
[----:B---3--:R-:W0:Y:S11]  /*6be70*/  LDSM.16.MT88.4 R24, [R11+0x21080] ;  /* 0x021080000b18783b */ /* 0x008e360000004200 */
[----:B------:R-:W-:Y:S11]  /*6be80*/  @!UPT UIADD3 URZ, URZ, URZ, URZ ;  /* 0x0000003f3f3ff290 */ /* 0x000ff6000fffe03f */
[----:B------:R-:W-:Y:S01]  /*6be90*/  STL.64 [R1+0x3a0], R12 ;  /* 0x0003a00c01007387 */ /* 0x000fe20000100a00 */
[----:B------:R-:W-:Y:S02]  /*6bea0*/  STL.64 [R1+0x3a8], R14 ;  /* 0x0003a80e01007387 */ /* 0x000fe40000100a00 */
[----:B------:R-:W4:Y:S02]  /*6beb0*/  LDL.LU R21, [R1+0x544] ;  /* 0x0005440001157983 */ /* 0x000f240000300800 */
[----:B------:R-:W2:Y:S01]  /*6bec0*/  LDL.LU R22, [R1+0x548] ;  /* 0x0005480001167983 */ /* 0x000ea20000300800 */
[----:B------:R-:W2:Y:S04]  /*6bed0*/  LDL.LU R23, [R1+0x54c] ;  /* 0x00054c0001177983 */ /* 0x000ea80000300800 */
[----:B--2---:R1:W-:Y:S01]  /*6bee0*/  STL.64 [R1+0x67f8], R22 ;  /* 0x0067f81601007387 */ /* 0x0043e20000100a00 */
[----:B----4-:R-:W-:Y:S03]  /*6bef0*/  STL.64 [R1+0x67f0], R20 ;  /* 0x0067f01401007387 */ /* 0x010fe60000100a00 */
[----:B-1----:R-:W2:Y:S04]  /*6bf00*/  LDL.64 R22, [R1+0xa8] ;  /* 0x0000a80001167983 */ /* 0x002ea80000100a00 */
[----:B--2---:R1:W-:Y:S04]  /*6bf10*/  STL.64 [R1+0x6810], R22 ;  /* 0x0068101601007387 */ /* 0x0043e80000100a00 */
[----:B-1----:R-:W2:Y:S04]  /*6bf20*/  LDL.64 R22, [R1+0xb8] ;  /* 0x0000b80001167983 */ /* 0x002ea80000100a00 */
[----:B--2---:R1:W-:Y:S04]  /*6bf30*/  STL.64 [R1+0x6828], R22 ;  /* 0x0068281601007387 */ /* 0x0043e80000100a00 */
[----:B-1----:R-:W2:Y:S04]  /*6bf40*/  LDL.64 R22, [R1+0xc8] ;  /* 0x0000c80001167983 */ /* 0x002ea80000100a00 */
[----:B--2---:R-:W-:Y:S01]  /*6bf50*/  STL.64 [R1+0x6840], R22 ;  /* 0x0068401601007387 */ /* 0x004fe20000100a00 */
[----:B0-----:R0:W-:Y:S02]  /*6bf60*/  STL.64 [R1+0x6628], R26 ;  /* 0x0066281a01007387 */ /* 0x0011e40000100a00 */
[----:B------:R1:W-:Y:S01]  /*6bf70*/  STL.64 [R1+0x6620], R24 ;  /* 0x0066201801007387 */ /* 0x0003e20000100a00 */
[----:B0-----:R-:W2:Y:S01]  /*6bf80*/  LDL.LU.64 R26, [R1+0x48] ;  /* 0x00004800011a7983 */ /* 0x001ea20000300a00 */
[----:B------:R-:W-:-:S02]  /*6bf90*/  IMAD.MOV.U32 R22, RZ, RZ, R9 ;  /* 0x000000ffff167224 */ /* 0x000fc400078e0009 */
[----:B------:R-:W-:Y:S01]  /*6bfa0*/  IMAD.MOV.U32 R23, RZ, RZ, R8 ;  /* 0x000000ffff177224 */ /* 0x000fe200078e0008 */
[----:B--2---:R0:W-:Y:S01]  /*6bfb0*/  STL.64 [R1+0x67b8], R26 ;  /* 0x0067b81a01007387 */ /* 0x0041e20000100a00 */
[----:B-1----:R-:W2:Y:S02]  /*6bfc0*/  LDL.LU R24, [R1+0x530] ;  /* 0x0005300001187983 */ /* 0x002ea40000300800 */
[----:B------:R-:W2:Y:S01]  /*6bfd0*/  LDL.LU R25, [R1+0x534] ;  /* 0x0005340001197983 */ /* 0x000ea20000300800 */
[----:B0-----:R-:W3:Y:S01]  /*6bfe0*/  LDL.LU R26, [R1+0x538] ;  /* 0x00053800011a7983 */ /* 0x001ee20000300800 */
[----:B------:R-:W3:Y:S02]  /*6bff0*/  LDL.LU R27, [R1+0x53c] ;  /* 0x00053c00011b7983 */ /* 0x000ee40000300800 */
[----:B------:R0:W-:Y:S02]  /*6c000*/  STL.64 [R1+0x6858], R22 ;  /* 0x0068581601007387 */ /* 0x0001e40000100a00 */
[----:B------:R-:W4:Y:S01]  /*6c010*/  LDL.LU R20, [R1+0x590] ;  /* 0x0005900001147983 */ /* 0x000f220000300800 */
[----:B------:R-:W4:Y:S04]  /*6c020*/  LDL.LU R21, [R1+0x594] ;  /* 0x0005940001157983 */ /* 0x000f280000300800 */
[----:B0-----:R-:W2:Y:S01]  /*6c030*/  LDL.LU R22, [R1+0x598] ;  /* 0x0005980001167983 */ /* 0x001ea20000300800 */
[----:B------:R-:W2:Y:S03]  /*6c040*/  LDL.LU R23, [R1+0x59c] ;  /* 0x00059c0001177983 */ /* 0x000ea60000300800 */
[----:B--2---:R-:W-:Y:S01]  /*6c050*/  STL.64 [R1+0x6898], R22 ;  /* 0x0068981601007387 */ /* 0x004fe20000100a00 */
[----:B----4-:R-:W-:Y:S02]  /*6c060*/  STL.64 [R1+0x6890], R20 ;  /* 0x0068901401007387 */ /* 0x010fe40000100a00 */
[----:B------:R-:W2:Y:S02]  /*6c070*/  LDL.LU R8, [R1+0x5b0] ;  /* 0x0005b00001087983 */ /* 0x000ea40000300800 */
[----:B------:R-:W2:Y:S01]  /*6c080*/  LDL.LU R9, [R1+0x5b4] ;  /* 0x0005b40001097983 */ /* 0x000ea20000300800 */
[----:B------:R-:W4:Y:S01]  /*6c090*/  LDL.LU R10, [R1+0x5b8] ;  /* 0x0005b800010a7983 */ /* 0x000f220000300800 */
[----:B------:R-:W4:Y:S02]  /*6c0a0*/  LDL.LU R11, [R1+0x5bc] ;  /* 0x0005bc00010b7983 */ /* 0x000f240000300800 */
[----:B------:R-:W-:-:S02]  /*6c0b0*/  IMAD.MOV.U32 R14, RZ, RZ, R18 ;  /* 0x000000ffff0e7224 */ /* 0x000fc400078e0012 */
[----:B------:R-:W-:Y:S01]  /*6c0c0*/  IMAD.MOV.U32 R15, RZ, RZ, R19 ;  /* 0x000000ffff0f7224 */ /* 0x000fe200078e0013 */
[----:B----4-:R0:W-:Y:S01]  /*6c0d0*/  STL.64 [R1+0x68a8], R10 ;  /* 0x0068a80a01007387 */ /* 0x0101e20000100a00 */
[----:B--2---:R-:W-:Y:S02]  /*6c0e0*/  STL.64 [R1+0x68a0], R8 ;  /* 0x0068a00801007387 */ /* 0x004fe40000100a00 */
[----:B------:R-:W2:Y:S02]  /*6c0f0*/  LDL.LU R18, [R1+0x68d4] ;  /* 0x0068d40001127983 */ /* 0x000ea40000300800 */
[----:B------:R-:W2:Y:S01]  /*6c100*/  LDL.LU R19, [R1+0x68d0] ;  /* 0x0068d00001137983 */ /* 0x000ea20000300800 */
[----:B------:R1:W-:Y:S01]  /*6c110*/  STL.64 [R1+0x68b0], R14 ;  /* 0x0068b00e01007387 */ /* 0x0003e20000100a00 */
[----:B0-----:R-:W-:Y:S02]  /*6c120*/  IMAD.MOV.U32 R10, RZ, RZ, R29 ;  /* 0x000000ffff0a7224 */ /* 0x001fe400078e001d */
[----:B------:R-:W-:-:S05]  /*6c130*/  IMAD.MOV.U32 R11, RZ, RZ, R28 ;  /* 0x000000ffff0b7224 */ /* 0x000fca00078e001c */
[----:B------:R0:W-:Y:S01]  /*6c140*/  STL.64 [R1+0x68b8], R10 ;  /* 0x0068b80a01007387 */ /* 0x0001e20000100a00 */
[----:B------:R-:W4:Y:S02]  /*6c150*/  LDL.LU R12, [R1+0x5d0] ;  /* 0x0005d000010c7983 */ /* 0x000f240000300800 */
[----:B------:R-:W4:Y:S02]  /*6c160*/  LDL.LU R13, [R1+0x5d4] ;  /* 0x0005d400010d7983 */ /* 0x000f240000300800 */
[----:B-1----:R-:W2:Y:S01]  /*6c170*/  LDL.LU R14, [R1+0x5d8] ;  /* 0x0005d800010e7983 */ /* 0x002ea20000300800 */
[----:B------:R-:W2:Y:S01]  /*6c180*/  LDL.LU R15, [R1+0x5dc] ;  /* 0x0005dc00010f7983 */ /* 0x000ea20000300800 */
[----:B0-----:R-:W-:-:S03]  /*6c190*/  IMAD.MOV.U32 R10, RZ, RZ, R4 ;  /* 0x000000ffff0a7224 */ /* 0x001fc600078e0004 */
        /* <DEDUP_REMOVED lines=10> */
[----:B------:R-:W2:Y:S01]  /*6c240*/  LDL.LU R4, [R1+0x5a0] ;  /* 0x0005a00001047983 */ /* 0x000ea20000300800 */
[----:B------:R-:W2:Y:S02]  /*6c250*/  LDL.LU R5, [R1+0x5a4] ;  /* 0x0005a40001057983 */ /* 0x000ea40000300800 */
[----:B------:R-:W2:Y:S02]  /*6c260*/  LDL.LU R6, [R1+0x5a8] ;  /* 0x0005a80001067983 */ /* 0x000ea40000300800 */
[----:B------:R-:W2:Y:S01]  /*6c270*/  LDL.LU R7, [R1+0x5ac] ;  /* 0x0005ac0001077983 */ /* 0x000ea20000300800 */
[----:B---3--:R-:W-:Y:S01]  /*6c280*/  STL.64 [R1+0x6808], R26 ;  /* 0x0068081a01007387 */ /* 0x008fe20000100a00 */
[----:B------:R0:W-:Y:S03]  /*6c290*/  STL.64 [R1+0x6800], R24 ;  /* 0x0068001801007387 */ /* 0x0001e60000100a00 */
[----:B0-----:R-:W3:Y:S01]  /*6c2a0*/  LDL.LU R24, [R1+0x550] ;  /* 0x0005500001187983 */ /* 0x001ee20000300800 */
[----:B------:R-:W3:Y:S02]  /*6c2b0*/  LDL.LU R25, [R1+0x554] ;  /* 0x0005540001197983 */ /* 0x000ee40000300800 */
[----:B------:R-:W2:Y:S02]  /*6c2c0*/  LDL.LU R26, [R1+0x558] ;  /* 0x00055800011a7983 */ /* 0x000ea40000300800 */
[----:B------:R-:W2:Y:S02]  /*6c2d0*/  LDL.LU R27, [R1+0x55c] ;  /* 0x00055c00011b7983 */ /* 0x000ea40000300800 */
[----:B--2---:R-:W-:Y:S01]  /*6c2e0*/  STL.64 [R1+0x6820], R26 ;  /* 0x0068201a01007387 */ /* 0x004fe20000100a00 */
[----:B---3--:R0:W-:Y:S03]  /*6c2f0*/  STL.64 [R1+0x6818], R24 ;  /* 0x0068181801007387 */ /* 0x0081e60000100a00 */
[----:B0-----:R-:W2:Y:S01]  /*6c300*/  LDL.LU R24, [R1+0x560] ;  /* 0x0005600001187983 */ /* 0x001ea20000300800 */
[----:B------:R-:W2:Y:S02]  /*6c310*/  LDL.LU R25, [R1+0x564] ;  /* 0x0005640001197983 */ /* 0x000ea40000300800 */
[----:B------:R-:W3:Y:S02]  /*6c320*/  LDL.LU R26, [R1+0x568] ;  /* 0x00056800011a7983 */ /* 0x000ee40000300800 */
[----:B------:R-:W3:Y:S02]  /*6c330*/  LDL.LU R27, [R1+0x56c] ;  /* 0x00056c00011b7983 */ /* 0x000ee40000300800 */
[----:B------:R-:W-:-:S07]  /*6c340*/  IMAD.MOV.U32 R11, RZ, RZ, R3 ;  /* 0x000000ffff0b7224 */ /* 0x000fce00078e0003 */
[C---:B------:R-:W-:Y:S01]  /*6c350*/  HMMA.16816.F32.BF16 R8, R16.reuse, R10, R12 ;  /* 0x0000000a1008723c */ /* 0x040fe2000004180c */
[----:B---3--:R-:W-:Y:S01]  /*6c360*/  STL.64 [R1+0x6838], R26 ;  /* 0x0068381a01007387 */ /* 0x008fe20000100a00 */
[----:B--2---:R0:W-:Y:S03]  /*6c370*/  STL.64 [R1+0x6830], R24 ;  /* 0x0068301801007387 */ /* 0x0041e60000100a00 */
        /* <DEDUP_REMOVED lines=10> */
[----:B------:R-:W3:Y:S01]  /*6c420*/  LDL.LU.64 R14, [R1+0x68c8] ;  /* 0x0068c800010e7983 */ /* 0x000ee20000300a00 */
[----:B------:R-:W3:Y:S02]  /*6c430*/  LDL.LU.64 R12, [R1+0x68c0] ;  /* 0x0068c000010c7983 */ /* 0x000ee40000300a00 */
[----:B------:R-:W-:Y:S02]  /*6c440*/  STL.64 [R1+0x5e0], R8 ;  /* 0x0005e00801007387 */ /* 0x000fe40000100a00 */
[----:B------:R0:W-:Y:S02]  /*6c450*/  STL.64 [R1+0x5e8], R10 ;  /* 0x0005e80a01007387 */ /* 0x0001e40000100a00 */
[----:B0-----:R-:W3:Y:S02]  /*6c460*/  LDL.LU.64 R10, [R1+0x68b8] ;  /* 0x0068b800010a7983 */ /* 0x001ee40000300a00 */
[C---:B---3--:R-:W-:Y:S02]  /*6c470*/  HMMA.16816.F32.BF16 R8, R16.reuse, R10, R12 ;  /* 0x0000000a1008723c */ /* 0x048fe4000004180c */
[----:B------:R-:W4:Y:S11]  /*6c480*/  LDL.LU.64 R14, [R1+0x68b0] ;  /* 0x0068b000010e7983 */ /* 0x000f360000300a00 */
[----:B------:R-:W-:Y:S10]  /*6c490*/  @!UPT UIADD3 URZ, URZ, URZ, URZ ;  /* 0x0000003f3f3ff290 */ /* 0x000ff4000fffe03f */
[----:B------:R-:W-:Y:S01]  /*6c4a0*/  STL.64 [R1+0x5d0], R8 ;  /* 0x0005d00801007387 */ /* 0x000fe20000100a00 */
[----:B------:R0:W-:Y:S03]  /*6c4b0*/  STL.64 [R1+0x5d8], R10 ;  /* 0x0005d80a01007387 */ /* 0x0001e60000100a00 */
[----:B0-----:R-:W3:Y:S01]  /*6c4c0*/  LDL.LU.64 R10, [R1+0x68a8] ;  /* 0x0068a800010a7983 */ /* 0x001ee20000300a00 */
[----:B------:R-:W3:Y:S01]  /*6c4d0*/  LDL.LU.64 R8, [R1+0x68a0] ;  /* 0x0068a00001087983 */ /* 0x000ee20000300a00 */
[C---:B----4-:R-:W-:Y:S02]  /*6c4e0*/  HMMA.16816.F32.BF16 R12, R16.reuse, R14, R20 ;  /* 0x0000000e100c723c */ /* 0x050fe40000041814 */
[----:B------:R-:W4:Y:S01]  /*6c4f0*/  LDL.LU.64 R22, [R1+0x6898] ;  /* 0x0068980001167983 */ /* 0x000f220000300a00 */
[----:B------:R-:W4:Y:S11]  /*6c500*/  LDL.LU.64 R20, [R1+0x6890] ;  /* 0x0068900001147983 */ /* 0x000f360000300a00 */
[----:B------:R-:W-:Y:S09]  /*6c510*/  @!UPT UIADD3 URZ, URZ, URZ, URZ ;  /* 0x0000003f3f3ff290 */ /* 0x000ff2000fffe03f */
[----:B------:R-:W-:Y:S01]  /*6c520*/  STL.64 [R1+0x5c0], R12 ;  /* 0x0005c00c01007387 */ /* 0x000fe20000100a00 */
[----:B------:R0:W-:Y:S03]  /*6c530*/  STL.64 [R1+0x5c8], R14 ;  /* 0x0005c80e01007387 */ /* 0x0001e60000100a00 */
[----:B0-----:R-:W3:Y:S01]  /*6c540*/  LDL.LU.64 R14, [R1+0x6888] ;  /* 0x00688800010e7983 */ /* 0x001ee20000300a00 */
[----:B------:R-:W2:Y:S01]  /*6c550*/  LDL.LU.64 R12, [R1+0x6880] ;  /* 0x00688000010c7983 */ /* 0x000ea20000300a00 */
[C---:B---3--:R-:W-:Y:S11]  /*6c560*/  HMMA.16816.F32.BF16 R8, R16.reuse, R14, R8 ;  /* 0x0000000e1008723c */ /* 0x048ff60000041808 */
[----:B------:R-:W-:Y:S11]  /*6c570*/  @!UPT UIADD3 URZ, URZ, URZ, URZ ;  /* 0x0000003f3f3ff290 */ /* 0x000ff6000fffe03f */
[----:B------:R-:W-:Y:S01]  /*6c580*/  @!UPT UIADD3 URZ, URZ, URZ, URZ ;  /* 0x0000003f3f3ff290 */ /* 0x000fe2000fffe03f */
[----:B------:R-:W-:Y:S01]  /*6c590*/  STL.64 [R1+0x5b0], R8 ;  /* 0x0005b00801007387 */ /* 0x000fe20000100a00 */
[----:B------:R0:W-:Y:S03]  /*6c5a0*/  STL.64 [R1+0x5b8], R10 ;  /* 0x0005b80a01007387 */ /* 0x0001e60000100a00 */
[----:B0-----:R-:W3:Y:S01]  /*6c5b0*/  LDL.LU.64 R10, [R1+0x6878] ;  /* 0x00687800010a7983 */ /* 0x001ee20000300a00 */
[----:B------:R-:W4:Y:S02]  /*6c5c0*/  LDL.LU.64 R8, [R1+0x6870] ;  /* 0x0068700001087983 */ /* 0x000f240000300a00 */
[----:B------:R-:W-:Y:S02]  /*6c5d0*/  STL.64 [R1+0x6750], R14 ;  /* 0x0067500e01007387 */ /* 0x000fe40000100a00 */
[----:B--2---:R-:W-:Y:S01]  /*6c5e0*/  STL [R1+0x6748], R12 ;  /* 0x0067480c01007387 */ /* 0x004fe20000100800 */
[C---:B---3--:R-:W-:Y:S11]  /*6c5f0*/  HMMA.16816.F32.BF16 R4, R16.reuse, R10, R4 ;  /* 0x0000000a1004723c */ /* 0x048ff60000041804 */
[----:B------:R-:W-:Y:S11]  /*6c600*/  @!UPT UIADD3 URZ, URZ, URZ, URZ ;  /* 0x0000003f3f3ff290 */ /* 0x000ff6000fffe03f */
[----:B------:R-:W-:Y:S01]  /*6c610*/  @!UPT UIADD3 URZ, URZ, URZ, URZ ;  /* 0x0000003f3f3ff290 */ /* 0x000fe2000fffe03f */
[----:B------:R-:W-:Y:S01]  /*6c620*/  STL.64 [R1+0x5a0], R4 ;  /* 0x0005a00401007387 */ /* 0x000fe20000100a00 */
[----:B------:R0:W-:Y:S03]  /*6c630*/  STL.64 [R1+0x5a8], R6 ;  /* 0x0005a80601007387 */ /* 0x0001e60000100a00 */
[----:B0-----:R-:W2:Y:S01]  /*6c640*/  LDL.LU.64 R6, [R1+0x6868] ;  /* 0x0068680001067983 */ /* 0x001ea20000300a00 */
[----:B------:R-:W3:Y:S02]  /*6c650*/  LDL.LU R5, [R1+0x6860] ;  /* 0x0068600001057983 */ /* 0x000ee40000300800 */
[----:B------:R-:W-:Y:S02]  /*6c660*/  STL.64 [R1+0x6740], R10 ;  /* 0x0067400a01007387 */ /* 0x000fe40000100a00 */
[----:B----4-:R-:W-:Y:S01]  /*6c670*/  STL.64 [R1+0x6738], R8 ;  /* 0x0067380801007387 */ /* 0x010fe20000100a00 */
[C---:B--2---:R-:W-:Y:S11]  /*6c680*/  HMMA.16816.F32.BF16 R20, R16.reuse, R6, R20 ;  /* 0x000000061014723c */ /* 0x044ff60000041814 */
[----:B------:R-:W-:Y:S11]  /*6c690*/  @!UPT UIADD3 URZ, URZ, URZ, URZ ;  /* 0x0000003f3f3ff290 */ /* 0x000ff6000fffe03f */
[----:B------:R-:W-:Y:S01]  /*6c6a0*/  @!UPT UIADD3 URZ, URZ, URZ, URZ ;  /* 0x0000003f3f3ff290 */ /* 0x000fe2000fffe03f */
        /* <DEDUP_REMOVED lines=10> */
[----:B------:R-:W-:Y:S01]  /*6c750*/  IMAD.MOV.U32 R11, RZ, RZ, R0 ;  /* 0x000000ffff0b7224 */ /* 0x000fe200078e0000 */
        /* <DEDUP_REMOVED lines=8> */
[----:B------:R-:W2:Y:S02]  /*6c7e0*/  LDL.LU.64 R22, [R1+0x6828] ;  /* 0x0068280001167983 */ /* 0x000ea40000300a00 */
[----:B------:R-:W-:Y:S01]  /*6c7f0*/  STL [R1+0x6700], R0 ;  /* 0x0067000001007387 */ /* 0x000fe20000100800 */
[----:B------:R-:W-:Y:S01]  /*6c800*/  STL [R1+0x66fc], R3 ;  /* 0x0066fc0301007387 */ /* 0x000fe20000100800 */
        /* <DEDUP_REMOVED lines=9> */
[----:B------:R-:W-:Y:S02]  /*6c8a0*/  STL [R1+0x6704], R29 ;  /* 0x0067041d01007387 */ /* 0x000fe40000100800 */
[----:B------:R-:W-:Y:S01]  /*6c8b0*/  IMAD.MOV.U32 R10, RZ, RZ, R2 ;  /* 0x000000ffff0a7224 */ /* 0x000fe200078e0002 */
        /* <DEDUP_REMOVED lines=8> */
[----:B------:R-:W4:Y:S02]  /*6c940*/  LDL.LU.64 R22, [R1+0x67f8] ;  /* 0x0067f80001167983 */ /* 0x000f240000300a00 */
[----:B------:R-:W4:Y:S02]  /*6c950*/  LDL.LU.64 R20, [R1+0x67f0] ;  /* 0x0067f00001147983 */ /* 0x000f240000300a00 */
[C---:B----4-:R-:W-:Y:S01]  /*6c960*/  HMMA.16816.F32.BF16 R8, R16.reuse, R10, R20 ;  /* 0x0000000a1008723c */ /* 0x050fe20000041814 */
[----:B------:R-:W2:Y:S11]  /*6c970*/  LDL.LU.64 R22, [R1+0x67e8] ;  /* 0x0067e80001167983 */ /* 0x000eb60000300a00 */
[----:B------:R-:W-:Y:S11]  /*6c980*/  @!UPT UIADD3 URZ, URZ, URZ, URZ ;  /* 0x0000003f3f3ff290 */ /* 0x000ff6000fffe03f */
[----:B------:R-:W-:Y:S01]  /*6c990*/  STL.64 [R1+0x550], R8 ;  /* 0x0005500801007387 */ /* 0x000fe20000100a00 */
[----:B------:R2:W-:Y:S02]  /*6c9a0*/  STL.64 [R1+0x558], R10 ;  /* 0x0005580a01007387 */ /* 0x0005e40000100a00 */
[----:B--2---:R-:W-:Y:S01]  /*6c9b0*/  HMMA.16816.F32.BF16 R8, R16, R22, R24 ;  /* 0x000000161008723c */ /* 0x004fe20000041818 */
[----:B------:R-:W-:Y:S02]  /*6c9c0*/  IMAD.MOV.U32 R0, RZ, RZ, R22 ;  /* 0x000000ffff007224 */ /* 0x000fe400078e0016 */
[----:B------:R-:W-:Y:S11]  /*6c9d0*/  IMAD.MOV.U32 R4, RZ, RZ, R23 ;  /* 0x000000ffff047224 */ /* 0x000ff600078e0017 */
[----:B------:R-:W-:Y:S09]  /*6c9e0*/  @!UPT UIADD3 URZ, URZ, URZ, URZ ;  /* 0x0000003f3f3ff290 */ /* 0x000ff2000fffe03f */
[----:B------:R-:W-:Y:S01]  /*6c9f0*/  STL.64 [R1+0x540], R8 ;  /* 0x0005400801007387 */ /* 0x000fe20000100a00 */
[----:B------:R-:W-:Y:S02]  /*6ca00*/  STL.64 [R1+0x548], R10 ;  /* 0x0005480a01007387 */ /* 0x000fe40000100a00 */
[----:B------:R-:W2:Y:S02]  /*6ca10*/  LDL.LU R20, [R1+0x140] ;  /* 0x0001400001147983 */ /* 0x000ea40000300800 */
[----:B------:R-:W2:Y:S01]  /*6ca20*/  LDL.LU R21, [R1+0x144] ;  /* 0x0001440001157983 */ /* 0x000ea20000300800 */
[----:B------:R-:W4:Y:S01]  /*6ca30*/  LDL.LU R22, [R1+0x148] ;  /* 0x0001480001167983 */ /* 0x000f220000300800 */
[----:B------:R-:W4:Y:S03]  /*6ca40*/  LDL.LU R23, [R1+0x14c] ;  /* 0x00014c0001177983 */ /* 0x000f260000300800 */
[----:B----4-:R0:W-:Y:S01]  /*6ca50*/  STL.64 [R1+0x67a0], R22 ;  /* 0x0067a01601007387 */ /* 0x0101e20000100a00 */
[----:B--2---:R-:W-:Y:S02]  /*6ca60*/  STL.64 [R1+0x6798], R20 ;  /* 0x0067981401007387 */ /* 0x004fe40000100a00 */
[----:B0-----:R-:W-:-:S02]  /*6ca70*/  IMAD.MOV.U32 R22, RZ, RZ, R13 ;  /* 0x000000ffff167224 */ /* 0x001fc400078e000d */
[----:B---3--:R-:W-:Y:S01]  /*6ca80*/  IMAD.MOV.U32 R23, RZ, RZ, R5 ;  /* 0x000000ffff177224 */ /* 0x008fe200078e0005 */
[----:B------:R-:W2:Y:S01]  /*6ca90*/  LDL.LU R13, [R1+0x67e0] ;  /* 0x0067e000010d7983 */ /* 0x000ea20000300800 */
[----:B------:R-:W3:Y:S02]  /*6caa0*/  LDL.LU R5, [R1+0x67dc] ;  /* 0x0067dc0001057983 */ /* 0x000ee40000300800 */
[----:B------:R-:W4:Y:S02]  /*6cab0*/  LDL.LU R24, [R1+0x510] ;  /* 0x0005100001187983 */ /* 0x000f240000300800 */
[----:B------:R-:W4:Y:S01]  /*6cac0*/  LDL.LU R25, [R1+0x514] ;  /* 0x0005140001197983 */ /* 0x000f220000300800 */
[----:B------:R-:W2:Y:S01]  /*6cad0*/  LDL.LU R26, [R1+0x518] ;  /* 0x00051800011a7983 */ /* 0x000ea20000300800 */
[----:B------:R-:W2:Y:S03]  /*6cae0*/  LDL.LU R27, [R1+0x51c] ;  /* 0x00051c00011b7983 */ /* 0x000ea60000300800 */
[----:B--2---:R3:W-:Y:S01]  /*6caf0*/  STL.64 [R1+0x67c8], R26 ;  /* 0x0067c81a01007387 */ /* 0x0047e20000100a00 */
[----:B----4-:R-:W-:Y:S02]  /*6cb00*/  STL.64 [R1+0x67c0], R24 ;  /* 0x0067c01801007387 */ /* 0x010fe40000100a00 */
[----:B---3--:R-:W-:-:S02]  /*6cb10*/  IMAD.MOV.U32 R26, RZ, RZ, R5 ;  /* 0x000000ffff1a7224 */ /* 0x008fc400078e0005 */
[----:B------:R-:W2:Y:S01]  /*6cb20*/  LDL.LU R5, [R1+0x67d8] ;  /* 0x0067d80001057983 */ /* 0x000ea20000300800 */
[----:B------:R0:W-:Y:S03]  /*6cb30*/  STL.64 [R1+0x67b0], R22 ;  /* 0x0067b01601007387 */ /* 0x0001e60000100a00 */
[----:B0-----:R-:W3:Y:S04]  /*6cb40*/  LDL.64 R22, [R1+0x68] ;  /* 0x0000680001167983 */ /* 0x001ee80000100a00 */
[----:B---3--:R0:W-:Y:S01]  /*6cb50*/  STL.64 [R1+0x67d0], R22 ;  /* 0x0067d01601007387 */ /* 0x0081e20000100a00 */
[----:B------:R-:W3:Y:S02]  /*6cb60*/  LDL.LU R20, [R1+0x520] ;  /* 0x0005200001147983 */ /* 0x000ee40000300800 */
[----:B------:R-:W3:Y:S01]  /*6cb70*/  LDL.LU R21, [R1+0x524] ;  /* 0x0005240001157983 */ /* 0x000ee20000300800 */
[----:B0-----:R-:W3:Y:S01]  /*6cb80*/  LDL.LU R22, [R1+0x528] ;  /* 0x0005280001167983 */ /* 0x001ee20000300800 */
[----:B------:R-:W3:Y:S02]  /*6cb90*/  LDL.LU R23, [R1+0x52c] ;  /* 0x00052c0001177983 */ /* 0x000ee40000300800 */
[----:B------:R-:W4:Y:S02]  /*6cba0*/  LDL.LU R8, [R1+0x360] ;  /* 0x0003600001087983 */ /* 0x000f240000300800 */
[----:B------:R-:W4:Y:S01]  /*6cbb0*/  LDL.LU R9, [R1+0x364] ;  /* 0x0003640001097983 */ /* 0x000f220000300800 */
[----:B------:R-:W2:Y:S01]  /*6cbc0*/  LDL.LU R10, [R1+0x368] ;  /* 0x00036800010a7983 */ /* 0x000ea20000300800 */
        /* <DEDUP_REMOVED lines=9> */
[----:B0-----:R-:W2:Y:S04]  /*6cc60*/  LDL.LU.64 R10, [R1+0x18] ;  /* 0x00001800010a7983 */ /* 0x001ea80000300a00 */
[----:B--2---:R0:W-:Y:S04]  /*6cc70*/  STL.64 [R1+0x6780], R10 ;  /* 0x0067800a01007387 */ /* 0x0041e80000100a00 */
[----:B0-----:R-:W2:Y:S01]  /*6cc80*/  LDL.LU.64 R10, [R1+0x28] ;  /* 0x00002800010a7983 */ /* 0x001ea20000300a00 */
[----:B------:R-:W-:-:S03]  /*6cc90*/  IMAD.MOV.U32 R27, RZ, RZ, R13 ;  /* 0x000000ffff1b7224 */ /* 0x000fc600078e000d */
[----:B--2---:R0:W-:Y:S01]  /*6cca0*/  STL.64 [R1+0x67a8], R10 ;  /* 0x0067a80a01007387 */ /* 0x0041e20000100a00 */
[----:B------:R-:W2:Y:S02]  /*6ccb0*/  LDL.LU R8, [R1+0x500] ;  /* 0x0005000001087983 */ /* 0x000ea40000300800 */
[----:B------:R-:W2:Y:S01]  /*6ccc0*/  LDL.LU R9, [R1+0x504] ;  /* 0x0005040001097983 */ /* 0x000ea20000300800 */
[----:B0-----:R-:W2:Y:S01]  /*6ccd0*/  LDL.LU R10, [R1+0x508] ;  /* 0x00050800010a7983 */ /* 0x001ea20000300800 */
[----:B------:R-:W2:Y:S02]  /*6cce0*/  LDL.LU R11, [R1+0x50c] ;  /* 0x00050c00010b7983 */ /* 0x000ea40000300800 */
[----:B------:R-:W4:Y:S01]  /*6ccf0*/  LDL.LU.64 R14, [R1+0x8] ;  /* 0x00000800010e7983 */ /* 0x000f220000300a00 */
[C---:B---3--:R-:W-:Y:S01]  /*6cd00*/  HMMA.16816.F32.BF16 R24, R16.reuse, R26, R20 ;  /* 0x0000001a1018723c */ /* 0x048fe20000041814 */
[----:B----4-:R0:W-:Y:S01]  /*6cd10*/  STL.64 [R1+0x6778], R14 ;  /* 0x0067780e01007387 */ /* 0x0101e20000100a00 */
[----:B------:R-:W3:Y:S02]  /*6cd20*/  LDL.LU R12, [R1+0x380] ;  /* 0x00038000010c7983 */ /* 0x000ee40000300800 */
[----:B------:R-:W3:Y:S01]  /*6cd30*/  LDL.LU R13, [R1+0x384] ;  /* 0x00038400010d7983 */ /* 0x000ee20000300800 */
[----:B0-----:R-:W3:Y:S01]  /*6cd40*/  LDL.LU R14, [R1+0x388] ;  /* 0x00038800010e7983 */ /* 0x001ee20000300800 */
[----:B------:R-:W3:Y:S02]  /*6cd50*/  LDL.LU R15, [R1+0x38c] ;  /* 0x00038c00010f7983 */ /* 0x000ee40000300800 */
[----:B------:R-:W-:Y:S02]  /*6cd60*/  STL.64 [R1+0x6730], R6 ;  /* 0x0067300601007387 */ /* 0x000fe40000100a00 */
[----:B------:R0:W-:Y:S02]  /*6cd70*/  STL.64 [R1+0x6728], R4 ;  /* 0x0067280401007387 */ /* 0x0001e40000100a00 */
[----:B0-----:R-:W4:Y:S01]  /*6cd80*/  LDL.LU R4, [R1+0x350] ;  /* 0x0003500001047983 */ /* 0x001f220000300800 */
[----:B------:R-:W4:Y:S02]  /*6cd90*/  LDL.LU R5, [R1+0x354] ;  /* 0x0003540001057983 */ /* 0x000f240000300800 */
[----:B------:R-:W4:Y:S02]  /*6cda0*/  LDL.LU R6, [R1+0x358] ;  /* 0x0003580001067983 */ /* 0x000f240000300800 */
[----:B------:R-:W4:Y:S01]  /*6cdb0*/  LDL.LU R7, [R1+0x35c] ;  /* 0x00035c0001077983 */ /* 0x000f220000300800 */
[----:B------:R-:W2:Y:S05]  /*6cdc0*/  LDL.LU.64 R22, [R1+0x67d0] ;  /* 0x0067d00001167983 */ /* 0x000eaa0000300a00 */
[----:B------:R-:W-:Y:S02]  /*6cdd0*/  STL.64 [R1+0x530], R24 ;  /* 0x0005301801007387 */ /* 0x000fe40000100a00 */
[----:B------:R0:W-:Y:S02]  /*6cde0*/  STL.64 [R1+0x538], R26 ;  /* 0x0005381a01007387 */ /* 0x0001e40000100a00 */
[----:B0-----:R-:W2:Y:S01]  /*6cdf0*/  LDL.LU.64 R26, [R1+0x67c8] ;  /* 0x0067c800011a7983 */ /* 0x001ea20000300a00 */
[----:B------:R-:W2:Y:S02]  /*6ce00*/  LDL.LU.64 R24, [R1+0x67c0] ;  /* 0x0067c00001187983 */ /* 0x000ea40000300a00 */
[C---:B--2---:R-:W-:Y:S11]  /*6ce10*/  HMMA.16816.F32.BF16 R24, R16.reuse, R22, R24 ;  /* 0x000000161018723c */ /* 0x044ff60000041818 */
[----:B------:R-:W-:Y:S11]  /*6ce20*/  @!UPT UIADD3 URZ, URZ, URZ, URZ ;  /* 0x0000003f3f3ff290 */ /* 0x000ff6000fffe03f */
[----:B------:R-:W-:Y:S01]  /*6ce30*/  @!UPT UIADD3 URZ, URZ, URZ, URZ ;  /* 0x0000003f3f3ff290 */ /* 0x000fe2000fffe03f */
[----:B------:R0:W-:Y:S01]  /*6ce40*/  STL.64 [R1+0x520], R24 ;  /* 0x0005201801007387 */ /* 0x0001e20000100a00 */
[----:B------:R1:W-:Y:S02]  /*6ce50*/  STL.64 [R1+0x528], R26 ;  /* 0x0005281a01007387 */ /* 0x0003e40000100a00 */
[----:B0-----:R-:W-:Y:S01]  /*6ce60*/  IMAD.MOV.U32 R25, RZ, RZ, R22 ;  /* 0x000000ffff197224 */ /* 0x001fe200078e0016 */
[----:B-1----:R-:W2:Y:S01]  /*6ce70*/  LDL.LU.64 R26, [R1+0x67b8] ;  /* 0x0067b800011a7983 */ /* 0x002ea20000300a00 */
[----:B------:R-:W-:Y:S02]  /*6ce80*/  IMAD.MOV.U32 R24, RZ, RZ, R23 ;  /* 0x000000ffff187224 */ /* 0x000fe400078e0017 */
[----:B------:R-:W2:Y:S02]  /*6ce90*/  LDL.LU.64 R22, [R1+0x67b0] ;  /* 0x0067b00001167983 */ /* 0x000ea40000300a00 */
[C---:B--2---:R-:W-:Y:S01]  /*6cea0*/  HMMA.16816.F32.BF16 R20, R16.reuse, R22, R8 ;  /* 0x000000161014723c */ /* 0x044fe20000041808 */
[----:B------:R-:W2:Y:S11]  /*6ceb0*/  LDL.LU.64 R10, [R1+0x67a8] ;  /* 0x0067a800010a7983 */ /* 0x000eb60000300a00 */
[----:B------:R-:W-:Y:S11]  /*6cec0*/  @!UPT UIADD3 URZ, URZ, URZ, URZ ;  /* 0x0000003f3f3ff290 */ /* 0x000ff6000fffe03f */
[----:B------:R-:W-:Y:S01]  /*6ced0*/  STL.64 [R1+0x510], R20 ;  /* 0x0005101401007387 */ /* 0x000fe20000100a00 */
[----:B------:R0:W-:Y:S03]  /*6cee0*/  STL.64 [R1+0x518], R22 ;  /* 0x0005181601007387 */ /* 0x0001e60000100a00 */
[----:B0-----:R-:W2:Y:S01]  /*6cef0*/  LDL.LU.64 R22, [R1+0x67a0] ;  /* 0x0067a00001167983 */ /* 0x001ea20000300a00 */
[----:B------:R-:W2:Y:S02]  /*6cf00*/  LDL.LU.64 R20, [R1+0x6798] ;  /* 0x0067980001147983 */ /* 0x000ea40000300a00 */
[----:B--2---:R-:W-:Y:S01]  /*6cf10*/  HMMA.16816.F32.BF16 R16, R16, R26, R20 ;  /* 0x0000001a1010723c */ /* 0x004fe20000041814 */
        /* <DEDUP_REMOVED lines=8> */
[----:B------:R-:W2:Y:S01]  /*6cfa0*/  LDL.LU R19, [R1+0x39c] ;  /* 0x00039c0001137983 */ /* 0x000ea20000300800 */
[----:B------:R-:W-:Y:S01]  /*6cfb0*/  STL.64 [R1+0x6638], R26 ;  /* 0x0066381a01007387 */ /* 0x000fe20000100a00 */
[C---:B--2---:R-:W-:Y:S11]  /*6cfc0*/  HMMA.16816.F32.BF16 R16, R20.reuse, R10, R16 ;  /* 0x0000000a1410723c */ /* 0x044ff60000041810 */
[----:B------:R-:W-:Y:S11]  /*6cfd0*/  @!UPT UIADD3 URZ, URZ, URZ, URZ ;  /* 0x0000003f3f3ff290 */ /* 0x000ff6000fffe03f */
[----:B------:R-:W-:Y:S01]  /*6cfe0*/  @!UPT UIADD3 URZ, URZ, URZ, URZ ;  /* 0x0000003f3f3ff290 */ /* 0x000fe2000fffe03f */
[----:B------:R0:W-:Y:S01]  /*6cff0*/  STL.64 [R1+0x390], R16 ;  /* 0x0003901001007387 */ /* 0x0001e20000100a00 */
[----:B------:R1:W-:Y:S02]  /*6d000*/  STL.64 [R1+0x398], R18 ;  /* 0x0003981201007387 */ /* 0x0003e40000100a00 */
[----:B0-----:R-:W-:Y:S02]  /*6d010*/  IMAD.MOV.U32 R17, RZ, RZ, R11 ;  /* 0x000000ffff117224 */ /* 0x001fe400078e000b */
[----:B-1----:R-:W-:Y:S02]  /*6d020*/  IMAD.MOV.U32 R18, RZ, RZ, R10 ;  /* 0x000000ffff127224 */ /* 0x002fe400078e000a */
[----:B------:R-:W3:Y:S02]  /*6d030*/  LDL.LU.64 R10, [R1+0x6780] ;  /* 0x00678000010a7983 */ /* 0x000ee40000300a00 */
[----:B---3--:R-:W-:Y:S01]  /*6d040*/  HMMA.16816.F32.BF16 R12, R20, R10, R12 ;  /* 0x0000000a140c723c */ /* 0x008fe2000004180c */
        /* <DEDUP_REMOVED lines=8> */
[----:B------:R-:W-:Y:S01]  /*6d0d0*/  STL.64 [R1+0x6710], R18 ;  /* 0x0067101201007387 */ /* 0x000fe20000100a00 */
[----:B------:R0:W-:Y:S01]  /*6d0e0*/  STL [R1+0x6708], R17 ;  /* 0x0067081101007387 */ /* 0x0001e20000100800 */
[----:B------:R-:W3:Y:S03]  /*6d0f0*/  LDL.LU R16, [R1+0x330] ;  /* 0x0003300001107983 */ /* 0x000ee60000300800 */
[----:B0-----:R-:W3:Y:S01]  /*6d100*/  LDL.LU R17, [R1+0x334] ;  /* 0x0003340001117983 */ /* 0x001ee20000300800 */
[----:B------:R-:W3:Y:S02]  /*6d110*/  LDL.LU R18, [R1+0x338] ;  /* 0x0003380001127983 */ /* 0x000ee40000300800 */
[----:B------:R-:W3:Y:S01]  /*6d120*/  LDL.LU R19, [R1+0x33c] ;  /* 0x00033c0001137983 */ /* 0x000ee20000300800 */
[----:B--2---:R-:W-:Y:S01]  /*6d130*/  HMMA.16816.F32.BF16 R8, R20, R14, R8 ;  /* 0x0000000e1408723c */ /* 0x004fe20000041808 */
[----:B------:R-:W-:-:S02]  /*6d140*/  IMAD.MOV.U32 R29, RZ, RZ, R14 ;  /* 0x000000ffff1d7224 */ /* 0x000fc400078e000e */
[----:B------:R-:W-:Y:S01]  /*6d150*/  IMAD.MOV.U32 R27, RZ, RZ, R15 ;  /* 0x000000ffff1b7224 */ /* 0x000fe200078e000f */
[----:B---3--:R-:W-:Y:S01]  /*6d160*/  STL.64 [R1+0x6720], R18 ;  /* 0x0067201201007387 */ /* 0x008fe20000100a00 */
[----:B------:R0:W-:Y:S03]  /*6d170*/  STL.64 [R1+0x6718], R16 ;  /* 0x0067181001007387 */ /* 0x0001e60000100a00 */
[----:B0-----:R-:W2:Y:S01]  /*6d180*/  LDL.LU R16, [R1+0x340] ;  /* 0x0003400001107983 */ /* 0x001ea20000300800 */
[----:B------:R-:W2:Y:S02]  /*6d190*/  LDL.LU R17, [R1+0x344] ;  /* 0x0003440001117983 */ /* 0x000ea40000300800 */
[----:B------:R-:W2:Y:S02]  /*6d1a0*/  LDL.LU R18, [R1+0x348] ;  /* 0x0003480001127983 */ /* 0x000ea40000300800 */
[----:B------:R-:W2:Y:S10]  /*6d1b0*/  LDL.LU R19, [R1+0x34c] ;  /* 0x00034c0001137983 */ /* 0x000eb40000300800 */
[----:B------:R-:W-:Y:S01]  /*6d1c0*/  STL.64 [R1+0x370], R8 ;  /* 0x0003700801007387 */ /* 0x000fe20000100a00 */
[----:B------:R0:W-:Y:S03]  /*6d1d0*/  STL.64 [R1+0x378], R10 ;  /* 0x0003780a01007387 */ /* 0x0001e60000100a00 */
[----:B0-----:R-:W3:Y:S01]  /*6d1e0*/  LDL.LU.64 R10, [R1+0x6760] ;  /* 0x00676000010a7983 */ /* 0x001ee20000300a00 */
[----:B------:R-:W3:Y:S02]  /*6d1f0*/  LDL.LU.64 R8, [R1+0x6758] ;  /* 0x0067580001087983 */ /* 0x000ee40000300a00 */
[----:B------:R-:W3:Y:S02]  /*6d200*/  LDL.LU.64 R14, [R1+0x6750] ;  /* 0x00675000010e7983 */ /* 0x000ee40000300a00 */
[----:B------:R-:W2:Y:S01]  /*6d210*/  LDL.LU R12, [R1+0x6748] ;  /* 0x00674800010c7983 */ /* 0x000ea20000300800 */
[C---:B---3--:R-:W-:Y:S11]  /*6d220*/  HMMA.16816.F32.BF16 R8, R20.reuse, R14, R8 ;  /* 0x0000000e1408723c */ /* 0x048ff60000041808 */
[----:B------:R-:W-:Y:S11]  /*6d230*/  @!UPT UIADD3 URZ, URZ, URZ, URZ ;  /* 0x0000003f3f3ff290 */ /* 0x000ff6000fffe03f */
[----:B------:R-:W-:Y:S01]  /*6d240*/  @!UPT UIADD3 URZ, URZ, URZ, URZ ;  /* 0x0000003f3f3ff290 */ /* 0x000fe2000fffe03f */
[----:B------:R-:W-:Y:S01]  /*6d250*/  STL.64 [R1+0x360], R8 ;  /* 0x0003600801007387 */ /* 0x000fe20000100a00 */
[----:B------:R0:W-:Y:S03]  /*6d260*/  STL.64 [R1+0x368], R10 ;  /* 0x0003680a01007387 */ /* 0x0001e60000100a00 */
[----:B0-----:R-:W4:Y:S01]  /*6d270*/  LDL.LU.64 R10, [R1+0x6740] ;  /* 0x00674000010a7983 */ /* 0x001f220000300a00 */
[----:B------:R-:W3:Y:S01]  /*6d280*/  LDL.LU.64 R8, [R1+0x6738] ;  /* 0x0067380001087983 */ /* 0x000ee20000300a00 */
[C---:B----4-:R-:W-:Y:S11]  /*6d290*/  HMMA.16816.F32.BF16 R4, R20.reuse, R10, R4 ;  /* 0x0000000a1404723c */ /* 0x050ff60000041804 */
[----:B------:R-:W-:Y:S11]  /*6d2a0*/  @!UPT UIADD3 URZ, URZ, URZ, URZ ;  /* 0x0000003f3f3ff290 */ /* 0x000ff6000fffe03f */
[----:B------:R-:W-:Y:S01]  /*6d2b0*/  @!UPT UIADD3 URZ, URZ, URZ, URZ ;  /* 0x0000003f3f3ff290 */ /* 0x000fe2000fffe03f */
[----:B------:R-:W-:Y:S01]  /*6d2c0*/  STL.64 [R1+0x350], R4 ;  /* 0x0003500401007387 */ /* 0x000fe20000100a00 */
[----:B------:R0:W-:Y:S03]  /*6d2d0*/  STL.64 [R1+0x358], R6 ;  /* 0x0003580601007387 */ /* 0x0001e60000100a00 */
[----:B0-----:R-:W2:Y:S01]  /*6d2e0*/  LDL.LU.64 R6, [R1+0x6730] ;  /* 0x0067300001067983 */ /* 0x001ea20000300a00 */
[----:B------:R-:W4:Y:S02]  /*6d2f0*/  LDL.LU.64 R4, [R1+0x6728] ;  /* 0x0067280001047983 */ /* 0x000f240000300a00 */
[----:B------:R0:W-:Y:S02]  /*6d300*/  STL.64 [R1+0x65c8], R10 ;  /* 0x0065c80a01007387 */ /* 0x0001e40000100a00 */
[----:B---3--:R-:W-:Y:S01]  /*6d310*/  STL.64 [R1+0x65c0], R8 ;  /* 0x0065c00801007387 */ /* 0x008fe20000100a00 */
[----:B0-----:R-:W3:Y:S01]  /*6d320*/  LDL.LU.64 R10, [R1+0x38] ;  /* 0x00003800010a7983 */ /* 0x001ee20000300a00 */
[C---:B--2---:R-:W-:Y:S11]  /*6d330*/  HMMA.16816.F32.BF16 R16, R20.reuse, R6, R16 ;  /* 0x000000061410723c */ /* 0x044ff60000041810 */
[----:B------:R-:W-:Y:S11]  /*6d340*/  @!UPT UIADD3 URZ, URZ, URZ, URZ ;  /* 0x0000003f3f3ff290 */ /* 0x000ff6000fffe03f */
[----:B------:R-:W-:Y:S01]  /*6d350*/  @!UPT UIADD3 URZ, URZ, URZ, URZ ;  /* 0x0000003f3f3ff290 */ /* 0x000fe2000fffe03f */
[----:B------:R-:W-:Y:S01]  /*6d360*/  STL.64 [R1+0x340], R16 ;  /* 0x0003401001007387 */ /* 0x000fe20000100a00 */
[----:B------:R0:W-:Y:S03]  /*6d370*/  STL.64 [R1+0x348], R18 ;  /* 0x0003481201007387 */ /* 0x0001e60000100a00 */
[----:B0-----:R-:W2:Y:S01]  /*6d380*/  LDL.LU.64 R18, [R1+0x6720] ;  /* 0x0067200001127983 */ /* 0x001ea20000300a00 */
[----:B------:R-:W2:Y:S02]  /*6d390*/  LDL.LU.64 R16, [R1+0x6718] ;  /* 0x0067180001107983 */ /* 0x000ea40000300a00 */
[----:B------:R-:W-:Y:S02]  /*6d3a0*/  STL.64 [R1+0x6670], R6 ;  /* 0x0066700601007387 */ /* 0x000fe40000100a00 */
[----:B----4-:R-:W-:Y:S02]  /*6d3b0*/  STL [R1+0x6668], R5 ;  /* 0x0066680501007387 */ /* 0x010fe40000100800 */
[----:B---3--:R-:W-:Y:S01]  /*6d3c0*/  IMAD.MOV.U32 R13, RZ, RZ, R11 ;  /* 0x000000ffff0d7224 */ /* 0x008fe200078e000b */
[----:B--2---:R-:W-:Y:S11]  /*6d3d0*/  HMMA.16816.F32.BF16 R16, R20, R10, R16 ;  /* 0x0000000a1410723c */ /* 0x004ff60000041810 */
[----:B------:R-:W-:Y:S11]  /*6d3e0*/  @!UPT UIADD3 URZ, URZ, URZ, URZ ;  /* 0x0000003f3f3ff290 */ /* 0x000ff6000fffe03f */
[----:B------:R-:W-:Y:S01]  /*6d3f0*/  @!UPT UIADD3 URZ, URZ, URZ, URZ ;  /* 0x0000003f3f3ff290 */ /* 0x000fe2000fffe03f */
[----:B------:R-:W-:Y:S01]  /*6d400*/  STL.64 [R1+0x330], R16 ;  /* 0x0003301001007387 */ /* 0x000fe20000100a00 */
[----:B------:R0:W-:Y:S03]  /*6d410*/  STL.64 [R1+0x338], R18 ;  /* 0x0003381201007387 */ /* 0x0001e60000100a00 */
[----:B0-----:R-:W2:Y:S01]  /*6d420*/  LDL.LU.64 R18, [R1+0x6710] ;  /* 0x0067100001127983 */ /* 0x001ea20000300a00 */
[----:B------:R-:W3:Y:S02]  /*6d430*/  LDL.LU R17, [R1+0x6708] ;  /* 0x0067080001117983 */ /* 0x000ee40000300800 */
[----:B------:R0:W-:Y:S02]  /*6d440*/  STL.64 [R1+0x65d8], R14 ;  /* 0x0065d80e01007387 */ /* 0x0001e40000100a00 */
[----:B------:R-:W-:Y:S02]  /*6d450*/  STL.64 [R1+0x65d0], R12 ;  /* 0x0065d00c01007387 */ /* 0x000fe40000100a00 */
[----:B------:R-:W-:-:S02]  /*6d460*/  IMAD.MOV.U32 R16, RZ, RZ, R10 ;  /* 0x000000ffff107224 */ /* 0x000fc400078e000a */
[----:B0-----:R-:W-:Y:S02]  /*6d470*/  IMAD.MOV.U32 R14, RZ, RZ, R29 ;  /* 0x000000ffff0e7224 */ /* 0x001fe400078e001d */
[----:B------:R-:W-:Y:S01]  /*6d480*/  IMAD.MOV.U32 R15, RZ, RZ, R27 ;  /* 0x000000ffff0f7224 */ /* 0x000fe200078e001b */
[----:B------:R-:W4:Y:S04]  /*6d490*/  LDL.LU R29, [R1+0x6704] ;  /* 0x00670400011d7983 */ /* 0x000f280000300800 */
[----:B------:R0:W-:Y:S01]  /*6d4a0*/  STL.64 [R1+0x65f0], R14 ;  /* 0x0065f00e01007387 */ /* 0x0001e20000100a00 */
[----:B------:R-:W3:Y:S02]  /*6d4b0*/  LDL.LU R8, [R1+0xf0] ;  /* 0x0000f00001087983 */ /* 0x000ee40000300800 */
[----:B------:R-:W3:Y:S02]  /*6d4c0*/  LDL.LU R9, [R1+0xf4] ;  /* 0x0000f40001097983 */ /* 0x000ee40000300800 */
[----:B------:R-:W3:Y:S01]  /*6d4d0*/  LDL.LU R10, [R1+0xf8] ;  /* 0x0000f800010a7983 */ /* 0x000ee20000300800 */
[----:B------:R-:W3:Y:S01]  /*6d4e0*/  LDL.LU R11, [R1+0xfc] ;  /* 0x0000fc00010b7983 */ /* 0x000ee20000300800 */
[----:B0-----:R-:W-:-:S02]  /*6d4f0*/  IMAD.MOV.U32 R14, RZ, RZ, R26 ;  /* 0x000000ffff0e7224 */ /* 0x001fc400078e001a */
[----:B--2---:R-:W-:-:S05]  /*6d500*/  IMAD.MOV.U32 R15, RZ, RZ, R19 ;  /* 0x000000ffff0f7224 */ /* 0x004fca00078e0013 */
[----:B------:R-:W-:Y:S04]  /*6d510*/  STL.64 [R1+0x6608], R14 ;  /* 0x0066080e01007387 */ /* 0x000fe80000100a00 */
[----:B---3--:R-:W-:Y:S01]  /*6d520*/  STL.64 [R1+0x65e8], R10 ;  /* 0x0065e80a01007387 */ /* 0x008fe20000100a00 */
[----:B------:R0:W-:Y:S03]  /*6d530*/  STL.64 [R1+0x65e0], R8 ;  /* 0x0065e00801007387 */ /* 0x0001e60000100a00 */
[----:B0-----:R-:W2:Y:S01]  /*6d540*/  LDL.LU R8, [R1+0x100] ;  /* 0x0001000001087983 */ /* 0x001ea20000300800 */
[----:B------:R-:W2:Y:S02]  /*6d550*/  LDL.LU R9, [R1+0x104] ;  /* 0x0001040001097983 */ /* 0x000ea40000300800 */
[----:B------:R-:W3:Y:S02]  /*6d560*/  LDL.LU R10, [R1+0x108] ;  /* 0x00010800010a7983 */ /* 0x000ee40000300800 */
[----:B------:R-:W3:Y:S01]  /*6d570*/  LDL.LU R11, [R1+0x10c] ;  /* 0x00010c00010b7983 */ /* 0x000ee20000300800 */
[----:B------:R-:W2:Y:S01]  /*6d580*/  LDL.LU.64 R26, [R1+0x58] ;  /* 0x00005800011a7983 */ /* 0x000ea20000300a00 */
[----:B------:R-:W-:-:S02]  /*6d590*/  IMAD.MOV.U32 R14, RZ, RZ, R18 ;  /* 0x000000ffff0e7224 */ /* 0x000fc400078e0012 */
[----:B------:R-:W-:Y:S01]  /*6d5a0*/  IMAD.MOV.U32 R15, RZ, RZ, R17 ;  /* 0x000000ffff0f7224 */ /* 0x000fe200078e0011 */
[----:B--2---:R-:W-:Y:S04]  /*6d5b0*/  STL.64 [R1+0x6650], R26 ;  /* 0x0066501a01007387 */ /* 0x004fe80000100a00 */
[----:B------:R0:W-:Y:S02]  /*6d5c0*/  STL.64 [R1+0x6630], R14 ;  /* 0x0066300e01007387 */ /* 0x0001e40000100a00 */
[----:B------:R-:W2:Y:S02]  /*6d5d0*/  LDL.LU R12, [R1+0x130] ;  /* 0x00013000010c7983 */ /* 0x000ea40000300800 */
[----:B------:R-:W2:Y:S01]  /*6d5e0*/  LDL.LU R13, [R1+0x134] ;  /* 0x00013400010d7983 */ /* 0x000ea20000300800 */
[----:B0-----:R-:W2:Y:S01]  /*6d5f0*/  LDL.LU R14, [R1+0x138] ;  /* 0x00013800010e7983 */ /* 0x001ea20000300800 */
[----:B------:R-:W2:Y:S02]  /*6d600*/  LDL.LU R15, [R1+0x13c] ;  /* 0x00013c00010f7983 */ /* 0x000ea40000300800 */
[----:B------:R-:W-:-:S02]  /*6d610*/  IMAD.MOV.U32 R26, RZ, RZ, R25 ;  /* 0x000000ffff1a7224 */ /* 0x000fc400078e0019 */
[----:B------:R-:W-:-:S05]  /*6d620*/  IMAD.MOV.U32 R27, RZ, RZ, R24 ;  /* 0x000000ffff1b7224 */ /* 0x000fca00078e0018 */
[----:B------:R-:W-:Y:S04]  /*6d630*/  STL.64 [R1+0x6678], R26 ;  /* 0x0066781a01007387 */ /* 0x000fe80000100a00 */
[----:B--2---:R-:W-:Y:S01]  /*6d640*/  STL.64 [R1+0x6648], R14 ;  /* 0x0066480e01007387 */ /* 0x004fe20000100a00 */
[----:B------:R0:W-:Y:S03]  /*6d650*/  STL.64 [R1+0x6640], R12 ;  /* 0x0066400c01007387 */ /* 0x0001e60000100a00 */
[----:B0-----:R-:W2:Y:S01]  /*6d660*/  LDL.LU R12, [R1+0x2b0] ;  /* 0x0002b000010c7983 */ /* 0x001ea20000300800 */
[----:B------:R-:W2:Y:S02]  /*6d670*/  LDL.LU R13, [R1+0x2b4] ;  /* 0x0002b400010d7983 */ /* 0x000ea40000300800 */
[----:B------:R-:W2:Y:S02]  /*6d680*/  LDL.LU R14, [R1+0x2b8] ;  /* 0x0002b800010e7983 */ /* 0x000ea40000300800 */
[----:B------:R-:W2:Y:S01]  /*6d690*/  LDL.LU R15, [R1+0x2bc] ;  /* 0x0002bc00010f7983 */ /* 0x000ea20000300800 */
[----:B------:R-:W2:Y:S01]  /*6d6a0*/  LDL.LU R24, [R1+0x2d0] ;  /* 0x0002d00001187983 */ /* 0x000ea20000300800 */
[----:B------:R-:W2:Y:S02]  /*6d6b0*/  LDL.LU R25, [R1+0x2d4] ;  /* 0x0002d40001197983 */ /* 0x000ea40000300800 */
[----:B------:R-:W2:Y:S02]  /*6d6c0*/  LDL.LU R26, [R1+0x2d8] ;  /* 0x0002d800011a7983 */ /* 0x000ea40000300800 */
[----:B------:R-:W2:Y:S02]  /*6d6d0*/  LDL.LU R27, [R1+0x2dc] ;  /* 0x0002dc00011b7983 */ /* 0x000ea40000300800 */
[----:B--2---:R0:W-:Y:S01]  /*6d6e0*/  STL.64 [R1+0x6688], R26 ;  /* 0x0066881a01007387 */ /* 0x0041e20000100a00 */
[----:B------:R-:W-:Y:S02]  /*6d6f0*/  STL.64 [R1+0x6680], R24 ;  /* 0x0066801801007387 */ /* 0x000fe40000100a00 */
[----:B0-----:R-:W-:-:S02]  /*6d700*/  IMAD.MOV.U32 R26, RZ, RZ, R0 ;  /* 0x000000ffff1a7224 */ /* 0x001fc400078e0000 */
[----:B------:R-:W-:Y:S01]  /*6d710*/  IMAD.MOV.U32 R27, RZ, RZ, R4 ;  /* 0x000000ffff1b7224 */ /* 0x000fe200078e0004 */
[----:B------:R-:W2:Y:S04]  /*6d720*/  LDL.LU R0, [R1+0x6700] ;  /* 0x0067000001007983 */ /* 0x000ea80000300800 */
[----:B------:R0:W-:Y:S04]  /*6d730*/  STL.64 [R1+0x6698], R26 ;  /* 0x0066981a01007387 */ /* 0x0001e80000100a00 */
[----:B0-----:R-:W2:Y:S04]  /*6d740*/  LDL.64 R26, [R1+0x98] ;  /* 0x00009800011a7983 */ /* 0x001ea80000100a00 */
[----:B--2---:R-:W-:Y:S01]  /*6d750*/  STL.64 [R1+0x66b0], R26 ;  /* 0x0066b01a01007387 */ /* 0x004fe20000100a00 */
[----:B------:R-:W2:Y:S03]  /*6d760*/  LDL.64 R6, [R1+0x78] ;  /* 0x0000780001067983 */ /* 0x000ea60000100a00 */
[----:B--2---:R0:W-:Y:S01]  /*6d770*/  STL.64 [R1+0x6690], R6 ;  /* 0x0066900601007387 */ /* 0x0041e20000100a00 */
[----:B------:R-:W2:Y:S02]  /*6d780*/  LDL.LU R4, [R1+0x2e0] ;  /* 0x0002e00001047983 */ /* 0x000ea40000300800 */
[----:B------:R-:W2:Y:S01]  /*6d790*/  LDL.LU R5, [R1+0x2e4] ;  /* 0x0002e40001057983 */ /* 0x000ea20000300800 */
[----:B0-----:R-:W2:Y:S01]  /*6d7a0*/  LDL.LU R6, [R1+0x2e8] ;  /* 0x0002e80001067983 */ /* 0x001ea20000300800 */
[----:B------:R-:W2:Y:S02]  /*6d7b0*/  LDL.LU R7, [R1+0x2ec] ;  /* 0x0002ec0001077983 */ /* 0x000ea40000300800 */
[----:B------:R-:W-:-:S02]  /*6d7c0*/  IMAD.MOV.U32 R26, RZ, RZ, R3 ;  /* 0x000000ffff1a7224 */ /* 0x000fc400078e0003 */
[----:B------:R-:W-:Y:S01]  /*6d7d0*/  IMAD.MOV.U32 R27, RZ, RZ, R2 ;  /* 0x000000ffff1b7224 */ /* 0x000fe200078e0002 */
[----:B------:R-:W3:Y:S01]  /*6d7e0*/  LDL.LU R3, [R1+0x66fc] ;  /* 0x0066fc0001037983 */ /* 0x000ee20000300800 */
[----:B------:R-:W3:Y:S03]  /*6d7f0*/  LDL.LU R2, [R1+0x66f8] ;  /* 0x0066f80001027983 */ /* 0x000ee60000300800 */
[----:B------:R-:W-:Y:S04]  /*6d800*/  STL.64 [R1+0x66c8], R26 ;  /* 0x0066c81a01007387 */ /* 0x000fe80000100a00 */
[----:B--2---:R-:W-:Y:S01]  /*6d810*/  STL.64 [R1+0x66a8], R6 ;  /* 0x0066a80601007387 */ /* 0x004fe20000100a00 */
[----:B------:R0:W-:Y:S03]  /*6d820*/  STL.64 [R1+0x66a0], R4 ;  /* 0x0066a00401007387 */ /* 0x0001e60000100a00 */
[----:B0-----:R-:W2:Y:S01]  /*6d830*/  LDL.LU R4, [R1+0x2f0] ;  /* 0x0002f00001047983 */ /* 0x001ea20000300800 */
[----:B------:R-:W2:Y:S02]  /*6d840*/  LDL.LU R5, [R1+0x2f4] ;  /* 0x0002f40001057983 */ /* 0x000ea40000300800 */
[----:B------:R-:W2:Y:S02]  /*6d850*/  LDL.LU R6, [R1+0x2f8] ;  /* 0x0002f80001067983 */ /* 0x000ea40000300800 */
[----:B------:R-:W2:Y:S02]  /*6d860*/  LDL.LU R7, [R1+0x2fc] ;  /* 0x0002fc0001077983 */ /* 0x000ea40000300800 */
[----:B----4-:R-:W-:-:S02]  /*6d870*/  IMAD.MOV.U32 R26, RZ, RZ, R29 ;  /* 0x000000ffff1a7224 */ /* 0x010fc400078e001d */
[----:B------:R-:W-:-:S05]  /*6d880*/  IMAD.MOV.U32 R27, RZ, RZ, R28 ;  /* 0x000000ffff1b7224 */ /* 0x000fca00078e001c */
[----:B------:R-:W-:Y:S04]  /*6d890*/  STL.64 [R1+0x66e0], R26 ;  /* 0x0066e01a01007387 */ /* 0x000fe80000100a00 */
[----:B--2---:R-:W-:Y:S01]  /*6d8a0*/  STL.64 [R1+0x66c0], R6 ;  /* 0x0066c00601007387 */ /* 0x004fe20000100a00 */
[----:B------:R0:W-:Y:S03]  /*6d8b0*/  STL.64 [R1+0x66b8], R4 ;  /* 0x0066b80401007387 */ /* 0x0001e60000100a00 */
        /* <DEDUP_REMOVED lines=16> */
[----:B------:R-:W-:Y:S01]  /*6d9c0*/  STL.64 [R1+0x6660], R14 ;  /* 0x0066600e01007387 */ /* 0x000fe20000100a00 */
[----:B------:R0:W-:Y:S03]  /*6d9d0*/  STL.64 [R1+0x6658], R12 ;  /* 0x0066580c01007387 */ /* 0x0001e60000100a00 */
[----:B0-----:R-:W4:Y:S01]  /*6d9e0*/  LDL.LU R12, [R1+0x2c0] ;  /* 0x0002c000010c7983 */ /* 0x001f220000300800 */
[----:B------:R-:W4:Y:S02]  /*6d9f0*/  LDL.LU R13, [R1+0x2c4] ;  /* 0x0002c400010d7983 */ /* 0x000f240000300800 */
[----:B------:R-:W4:Y:S02]  /*6da00*/  LDL.LU R14, [R1+0x2c8] ;  /* 0x0002c800010e7983 */ /* 0x000f240000300800 */
[----:B------:R-:W4:Y:S01]  /*6da10*/  LDL.LU R15, [R1+0x2cc] ;  /* 0x0002cc00010f7983 */ /* 0x000f220000300800 */
[----:B---3--:R-:W-:Y:S01]  /*6da20*/  STL.64 [R1+0x6600], R10 ;  /* 0x0066000a01007387 */ /* 0x008fe20000100a00 */
[----:B------:R0:W-:Y:S03]  /*6da30*/  STL.64 [R1+0x65f8], R8 ;  /* 0x0065f80801007387 */ /* 0x0001e60000100a00 */
[----:B0-----:R-:W3:Y:S01]  /*6da40*/  LDL.LU R8, [R1+0x110] ;  /* 0x0001100001087983 */ /* 0x001ee20000300800 */
[----:B------:R-:W3:Y:S02]  /*6da50*/  LDL.LU R9, [R1+0x114] ;  /* 0x0001140001097983 */ /* 0x000ee40000300800 */
[----:B------:R-:W3:Y:S02]  /*6da60*/  LDL.LU R10, [R1+0x118] ;  /* 0x00011800010a7983 */ /* 0x000ee40000300800 */
[----:B------:R-:W3:Y:S02]  /*6da70*/  LDL.LU R11, [R1+0x11c] ;  /* 0x00011c00010b7983 */ /* 0x000ee40000300800 */
[----:B------:R-:W-:-:S02]  /*6da80*/  IMAD.MOV.U32 R26, RZ, RZ, R3 ;  /* 0x000000ffff1a7224 */ /* 0x000fc400078e0003 */
[----:B------:R-:W-:-:S07]  /*6da90*/  IMAD.MOV.U32 R27, RZ, RZ, R0 ;  /* 0x000000ffff1b7224 */ /* 0x000fce00078e0000 */
[C---:B--2---:R-:W-:Y:S01]  /*6daa0*/  HMMA.16816.F32.BF16 R24, R20.reuse, R26, R4 ;  /* 0x0000001a1418723c */ /* 0x044fe20000041804 */
[----:B---3--:R-:W-:Y:S01]  /*6dab0*/  STL.64 [R1+0x6618], R10 ;  /* 0x0066180a01007387 */ /* 0x008fe20000100a00 */
[----:B------:R0:W-:Y:S03]  /*6dac0*/  STL.64 [R1+0x6610], R8 ;  /* 0x0066100801007387 */ /* 0x0001e60000100a00 */
[----:B0-----:R-:W2:Y:S01]  /*6dad0*/  LDL.LU R8, [R1+0x120] ;  /* 0x0001200001087983 */ /* 0x001ea20000300800 */
[----:B------:R-:W2:Y:S02]  /*6dae0*/  LDL.LU R9, [R1+0x124] ;  /* 0x0001240001097983 */ /* 0x000ea40000300800 */
[----:B------:R-:W2:Y:S02]  /*6daf0*/  LDL.LU R10, [R1+0x128] ;  /* 0x00012800010a7983 */ /* 0x000ea40000300800 */
[----:B------:R-:W2:Y:S01]  /*6db00*/  LDL.LU R11, [R1+0x12c] ;  /* 0x00012c00010b7983 */ /* 0x000ea20000300800 */
[----:B------:R0:W-:Y:S04]  /*6db10*/  STL [R1+0x65bc], R16 ;  /* 0x0065bc1001007387 */ /* 0x0001e80000100800 */
[----:B0-----:R-:W3:Y:S01]  /*6db20*/  LDL.LU R16, [R1+0xe0] ;  /* 0x0000e00001107983 */ /* 0x001ee20000300800 */
[----:B------:R-:W3:Y:S02]  /*6db30*/  LDL.LU R17, [R1+0xe4] ;  /* 0x0000e40001117983 */ /* 0x000ee40000300800 */
[----:B------:R-:W3:Y:S02]  /*6db40*/  LDL.LU R18, [R1+0xe8] ;  /* 0x0000e80001127983 */ /* 0x000ee40000300800 */
[----:B------:R-:W3:Y:S01]  /*6db50*/  LDL.LU R19, [R1+0xec] ;  /* 0x0000ec0001137983 */ /* 0x000ee20000300800 */
[----:B------:R-:W2:Y:S01]  /*6db60*/  LDL.LU.64 R6, [R1+0x66f0] ;  /* 0x0066f00001067983 */ /* 0x000ea20000300a00 */
[----:B------:R-:W2:Y:S02]  /*6db70*/  LDL.LU.64 R4, [R1+0x66e8] ;  /* 0x0066e80001047983 */ /* 0x000ea40000300a00 */
[----:B------:R-:W-:Y:S02]  /*6db80*/  STL.64 [R1+0x320], R24 ;  /* 0x0003201801007387 */ /* 0x000fe40000100a00 */
[----:B------:R0:W-:Y:S02]  /*6db90*/  STL.64 [R1+0x328], R26 ;  /* 0x0003281a01007387 */ /* 0x0001e40000100a00 */
        /* <DEDUP_REMOVED lines=16> */
[----:B------:R-:W-:Y:S11]  /*6dca0*/  IMAD.MOV.U32 R0, RZ, RZ, R27 ;  /* 0x000000ffff007224 */ /* 0x000ff600078e001b */
[----:B------:R-:W-:Y:S11]  /*6dcb0*/  @!UPT UIADD3 URZ, URZ, URZ, URZ ;  /* 0x0000003f3f3ff290 */ /* 0x000ff6000fffe03f */
[----:B------:R-:W-:Y:S01]  /*6dcc0*/  STL.64 [R1+0x2f0], R4 ;  /* 0x0002f00401007387 */ /* 0x000fe20000100a00 */
[----:B------:R0:W-:Y:S03]  /*6dcd0*/  STL.64 [R1+0x2f8], R6 ;  /* 0x0002f80601007387 */ /* 0x0001e60000100a00 */
[----:B0-----:R-:W2:Y:S01]  /*6dce0*/  LDL.LU.64 R6, [R1+0x66a8] ;  /* 0x0066a80001067983 */ /* 0x001ea20000300a00 */
[----:B------:R-:W2:Y:S02]  /*6dcf0*/  LDL.LU.64 R4, [R1+0x66a0] ;  /* 0x0066a00001047983 */ /* 0x000ea40000300a00 */
[----:B------:R-:W2:Y:S02]  /*6dd00*/  LDL.LU.64 R26, [R1+0x6698] ;  /* 0x00669800011a7983 */ /* 0x000ea40000300a00 */
[----:B------:R-:W-:Y:S01]  /*6dd10*/  STL [R1+0x65a0], R0 ;  /* 0x0065a00001007387 */ /* 0x000fe20000100800 */
[C---:B--2---:R-:W-:Y:S01]  /*6dd20*/  HMMA.16816.F32.BF16 R24, R20.reuse, R26, R4 ;  /* 0x0000001a1418723c */ /* 0x044fe20000041804 */
[----:B------:R-:W2:Y:S11]  /*6dd30*/  LDL.LU.64 R6, [R1+0x6690] ;  /* 0x0066900001067983 */ /* 0x000eb60000300a00 */
[----:B------:R-:W-:Y:S11]  /*6dd40*/  @!UPT UIADD3 URZ, URZ, URZ, URZ ;  /* 0x0000003f3f3ff290 */ /* 0x000ff6000fffe03f */
        /* <DEDUP_REMOVED lines=10> */
[----:B------:R-:W-:Y:S02]  /*6ddf0*/  IMAD.MOV.U32 R0, RZ, RZ, R6 ;  /* 0x000000ffff007224 */ /* 0x000fe400078e0006 */
[----:B------:R-:W2:Y:S02]  /*6de00*/  LDL.LU.64 R6, [R1+0x6670] ;  /* 0x0066700001067983 */ /* 0x000ea40000300a00 */
[----:B------:R-:W2:Y:S01]  /*6de10*/  LDL.LU R5, [R1+0x6668] ;  /* 0x0066680001057983 */ /* 0x000ea20000300800 */
[----:B------:R-:W-:Y:S01]  /*6de20*/  STL [R1+0x65b8], R0 ;  /* 0x0065b80001007387 */ /* 0x000fe20000100800 */
[----:B------:R-:W2:Y:S01]  /*6de30*/  LDL R4, [R1+0xbd4] ;  /* 0x000bd40001047983 */ /* 0x000ea20000100800 */
        /* <DEDUP_REMOVED lines=16> */
[----:B----4-:R-:W-:Y:S01]  /*6df40*/  HMMA.16816.F32.BF16 R20, R20, R26, R12 ;  /* 0x0000001a1414723c */ /* 0x010fe2000004180c */
[----:B------:R-:W4:Y:S01]  /*6df50*/  LDL.LU.64 R14, [R1+0x6630] ;  /* 0x00663000010e7983 */ /* 0x000f220000300a00 */
[----:B------:R-:W-:-:S02]  /*6df60*/  IMAD.MOV.U32 R0, RZ, RZ, R26 ;  /* 0x000000ffff007224 */ /* 0x000fc400078e001a */
[----:B------:R-:W-:Y:S11]  /*6df70*/  IMAD.MOV.U32 R29, RZ, RZ, R27 ;  /* 0x000000ffff1d7224 */ /* 0x000ff600078e001b */
[----:B------:R-:W-:Y:S08]  /*6df80*/  @!UPT UIADD3 URZ, URZ, URZ, URZ ;  /* 0x0000003f3f3ff290 */ /* 0x000ff0000fffe03f */
[----:B------:R0:W-:Y:S01]  /*6df90*/  STL.64 [R1+0x970], R20 ;  /* 0x0009701401007387 */ /* 0x0001e20000100a00 */
[----:B------:R1:W-:Y:S02]  /*6dfa0*/  STL.64 [R1+0x978], R22 ;  /* 0x0009781601007387 */ /* 0x0003e40000100a00 */
[----:B------:R-:W4:Y:S02]  /*6dfb0*/  LDL.LU.64 R26, [R1+0x6628] ;  /* 0x00662800011a7983 */ /* 0x000f240000300a00 */
[----:B------:R-:W4:Y:S01]  /*6dfc0*/  LDL.LU.64 R24, [R1+0x6620] ;  /* 0x0066200001187983 */ /* 0x000f220000300a00 */
[----:B0-----:R-:W2:Y:S01]  /*6dfd0*/  LDL.LU R20, [R1+0xd0] ;  /* 0x0000d00001147983 */ /* 0x001ea20000300800 */
[----:B------:R-:W2:Y:S02]  /*6dfe0*/  LDL.LU R21, [R1+0xd4] ;  /* 0x0000d40001157983 */ /* 0x000ea40000300800 */
[----:B-1----:R-:W2:Y:S02]  /*6dff0*/  LDL.LU R22, [R1+0xd8] ;  /* 0x0000d80001167983 */ /* 0x002ea40000300800 */
[----:B------:R-:W2:Y:S01]  /*6e000*/  LDL.LU R23, [R1+0xdc] ;  /* 0x0000dc0001177983 */ /* 0x000ea20000300800 */
        /* <DEDUP_REMOVED lines=27> */
[----:B0-----:R-:W3:Y:S01]  /*6e1c0*/  LDL.LU.64 R10, [R1+0x65c8] ;  /* 0x0065c800010a7983 */ /* 0x001ee20000300a00 */
[----:B------:R-:W4:Y:S01]  /*6e1d0*/  LDL.LU.64 R8, [R1+0x65c0] ;  /* 0x0065c00001087983 */ /* 0x000f220000300a00 */
[C---:B--2---:R-:W-:Y:S08]  /*6e1e0*/  HMMA.16816.F32.BF16 R20, R24.reuse, R6, R20 ;  /* 0x000000061814723c */ /* 0x044ff00000041814 */
[----:B---3--:R-:W-:Y:S11]  /*6e1f0*/  HMMA.16816.F32.BF16 R16, R24, R10, R16 ;  /* 0x0000000a1810723c */ /* 0x008ff60000041810 */
[----:B------:R-:W-:Y:S11]  /*6e200*/  @!UPT UIADD3 URZ, URZ, URZ, URZ ;  /* 0x0000003f3f3ff290 */ /* 0x000ff6000fffe03f */
[----:B------:R-:W-:Y:S01]  /*6e210*/  @!UPT UIADD3 URZ, URZ, URZ, URZ ;  /* 0x0000003f3f3ff290 */ /* 0x000fe2000fffe03f */
[----:B------:R0:W-:Y:S01]  /*6e220*/  STL.64 [R1+0x8e0], R16 ;  /* 0x0008e01001007387 */ /* 0x0001e20000100a00 */
[----:B------:R-:W-:Y:S03]  /*6e230*/  STL.64 [R1+0x8e8], R18 ;  /* 0x0008e81201007387 */ /* 0x000fe60000100a00 */
[----:B0-----:R-:W2:Y:S01]  /*6e240*/  LDL.LU R16, [R1+0x65bc] ;  /* 0x0065bc0001107983 */ /* 0x001ea20000300800 */
[----:B------:R-:W-:Y:S02]  /*6e250*/  STL.64 [R1+0x8d0], R20 ;  /* 0x0008d01401007387 */ /* 0x000fe40000100a00 */
[----:B------:R-:W-:Y:S02]  /*6e260*/  STL.64 [R1+0x8d8], R22 ;  /* 0x0008d81601007387 */ /* 0x000fe40000100a00 */
[----:B------:R-:W0:Y:S04]  /*6e270*/  LDSM.16.MT88.4 R20, [R5+0x22000] ;  /* 0x022000000514783b */ /* 0x000e280000004200 */
[----:B------:R-:W-:Y:S04]  /*6e280*/  STL [R1+0x65a4], R5 ;  /* 0x0065a40501007387 */ /* 0x000fe80000100800 */
[----:B0-----:R0:W-:Y:S01]  /*6e290*/  STL.64 [R1+0x6500], R22 ;  /* 0x0065001601007387 */ /* 0x0011e20000100a00 */
[----:B------:R-:W-:Y:S02]  /*6e2a0*/  STL.64 [R1+0x64f8], R20 ;  /* 0x0064f81401007387 */ /* 0x000fe40000100a00 */
[----:B0-----:R-:W-:-:S02]  /*6e2b0*/  IMAD.MOV.U32 R23, RZ, RZ, R13 ;  /* 0x000000ffff177224 */ /* 0x001fc400078e000d */
[----:B--2---:R-:W-:Y:S02]  /*6e2c0*/  IMAD.MOV.U32 R22, RZ, RZ, R16 ;  /* 0x000000ffff167224 */ /* 0x004fe400078e0010 */
[----:B------:R-:W0:Y:S04]  /*6e2d0*/  LDSM.16.M88.4 R16, [R4] ;  /* 0x000000000410783b */ /* 0x000e280000000200 */
[----:B0-----:R-:W-:Y:S01]  /*6e2e0*/  STL.64 [R1+0x20], R16 ;  /* 0x0000201001007387 */ /* 0x001fe20000100a00 */
[----:B------:R-:W-:Y:S02]  /*6e2f0*/  STL.64 [R1+0x28], R18 ;  /* 0x0000281201007387 */ /* 0x000fe40000100a00 */
[----:B------:R-:W0:Y:S02]  /*6e300*/  LDSM.16.M88.4 R16, [R4+0x2000] ;  /* 0x002000000410783b */ /* 0x000e240000000200 */
[----:B0-----:R-:W-:Y:S02]  /*6e310*/  STL.64 [R1+0x10], R16 ;  /* 0x0000101001007387 */ /* 0x001fe40000100a00 */
[----:B------:R-:W-:Y:S02]  /*6e320*/  STL.64 [R1+0x18], R18 ;  /* 0x0000181201007387 */ /* 0x000fe40000100a00 */
[----:B------:R-:W0:Y:S02]  /*6e330*/  LDSM.16.M88.4 R16, [R4+0x4000] ;  /* 0x004000000410783b */ /* 0x000e240000000200 */
[----:B0-----:R-:W-:Y:S02]  /*6e340*/  STL.64 [R1], R16 ;  /* 0x0000001001007387 */ /* 0x001fe40000100a00 */
[----:B------:R-:W-:Y:S02]  /*6e350*/  STL.64 [R1+0x8], R18 ;  /* 0x0000081201007387 */ /* 0x000fe40000100a00 */
[----:B------:R-:W0:Y:S02]  /*6e360*/  LDSM.16.M88.4 R16, [R4+0x6000] ;  /* 0x006000000410783b */ /* 0x000e240000000200 */
[----:B0-----:R-:W-:Y:S02]  /*6e370*/  STL.64 [R1+0x64b0], R18 ;  /* 0x0064b01201007387 */ /* 0x001fe40000100a00 */
[----:B------:R0:W-:Y:S02]  /*6e380*/  STL.64 [R1+0x64a8], R16 ;  /* 0x0064a81001007387 */ /* 0x0001e40000100a00 */
[----:B0-----:R-:W-:-:S02]  /*6e390*/  IMAD.MOV.U32 R16, RZ, RZ, R12 ;  /* 0x000000ffff107224 */ /* 0x001fc400078e000c */
[----:B------:R-:W0:Y:S01]  /*6e3a0*/  LDSM.16.M88.4 R12, [R4+0x8000] ;  /* 0x00800000040c783b */ /* 0x000e220000000200 */
[----:B----4-:R-:W-:Y:S02]  /*6e3b0*/  IMAD.MOV.U32 R17, RZ, RZ, R9 ;  /* 0x000000ffff117224 */ /* 0x010fe400078e0009 */
[----:B------:R-:W-:Y:S02]  /*6e3c0*/  IMAD.MOV.U32 R18, RZ, RZ, R8 ;  /* 0x000000ffff127224 */ /* 0x000fe400078e0008 */
[----:B------:R-:W1:Y:S01]  /*6e3d0*/  LDSM.16.M88.4 R8, [R4+0xa000] ;  /* 0x00a000000408783b */ /* 0x000e620000000200 */
[----:B------:R-:W-:-:S07]  /*6e3e0*/  IMAD.MOV.U32 R19, RZ, RZ, R2 ;  /* 0x000000ffff137224 */ /* 0x000fce00078e0002 */
[----:B------:R-:W-:Y:S01]  /*6e3f0*/  HMMA.16816.F32.BF16 R20, R24, R22, R16 ;  /* 0x000000161814723c */ /* 0x000fe20000041810 */
[----:B------:R-:W-:Y:S04]  /*6e400*/  LDSM.16.M88.4 R16, [R4+0x10000] ;  /* 0x010000000410783b */ /* 0x000fe80000000200 */
[----:B0-----:R-:W-:Y:S01]  /*6e410*/  STL [R1+0x5aa4], R14 ;  /* 0x005aa40e01007387 */ /* 0x001fe20000100800 */
[----:B------:R-:W-:Y:S02]  /*6e420*/  STL [R1+0x5aa0], R15 ;  /* 0x005aa00f01007387 */ /* 0x000fe40000100800 */
[----:B------:R-:W-:Y:S11]  /*6e430*/  STL.64 [R1+0x64a0], R12 ;  /* 0x0064a00c01007387 */ /* 0x000ff60000100a00 */
[----:B------:R-:W-:Y:S05]  /*6e440*/  @!UPT UIADD3 URZ, URZ, URZ, URZ ;  /* 0x0000003f3f3ff290 */ /* 0x000fea000fffe03f */
[----:B------:R-:W-:Y:S01]  /*6e450*/  IMAD.MOV.U32 R2, RZ, RZ, R23 ;  /* 0x000000ffff027224 */ /* 0x000fe200078e0017 */
[----:B-1----:R-:W-:Y:S01]  /*6e460*/  STL [R1+0x5a9c], R10 ;  /* 0x005a9c0a01007387 */ /* 0x002fe20000100800 */
[----:B------:R-:W-:Y:S02]  /*6e470*/  STL [R1+0x5a98], R11 ;  /* 0x005a980b01007387 */ /* 0x000fe40000100800 */
[----:B------:R-:W-:Y:S02]  /*6e480*/  STL.64 [R1+0x6498], R8 ;  /* 0x0064980801007387 */ /* 0x000fe40000100a00 */
[----:B------:R-:W0:Y:S04]  /*6e490*/  LDSM.16.M88.4 R8, [R4+0xc000] ;  /* 0x00c000000408783b */ /* 0x000e280000000200 */
[----:B------:R-:W-:Y:S01]  /*6e4a0*/  STL.64 [R1+0x880], R20 ;  /* 0x0008801401007387 */ /* 0x000fe20000100a00 */
[----:B------:R-:W-:Y:S02]  /*6e4b0*/  STL [R1+0x888], R22 ;  /* 0x0008881601007387 */ /* 0x000fe40000100800 */
[----:B------:R-:W-:Y:S01]  /*6e4c0*/  STL.64 [R1+0x65b0], R26 ;  /* 0x0065b01a01007387 */ /* 0x000fe20000100a00 */
[----:B------:R-:W1:Y:S01]  /*6e4d0*/  LDSM.16.M88.4 R12, [R4+0xe000] ;  /* 0x00e00000040c783b */ /* 0x000e620000000200 */
[----:B------:R-:W-:Y:S02]  /*6e4e0*/  STL.64 [R1+0x65a8], R24 ;  /* 0x0065a81801007387 */ /* 0x000fe40000100a00 */
[----:B------:R-:W-:Y:S02]  /*6e4f0*/  STL [R1+0x5ce8], R2 ;  /* 0x005ce80201007387 */ /* 0x000fe40000100800 */
[----:B------:R-:W-:Y:S01]  /*6e500*/  LDSM.16.M88.4 R24, [R4+0x16000] ;  /* 0x016000000418783b */ /* 0x000fe20000000200 */
[----:B0-----:R-:W-:Y:S03]  /*6e510*/  STL.64 [R1+0x30], R8 ;  /* 0x0000300801007387 */ /* 0x001fe60000100a00 */
[----:B------:R-:W-:Y:S02]  /*6e520*/  STL.64 [R1+0x38], R10 ;  /* 0x0000380a01007387 */ /* 0x000fe40000100a00 */
[----:B------:R-:W0:Y:S01]  /*6e530*/  LDSM.16.M88.4 R8, [R4+0x12000] ;  /* 0x012000000408783b */ /* 0x000e220000000200 */
[----:B-1----:R-:W-:Y:S03]  /*6e540*/  STL.64 [R1+0x150], R12 ;  /* 0x0001500c01007387 */ /* 0x002fe60000100a00 */
[----:B------:R1:W-:Y:S02]  /*6e550*/  STL.64 [R1+0x158], R14 ;  /* 0x0001580e01007387 */ /* 0x0003e40000100a00 */
[----:B------:R-:W-:Y:S02]  /*6e560*/  STL.64 [R1+0x140], R16 ;  /* 0x0001401001007387 */ /* 0x000fe40000100a00 */
[----:B------:R-:W-:Y:S02]  /*6e570*/  STL.64 [R1+0x148], R18 ;  /* 0x0001481201007387 */ /* 0x000fe40000100a00 */
[----:B-1----:R-:W-:-:S02]  /*6e580*/  IMAD.MOV.U32 R14, RZ, RZ, R0 ;  /* 0x000000ffff0e7224 */ /* 0x002fc400078e0000 */
[----:B------:R-:W-:Y:S01]  /*6e590*/  IMAD.MOV.U32 R15, RZ, RZ, R29 ;  /* 0x000000ffff0f7224 */ /* 0x000fe200078e001d */
[----:B------:R-:W2:Y:S04]  /*6e5a0*/  LDL.LU R0, [R1+0x65b8] ;  /* 0x0065b80001007983 */ /* 0x000ea80000300800 */
[----:B0-----:R0:W-:Y:S01]  /*6e5b0*/  STL.64 [R1+0x130], R8 ;  /* 0x0001300801007387 */ /* 0x0011e20000100a00 */
[----:B------:R1:W-:Y:S02]  /*6e5c0*/  STL.64 [R1+0x138], R10 ;  /* 0x0001380a01007387 */ /* 0x0003e40000100a00 */
[----:B------:R-:W-:Y:S02]  /*6e5d0*/  STL.64 [R1+0x6508], R14 ;  /* 0x0065080e01007387 */ /* 0x000fe40000100a00 */
[----:B------:R-:W3:Y:S04]  /*6e5e0*/  LDSM.16.M88.4 R12, [R4+0x14000] ;  /* 0x01400000040c783b */ /* 0x000ee80000000200 */
[----:B0-----:R-:W4:Y:S01]  /*6e5f0*/  LDL.LU R8, [R1+0x980] ;  /* 0x0009800001087983 */ /* 0x001f220000300800 */
[----:B------:R-:W4:Y:S02]  /*6e600*/  LDL.LU R9, [R1+0x984] ;  /* 0x0009840001097983 */ /* 0x000f240000300800 */
[----:B-1----:R-:W2:Y:S02]  /*6e610*/  LDL.LU R10, [R1+0x988] ;  /* 0x00098800010a7983 */ /* 0x002ea40000300800 */
[----:B------:R-:W2:Y:S02]  /*6e620*/  LDL.LU R11, [R1+0x98c] ;  /* 0x00098c00010b7983 */ /* 0x000ea40000300800 */
[----:B--2---:R-:W-:Y:S01]  /*6e630*/  STL.64 [R1+0x6518], R10 ;  /* 0x0065180a01007387 */ /* 0x004fe20000100a00 */
[----:B----4-:R-:W-:Y:S02]  /*6e640*/  STL.64 [R1+0x6510], R8 ;  /* 0x0065100801007387 */ /* 0x010fe40000100a00 */
[----:B---3--:R-:W-:Y:S02]  /*6e650*/  STL.64 [R1+0x120], R12 ;  /* 0x0001200c01007387 */ /* 0x008fe40000100a00 */
[----:B------:R0:W-:Y:S02]  /*6e660*/  STL.64 [R1+0x128], R14 ;  /* 0x0001280e01007387 */ /* 0x0001e40000100a00 */
[----:B0-----:R-:W2:Y:S01]  /*6e670*/  LDL.LU R14, [R1+0x68] ;  /* 0x00006800010e7983 */ /* 0x001ea20000300800 */
[----:B------:R-:W2:Y:S03]  /*6e680*/  LDL.LU R15, [R1+0x6c] ;  /* 0x00006c00010f7983 */ /* 0x000ea60000300800 */
[----:B--2---:R-:W-:Y:S01]  /*6e690*/  STL.64 [R1+0x6520], R14 ;  /* 0x0065200e01007387 */ /* 0x004fe20000100a00 */
[----:B------:R-:W2:Y:S02]  /*6e6a0*/  LDL.LU R8, [R1+0x950] ;  /* 0x0009500001087983 */ /* 0x000ea40000300800 */
[----:B------:R-:W2:Y:S02]  /*6e6b0*/  LDL.LU R9, [R1+0x954] ;  /* 0x0009540001097983 */ /* 0x000ea40000300800 */
[----:B------:R-:W3:Y:S01]  /*6e6c0*/  LDL.LU R10, [R1+0x958] ;  /* 0x00095800010a7983 */ /* 0x000ee20000300800 */
[----:B------:R-:W3:Y:S04]  /*6e6d0*/  LDL.LU R11, [R1+0x95c] ;  /* 0x00095c00010b7983 */ /* 0x000ee80000300800 */
[----:B---3--:R0:W-:Y:S01]  /*6e6e0*/  STL.64 [R1+0x6530], R10 ;  /* 0x0065300a01007387 */ /* 0x0081e20000100a00 */
[----:B--2---:R1:W-:Y:S03]  /*6e6f0*/  STL.64 [R1+0x6528], R8 ;  /* 0x0065280801007387 */ /* 0x0043e60000100a00 */
[----:B0-----:R-:W2:Y:S01]  /*6e700*/  LDL.LU R10, [R1+0x88] ;  /* 0x00008800010a7983 */ /* 0x001ea20000300800 */
[----:B------:R-:W2:Y:S02]  /*6e710*/  LDL.LU R11, [R1+0x8c] ;  /* 0x00008c00010b7983 */ /* 0x000ea40000300800 */
[----:B------:R-:W-:-:S02]  /*6e720*/  IMAD.MOV.U32 R29, RZ, RZ, R12 ;  /* 0x000000ffff1d7224 */ /* 0x000fc400078e000c */
[----:B------:R-:W-:Y:S01]  /*6e730*/  IMAD.MOV.U32 R2, RZ, RZ, R13 ;  /* 0x000000ffff027224 */ /* 0x000fe200078e000d */
[----:B--2---:R0:W-:Y:S01]  /*6e740*/  STL.64 [R1+0x6550], R10 ;  /* 0x0065500a01007387 */ /* 0x0041e20000100a00 */
[----:B------:R-:W2:Y:S02]  /*6e750*/  LDL.LU R12, [R1+0x930] ;  /* 0x00093000010c7983 */ /* 0x000ea40000300800 */
[----:B------:R-:W2:Y:S02]  /*6e760*/  LDL.LU R13, [R1+0x934] ;  /* 0x00093400010d7983 */ /* 0x000ea40000300800 */
[----:B------:R-:W3:Y:S01]  /*6e770*/  LDL.LU R14, [R1+0x938] ;  /* 0x00093800010e7983 */ /* 0x000ee20000300800 */
[----:B------:R-:W3:Y:S01]  /*6e780*/  LDL.LU R15, [R1+0x93c] ;  /* 0x00093c00010f7983 */ /* 0x000ee20000300800 */
[----:B-1----:R-:W4:Y:S02]  /*6e790*/  LDL.LU R8, [R1+0x870] ;  /* 0x0008700001087983 */ /* 0x002f240000300800 */
[----:B------:R-:W4:Y:S01]  /*6e7a0*/  LDL.LU R9, [R1+0x874] ;  /* 0x0008740001097983 */ /* 0x000f220000300800 */
[----:B0-----:R-:W2:Y:S01]  /*6e7b0*/  LDL.LU R10, [R1+0x878] ;  /* 0x00087800010a7983 */ /* 0x001ea20000300800 */
[----:B------:R-:W2:Y:S03]  /*6e7c0*/  LDL.LU R11, [R1+0x87c] ;  /* 0x00087c00010b7983 */ /* 0x000ea60000300800 */
[----:B--2---:R0:W-:Y:S01]  /*6e7d0*/  STL.64 [R1+0x6560], R10 ;  /* 0x0065600a01007387 */ /* 0x0041e20000100a00 */
[----:B----4-:R-:W-:Y:S03]  /*6e7e0*/  STL.64 [R1+0x6558], R8 ;  /* 0x0065580801007387 */ /* 0x010fe60000100a00 */
[----:B0-----:R-:W2:Y:S01]  /*6e7f0*/  LDL.LU R10, [R1+0xa8] ;  /* 0x0000a800010a7983 */ /* 0x001ea20000300800 */
[----:B------:R-:W2:Y:S03]  /*6e800*/  LDL.LU R11, [R1+0xac] ;  /* 0x0000ac00010b7983 */ /* 0x000ea60000300800 */
[----:B--2---:R-:W-:Y:S01]  /*6e810*/  STL.64 [R1+0x6578], R10 ;  /* 0x0065780a01007387 */ /* 0x004fe20000100a00 */
[----:B---3--:R-:W-:Y:S02]  /*6e820*/  STL.64 [R1+0x6540], R14 ;  /* 0x0065400e01007387 */ /* 0x008fe40000100a00 */
[----:B------:R0:W-:Y:S02]  /*6e830*/  STL.64 [R1+0x6538], R12 ;  /* 0x0065380c01007387 */ /* 0x0001e40000100a00 */
[----:B0-----:R-:W2:Y:S01]  /*6e840*/  LDL.LU R12, [R1+0x910] ;  /* 0x00091000010c7983 */ /* 0x001ea20000300800 */
[----:B------:R-:W2:Y:S02]  /*6e850*/  LDL.LU R13, [R1+0x914] ;  /* 0x00091400010d7983 */ /* 0x000ea40000300800 */
[----:B------:R-:W3:Y:S02]  /*6e860*/  LDL.LU R14, [R1+0x918] ;  /* 0x00091800010e7983 */ /* 0x000ee40000300800 */
[----:B------:R-:W3:Y:S01]  /*6e870*/  LDL.LU R15, [R1+0x91c] ;  /* 0x00091c00010f7983 */ /* 0x000ee20000300800 */
[----:B------:R-:W4:Y:S01]  /*6e880*/  LDL.LU R10, [R1+0xb8] ;  /* 0x0000b800010a7983 */ /* 0x000f220000300800 */
[----:B------:R-:W4:Y:S03]  /*6e890*/  LDL.LU R11, [R1+0xbc] ;  /* 0x0000bc00010b7983 */ /* 0x000f260000300800 */
[----:B----4-:R0:W-:Y:S01]  /*6e8a0*/  STL.64 [R1+0x6598], R10 ;  /* 0x0065980a01007387 */ /* 0x0101e20000100a00 */
[----:B------:R-:W4:Y:S02]  /*6e8b0*/  LDL.LU R18, [R1+0xc8] ;  /* 0x0000c80001127983 */ /* 0x000f240000300800 */
[----:B------:R-:W4:Y:S02]  /*6e8c0*/  LDL.LU R19, [R1+0xcc] ;  /* 0x0000cc0001137983 */ /* 0x000f240000300800 */
[----:B------:R-:W4:Y:S01]  /*6e8d0*/  LDL.LU R8, [R1+0x840] ;  /* 0x0008400001087983 */ /* 0x000f220000300800 */
[----:B------:R-:W4:Y:S04]  /*6e8e0*/  LDL.LU R9, [R1+0x844] ;  /* 0x0008440001097983 */ /* 0x000f280000300800 */
[----:B0-----:R-:W4:Y:S01]  /*6e8f0*/  LDL.LU R10, [R1+0x848] ;  /* 0x00084800010a7983 */ /* 0x001f220000300800 */
[----:B------:R-:W4:Y:S02]  /*6e900*/  LDL.LU R11, [R1+0x84c] ;  /* 0x00084c00010b7983 */ /* 0x000f240000300800 */
[----:B---3--:R-:W-:Y:S02]  /*6e910*/  STL.64 [R1+0x6570], R14 ;  /* 0x0065700e01007387 */ /* 0x008fe40000100a00 */
[----:B--2---:R0:W-:Y:S02]  /*6e920*/  STL.64 [R1+0x6568], R12 ;  /* 0x0065680c01007387 */ /* 0x0041e40000100a00 */
        /* <DEDUP_REMOVED lines=10> */
[----:B------:R-:W3:Y:S01]  /*6e9d0*/  LDL.LU R20, [R1+0x990] ;  /* 0x0009900001147983 */ /* 0x000ee20000300800 */
[----:B------:R-:W3:Y:S02]  /*6e9e0*/  LDL.LU R21, [R1+0x994] ;  /* 0x0009940001157983 */ /* 0x000ee40000300800 */
[----:B------:R-:W3:Y:S02]  /*6e9f0*/  LDL.LU R22, [R1+0x998] ;  /* 0x0009980001167983 */ /* 0x000ee40000300800 */
[----:B------:R-:W3:Y:S01]  /*6ea00*/  LDL.LU R23, [R1+0x99c] ;  /* 0x00099c0001177983 */ /* 0x000ee20000300800 */
[----:B------:R-:W-:Y:S01]  /*6ea10*/  STL [R1+0x6468], R2 ;  /* 0x0064680201007387 */ /* 0x000fe20000100800 */
[----:B------:R-:W-:Y:S02]  /*6ea20*/  STL [R1+0x6464], R29 ;  /* 0x0064641d01007387 */ /* 0x000fe40000100800 */
[----:B------:R-:W-:Y:S02]  /*6ea30*/  STL.64 [R1+0x110], R24 ;  /* 0x0001101801007387 */ /* 0x000fe40000100a00 */
[----:B------:R-:W-:Y:S02]  /*6ea40*/  STL.64 [R1+0x118], R26 ;  /* 0x0001181a01007387 */ /* 0x000fe40000100a00 */
[----:B------:R-:W0:Y:S04]  /*6ea50*/  LDSM.16.M88.4 R24, [R4+0x18000] ;  /* 0x018000000418783b */ /* 0x000e280000000200 */
[----:B0-----:R-:W-:Y:S01]  /*6ea60*/  STL.64 [R1+0x100], R24 ;  /* 0x0001001801007387 */ /* 0x001fe20000100a00 */
[----:B------:R-:W-:Y:S02]  /*6ea70*/  STL.64 [R1+0x108], R26 ;  /* 0x0001081a01007387 */ /* 0x000fe40000100a00 */
[----:B------:R-:W0:Y:S02]  /*6ea80*/  LDSM.16.M88.4 R24, [R4+0x1a000] ;  /* 0x01a000000418783b */ /* 0x000e240000000200 */
[----:B0-----:R-:W-:Y:S02]  /*6ea90*/  STL.64 [R1+0xf0], R24 ;  /* 0x0000f01801007387 */ /* 0x001fe40000100a00 */
[----:B------:R-:W-:-:S02]  /*6eaa0*/  IMAD.MOV.U32 R2, RZ, RZ, R24 ;  /* 0x000000ffff027224 */ /* 0x000fc400078e0018 */
[----:B------:R-:W-:Y:S02]  /*6eab0*/  STL.64 [R1+0xf8], R26 ;  /* 0x0000f81a01007387 */ /* 0x000fe40000100a00 */
[----:B------:R-:W-:Y:S02]  /*6eac0*/  IMAD.MOV.U32 R29, RZ, RZ, R25 ;  /* 0x000000ffff1d7224 */ /* 0x000fe400078e0019 */
[----:B------:R-:W0:Y:S02]  /*6ead0*/  LDSM.16.M88.4 R24, [R4+0x1c000] ;  /* 0x01c000000418783b */ /* 0x000e240000000200 */
[----:B------:R-:W1:Y:S02]  /*6eae0*/  LDSM.16.M88.4 R4, [R4+0x1e000] ;  /* 0x01e000000404783b */ /* 0x000e640000000200 */
[----:B------:R-:W-:Y:S04]  /*6eaf0*/  STL [R1+0x646c], R2 ;  /* 0x00646c0201007387 */ /* 0x000fe80000100800 */
[----:B0-----:R-:W-:Y:S01]  /*6eb00*/  STL.64 [R1+0xe0], R24 ;  /* 0x0000e01801007387 */ /* 0x001fe20000100a00 */
[----:B------:R0:W-:Y:S03]  /*6eb10*/  STL.64 [R1+0xe8], R26 ;  /* 0x0000e81a01007387 */ /* 0x0001e60000100a00 */
[----:B0-----:R-:W4:Y:S01]  /*6eb20*/  LDL.LU.64 R26, [R1+0x65b0] ;  /* 0x0065b000011a7983 */ /* 0x001f220000300a00 */
[----:B------:R-:W4:Y:S02]  /*6eb30*/  LDL.LU.64 R24, [R1+0x65a8] ;  /* 0x0065a80001187983 */ /* 0x000f240000300a00 */
[----:B-1----:R0:W-:Y:S02]  /*6eb40*/  STL.64 [R1+0xd0], R4 ;  /* 0x0000d00401007387 */ /* 0x0021e40000100a00 */
[----:B------:R-:W-:Y:S01]  /*6eb50*/  STL.64 [R1+0xd8], R6 ;  /* 0x0000d80601007387 */ /* 0x000fe20000100a00 */
[----:B0-----:R-:W2:Y:S04]  /*6eb60*/  LDL.LU R5, [R1+0x65a4] ;  /* 0x0065a40001057983 */ /* 0x001ea80000300800 */
[----:B--2---:R-:W0:Y:S01]  /*6eb70*/  LDSM.16.MT88.4 R4, [R5+0x22080] ;  /* 0x022080000504783b */ /* 0x004e220000004200 */
[----:B----4-:R-:W-:Y:S03]  /*6eb80*/  HMMA.16816.F32.BF16 R16, R24, R18, R8 ;  /* 0x000000121810723c */ /* 0x010fe60000041808 */
[----:B0-----:R0:W-:Y:S01]  /*6eb90*/  STL.64 [R1+0x63c8], R6 ;  /* 0x0063c80601007387 */ /* 0x0011e20000100a00 */
[----:B------:R-:W-:Y:S02]  /*6eba0*/  STL.64 [R1+0x63c0], R4 ;  /* 0x0063c00401007387 */ /* 0x000fe40000100a00 */
[----:B0-----:R-:W-:-:S02]  /*6ebb0*/  IMAD.MOV.U32 R6, RZ, RZ, R0 ;  /* 0x000000ffff067224 */ /* 0x001fc400078e0000 */
[----:B------:R-:W2:Y:S01]  /*6ebc0*/  LDL.LU R0, [R1+0x65a0] ;  /* 0x0065a00001007983 */ /* 0x000ea20000300800 */
[----:B------:R-:W4:Y:S02]  /*6ebd0*/  LDL.LU R7, [R1+0x7c] ;  /* 0x00007c0001077983 */ /* 0x000f240000300800 */
[----:B------:R-:W2:Y:S11]  /*6ebe0*/  LDL.LU.64 R10, [R1+0x6598] ;  /* 0x00659800010a7983 */ /* 0x000eb60000300a00 */
[----:B------:R-:W-:Y:S01]  /*6ebf0*/  @!UPT UIADD3 URZ, URZ, URZ, URZ ;  /* 0x0000003f3f3ff290 */ /* 0x000fe2000fffe03f */
[----:B------:R0:W-:Y:S01]  /*6ec00*/  STL.64 [R1+0x8c0], R16 ;  /* 0x0008c01001007387 */ /* 0x0001e20000100a00 */
[----:B------:R1:W-:Y:S04]  /*6ec10*/  STL.64 [R1+0x8c8], R18 ;  /* 0x0008c81201007387 */ /* 0x0003e80000100a00 */
[----:B0-----:R-:W3:Y:S01]  /*6ec20*/  LDL.64 R16, [R1] ;  /* 0x0000000001107983 */ /* 0x001ee20000100a00 */
[C---:B--2---:R-:W-:Y:S01]  /*6ec30*/  HMMA.16816.F32.BF16 R8, R24.reuse, R10, R12 ;  /* 0x0000000a1808723c */ /* 0x044fe2000004180c */
[----:B-1----:R-:W-:Y:S02]  /*6ec40*/  IMAD.MOV.U32 R19, RZ, RZ, R0 ;  /* 0x000000ffff137224 */ /* 0x002fe400078e0000 */
[----:B---3--:R-:W-:Y:S01]  /*6ec50*/  STL.64 [R1+0x64c8], R16 ;  /* 0x0064c81001007387 */ /* 0x008fe20000100a00 */
[----:B------:R-:W2:Y:S02]  /*6ec60*/  LDL.LU R18, [R1+0x98] ;  /* 0x0000980001127983 */ /* 0x000ea40000300800 */
[----:B------:R-:W3:Y:S02]  /*6ec70*/  LDL.LU R0, [R1+0x6590] ;  /* 0x0065900001007983 */ /* 0x000ee40000300800 */
[----:B------:R-:W2:Y:S01]  /*6ec80*/  LDL.LU.64 R14, [R1+0x6588] ;  /* 0x00658800010e7983 */ /* 0x000ea20000300a00 */
[----:B------:R-:W2:Y:S11]  /*6ec90*/  LDL.LU.64 R12, [R1+0x6580] ;  /* 0x00658000010c7983 */ /* 0x000eb60000300a00 */
[----:B------:R-:W-:Y:S03]  /*6eca0*/  @!UPT UIADD3 URZ, URZ, URZ, URZ ;  /* 0x0000003f3f3ff290 */ /* 0x000fe6000fffe03f */
        /* <DEDUP_REMOVED lines=11> */
[C---:B--2---:R-:W-:Y:S01]  /*6ed60*/  HMMA.16816.F32.BF16 R16, R24.reuse, R18, R8 ;  /* 0x000000121810723c */ /* 0x044fe20000041808 */
[----:B------:R-:W2:Y:S11]  /*6ed70*/  LDL.LU.64 R10, [R1+0x6550] ;  /* 0x00655000010a7983 */ /* 0x000eb60000300a00 */
[----:B------:R-:W-:Y:S11]  /*6ed80*/  @!UPT UIADD3 URZ, URZ, URZ, URZ ;  /* 0x0000003f3f3ff290 */ /* 0x000ff6000fffe03f */
[----:B------:R0:W-:Y:S01]  /*6ed90*/  STL.64 [R1+0x890], R16 ;  /* 0x0008901001007387 */ /* 0x0001e20000100a00 */
[----:B------:R1:W-:Y:S03]  /*6eda0*/  STL.64 [R1+0x898], R18 ;  /* 0x0008981201007387 */ /* 0x0003e60000100a00 */
[----:B0-----:R-:W3:Y:S01]  /*6edb0*/  LDL.64 R16, [R1+0x10] ;  /* 0x0000100001107983 */ /* 0x001ee20000100a00 */
[----:B-1----:R-:W-:Y:S02]  /*6edc0*/  IMAD.MOV.U32 R18, RZ, RZ, R3 ;  /* 0x000000ffff127224 */ /* 0x002fe400078e0003 */
[----:B------:R-:W-:Y:S01]  /*6edd0*/  IMAD.MOV.U32 R19, RZ, RZ, R28 ;  /* 0x000000ffff137224 */ /* 0x000fe200078e001c */
[C---:B--2---:R-:W-:Y:S01]  /*6ede0*/  HMMA.16816.F32.BF16 R8, R24.reuse, R10, R12 ;  /* 0x0000000a1808723c */ /* 0x044fe2000004180c */
[----:B---3--:R-:W-:Y:S01]  /*6edf0*/  STL.64 [R1+0x64e0], R16 ;  /* 0x0064e01001007387 */ /* 0x008fe20000100a00 */
[----:B------:R-:W2:Y:S02]  /*6ee00*/  LDL.LU R3, [R1+0x654c] ;  /* 0x00654c0001037983 */ /* 0x000ea40000300800 */
[----:B------:R-:W3:Y:S02]  /*6ee10*/  LDL.LU R28, [R1+0x6548] ;  /* 0x00654800011c7983 */ /* 0x000ee40000300800 */
[----:B------:R-:W4:Y:S01]  /*6ee20*/  LDL.LU.64 R14, [R1+0x6540] ;  /* 0x00654000010e7983 */ /* 0x000f220000300a00 */
[----:B------:R-:W4:Y:S11]  /*6ee30*/  LDL.LU.64 R12, [R1+0x6538] ;  /* 0x00653800010c7983 */ /* 0x000f360000300a00 */
[----:B------:R-:W-:Y:S05]  /*6ee40*/  @!UPT UIADD3 URZ, URZ, URZ, URZ ;  /* 0x0000003f3f3ff290 */ /* 0x000fea000fffe03f */
[----:B------:R-:W-:Y:S02]  /*6ee50*/  STL.64 [R1+0x870], R8 ;  /* 0x0008700801007387 */ /* 0x000fe40000100a00 */
[----:B------:R0:W-:Y:S02]  /*6ee60*/  STL.64 [R1+0x878], R10 ;  /* 0x0008780a01007387 */ /* 0x0001e40000100a00 */
[----:B0-----:R-:W2:Y:S01]  /*6ee70*/  LDL.LU.64 R10, [R1+0x6530] ;  /* 0x00653000010a7983 */ /* 0x001ea20000300a00 */
[----:B------:R-:W2:Y:S01]  /*6ee80*/  LDL.LU.64 R8, [R1+0x6528] ;  /* 0x0065280001087983 */ /* 0x000ea20000300a00 */
[C---:B----4-:R-:W-:Y:S02]  /*6ee90*/  HMMA.16816.F32.BF16 R4, R24.reuse, R6, R12 ;  /* 0x000000061804723c */ /* 0x050fe4000004180c */
[----:B------:R-:W2:Y:S11]  /*6eea0*/  LDL.LU.64 R14, [R1+0x6520] ;  /* 0x00652000010e7983 */ /* 0x000eb60000300a00 */
[----:B------:R-:W-:Y:S10]  /*6eeb0*/  @!UPT UIADD3 URZ, URZ, URZ, URZ ;  /* 0x0000003f3f3ff290 */ /* 0x000ff4000fffe03f */
[----:B------:R0:W-:Y:S01]  /*6eec0*/  STL.64 [R1+0x860], R4 ;  /* 0x0008600401007387 */ /* 0x0001e20000100a00 */
[----:B------:R1:W-:Y:S03]  /*6eed0*/  STL.64 [R1+0x868], R6 ;  /* 0x0008680601007387 */ /* 0x0003e60000100a00 */
[----:B0-----:R-:W4:Y:S01]  /*6eee0*/  LDL.LU R4, [R1+0x4f0] ;  /* 0x0004f00001047983 */ /* 0x001f220000300800 */
[----:B------:R-:W4:Y:S02]  /*6eef0*/  LDL.LU R5, [R1+0x4f4] ;  /* 0x0004f40001057983 */ /* 0x000f240000300800 */
[----:B-1----:R-:W4:Y:S02]  /*6ef00*/  LDL.LU R6, [R1+0x4f8] ;  /* 0x0004f80001067983 */ /* 0x002f240000300800 */
[----:B------:R-:W4:Y:S01]  /*6ef10*/  LDL.LU R7, [R1+0x4fc] ;  /* 0x0004fc0001077983 */ /* 0x000f220000300800 */
[C---:B--2---:R-:W-:Y:S01]  /*6ef20*/  HMMA.16816.F32.BF16 R12, R24.reuse, R14, R8 ;  /* 0x0000000e180c723c */ /* 0x044fe20000041808 */
[----:B------:R-:W2:Y:S01]  /*6ef30*/  LDL.LU.64 R10, [R1+0x6518] ;  /* 0x00651800010a7983 */ /* 0x000ea20000300a00 */
[----:B------:R-:W2:Y:S11]  /*6ef40*/  LDL.LU.64 R8, [R1+0x6510] ;  /* 0x0065100001087983 */ /* 0x000eb60000300a00 */
[----:B------:R-:W-:Y:S10]  /*6ef50*/  @!UPT UIADD3 URZ, URZ, URZ, URZ ;  /* 0x0000003f3f3ff290 */ /* 0x000ff4000fffe03f */
[----:B------:R-:W-:Y:S01]  /*6ef60*/  STL.64 [R1+0x850], R12 ;  /* 0x0008500c01007387 */ /* 0x000fe20000100a00 */
[----:B------:R0:W-:Y:S03]  /*6ef70*/  STL.64 [R1+0x858], R14 ;  /* 0x0008580e01007387 */ /* 0x0001e60000100a00 */
[----:B0-----:R-:W2:Y:S01]  /*6ef80*/  LDL.LU.64 R14, [R1+0x6508] ;  /* 0x00650800010e7983 */ /* 0x001ea20000300a00 */
[C---:B------:R-:W-:Y:S01]  /*6ef90*/  HMMA.16816.F32.BF16 R16, R24.reuse, R18, R20 ;  /* 0x000000121810723c */ /* 0x040fe20000041814 */
[----:B------:R-:W4:Y:S02]  /*6efa0*/  LDL.LU.64 R22, [R1+0x6500] ;  /* 0x0065000001167983 */ /* 0x000f240000300a00 */
[----:B------:R-:W4:Y:S01]  /*6efb0*/  LDL.LU.64 R20, [R1+0x64f8] ;  /* 0x0064f80001147983 */ /* 0x000f220000300a00 */
[----:B------:R-:W3:Y:S11]  /*6efc0*/  LDL.LU R12, [R1+0x4c0] ;  /* 0x0004c000010c7983 */ /* 0x000ef60000300800 */
[----:B------:R-:W-:Y:S08]  /*6efd0*/  @!UPT UIADD3 URZ, URZ, URZ, URZ ;  /* 0x0000003f3f3ff290 */ /* 0x000ff0000fffe03f */
[----:B------:R-:W-:Y:S01]  /*6efe0*/  STL.64 [R1+0x840], R16 ;  /* 0x0008401001007387 */ /* 0x000fe20000100a00 */
[----:B------:R-:W-:Y:S01]  /*6eff0*/  STL.64 [R1+0x848], R18 ;  /* 0x0008481201007387 */ /* 0x000fe20000100a00 */
[----:B--2---:R-:W-:Y:S11]  /*6f000*/  HMMA.16816.F32.BF16 R8, R24, R14, R8 ;  /* 0x0000000e1808723c */ /* 0x004ff60000041808 */
[----:B------:R-:W-:Y:S11]  /*6f010*/  @!UPT UIADD3 URZ, URZ, URZ, URZ ;  /* 0x0000003f3f3ff290 */ /* 0x000ff6000fffe03f */
[----:B------:R-:W-:Y:S01]  /*6f020*/  @!UPT UIADD3 URZ, URZ, URZ, URZ ;  /* 0x0000003f3f3ff290 */ /* 0x000fe2000fffe03f */
[----:B------:R-:W-:Y:S01]  /*6f030*/  STL.64 [R1+0x500], R8 ;  /* 0x0005000801007387 */ /* 0x000fe20000100a00 */
[----:B------:R-:W-:Y:S02]  /*6f040*/  STL.64 [R1+0x508], R10 ;  /* 0x0005080a01007387 */ /* 0x000fe40000100a00 */
[----:B------:R-:W3:Y:S02]  /*6f050*/  LDL.LU R13, [R1+0x4c4] ;  /* 0x0004c400010d7983 */ /* 0x000ee40000300800 */
[----:B------:R-:W2:Y:S01]  /*6f060*/  LDL.LU R14, [R1+0x4c8] ;  /* 0x0004c800010e7983 */ /* 0x000ea20000300800 */
[----:B------:R-:W2:Y:S04]  /*6f070*/  LDL.LU R15, [R1+0x4cc] ;  /* 0x0004cc00010f7983 */ /* 0x000ea80000300800 */
[----:B--2---:R-:W-:Y:S01]  /*6f080*/  STL.64 [R1+0x64c0], R14 ;  /* 0x0064c00e01007387 */ /* 0x004fe20000100a00 */
        /* <DEDUP_REMOVED lines=13> */
[----:B0-----:R-:W4:Y:S01]  /*6f160*/  LDL.64 R12, [R1+0x20] ;  /* 0x00002000010c7983 */ /* 0x001f220000100a00 */
[----:B------:R-:W2:Y:S02]  /*6f170*/  LDL.LU R24, [R1+0x4a0] ;  /* 0x0004a00001187983 */ /* 0x000ea40000300800 */
[----:B------:R-:W2:Y:S02]  /*6f180*/  LDL.LU R25, [R1+0x4a4] ;  /* 0x0004a40001197983 */ /* 0x000ea40000300800 */
[----:B------:R-:W2:Y:S01]  /*6f190*/  LDL.LU R26, [R1+0x4a8] ;  /* 0x0004a800011a7983 */ /* 0x000ea20000300800 */
[----:B------:R-:W2:Y:S01]  /*6f1a0*/  LDL.LU R27, [R1+0x4ac] ;  /* 0x0004ac00011b7983 */ /* 0x000ea20000300800 */
[----:B------:R-:W3:Y:S02]  /*6f1b0*/  LDL.LU R8, [R1+0x4b0] ;  /* 0x0004b00001087983 */ /* 0x000ee40000300800 */
[----:B------:R-:W3:Y:S02]  /*6f1c0*/  LDL.LU R9, [R1+0x4b4] ;  /* 0x0004b40001097983 */ /* 0x000ee40000300800 */
[----:B------:R-:W2:Y:S01]  /*6f1d0*/  LDL.LU.64 R14, [R1+0x64f0] ;  /* 0x0064f000010e7983 */ /* 0x000ea20000300a00 */
[----:B----4-:R-:W-:Y:S07]  /*6f1e0*/  HMMA.16816.F32.BF16 R16, R20, R12, R4 ;  /* 0x0000000c1410723c */ /* 0x010fee0000041804 */
[----:B------:R-:W-:-:S02]  /*6f1f0*/  IMAD.MOV.U32 R5, RZ, RZ, R12 ;  /* 0x000000ffff057224 */ /* 0x000fc400078e000c */
[----:B------:R-:W-:Y:S02]  /*6f200*/  IMAD.MOV.U32 R4, RZ, RZ, R13 ;  /* 0x000000ffff047224 */ /* 0x000fe400078e000d */
[----:B------:R-:W2:Y:S11]  /*6f210*/  LDL.LU.64 R12, [R1+0x64e8] ;  /* 0x0064e800010c7983 */ /* 0x000eb60000300a00 */
[----:B------:R-:W-:Y:S01]  /*6f220*/  @!UPT UIADD3 URZ, URZ, URZ, URZ ;  /* 0x0000003f3f3ff290 */ /* 0x000fe2000fffe03f */
[----:B------:R0:W-:Y:S04]  /*6f230*/  STL.64 [R1+0x4f0], R16 ;  /* 0x0004f01001007387 */ /* 0x0001e80000100a00 */
[----:B0-----:R-:W2:Y:S01]  /*6f240*/  LDL.LU.64 R16, [R1+0x64e0] ;  /* 0x0064e00001107983 */ /* 0x001ea20000300a00 */
[----:B------:R-:W-:Y:S02]  /*6f250*/  IMAD.MOV.U32 R11, RZ, RZ, R3 ;  /* 0x000000ffff0b7224 */ /* 0x000fe400078e0003 */
[----:B------:R-:W-:Y:S02]  /*6f260*/  IMAD.MOV.U32 R10, RZ, RZ, R28 ;  /* 0x000000ffff0a7224 */ /* 0x000fe400078e001c */
[----:B------:R-:W-:Y:S02]  /*6f270*/  IMAD.MOV.U32 R3, RZ, RZ, R19 ;  /* 0x000000ffff037224 */ /* 0x000fe400078e0013 */
[----:B------:R-:W-:-:S03]  /*6f280*/  IMAD.MOV.U32 R28, RZ, RZ, R18 ;  /* 0x000000ffff1c7224 */ /* 0x000fc600078e0012 */
[----:B------:R0:W-:Y:S02]  /*6f290*/  STL [R1+0x5bcc], R3 ;  /* 0x005bcc0301007387 */ /* 0x0001e40000100800 */
[----:B------:R-:W-:Y:S01]  /*6f2a0*/  STL [R1+0x5bc8], R28 ;  /* 0x005bc81c01007387 */ /* 0x000fe20000100800 */
[C---:B--2---:R-:W-:Y:S01]  /*6f2b0*/  HMMA.16816.F32.BF16 R12, R20.reuse, R16, R12 ;  /* 0x00000010140c723c */ /* 0x044fe2000004180c */
[----:B------:R-:W-:Y:S02]  /*6f2c0*/  IMAD.MOV.U32 R6, RZ, RZ, R16 ;  /* 0x000000ffff067224 */ /* 0x000fe400078e0010 */
[----:B0-----:R-:W-:Y:S11]  /*6f2d0*/  IMAD.MOV.U32 R3, RZ, RZ, R17 ;  /* 0x000000ffff037224 */ /* 0x001ff600078e0011 */
[----:B------:R-:W-:Y:S09]  /*6f2e0*/  @!UPT UIADD3 URZ, URZ, URZ, URZ ;  /* 0x0000003f3f3ff290 */ /* 0x000ff2000fffe03f */
        /* <DEDUP_REMOVED lines=14> */
[----:B------:R-:W2:Y:S01]  /*6f3d0*/  LDL.LU.64 R16, [R1+0x64a8] ;  /* 0x0064a80001107983 */ /* 0x000ea20000300a00 */
[----:B------:R-:W-:Y:S01]  /*6f3e0*/  STL.64 [R1+0x6478], R6 ;  /* 0x0064780601007387 */ /* 0x000fe20000100a00 */
[----:B------:R0:W-:Y:S03]  /*6f3f0*/  STL.64 [R1+0x6470], R4 ;  /* 0x0064700401007387 */ /* 0x0001e60000100a00 */
[----:B0-----:R-:W3:Y:S01]  /*6f400*/  LDL.LU R4, [R1+0x820] ;  /* 0x0008200001047983 */ /* 0x001ee20000300800 */
[----:B------:R-:W3:Y:S02]  /*6f410*/  LDL.LU R5, [R1+0x824] ;  /* 0x0008240001057983 */ /* 0x000ee40000300800 */
[----:B------:R-:W3:Y:S02]  /*6f420*/  LDL.LU R6, [R1+0x828] ;  /* 0x0008280001067983 */ /* 0x000ee40000300800 */
[----:B------:R-:W3:Y:S01]  /*6f430*/  LDL.LU R7, [R1+0x82c] ;  /* 0x00082c0001077983 */ /* 0x000ee20000300800 */
[C---:B--2---:R-:W-:Y:S01]  /*6f440*/  HMMA.16816.F32.BF16 R12, R20.reuse, R16, R12 ;  /* 0x00000010140c723c */ /* 0x044fe2000004180c */
[----:B---3--:R-:W-:Y:S01]  /*6f450*/  STL.64 [R1+0x6488], R6 ;  /* 0x0064880601007387 */ /* 0x008fe20000100a00 */
[----:B------:R0:W-:Y:S03]  /*6f460*/  STL.64 [R1+0x6480], R4 ;  /* 0x0064800401007387 */ /* 0x0001e60000100a00 */
[----:B0-----:R-:W2:Y:S11]  /*6f470*/  LDL.64 R4, [R1+0x30] ;  /* 0x0000300001047983 */ /* 0x001eb60000100a00 */
[----:B------:R-:W-:Y:S07]  /*6f480*/  @!UPT UIADD3 URZ, URZ, URZ, URZ ;  /* 0x0000003f3f3ff290 */ /* 0x000fee000fffe03f */
[----:B------:R0:W-:Y:S02]  /*6f490*/  STL.64 [R1+0x4c0], R12 ;  /* 0x0004c00c01007387 */ /* 0x0001e40000100a00 */
[----:B------:R-:W-:Y:S01]  /*6f4a0*/  STL.64 [R1+0x4c8], R14 ;  /* 0x0004c80e01007387 */ /* 0x000fe20000100a00 */
[----:B0-----:R-:W3:Y:S01]  /*6f4b0*/  LDL.LU.64 R12, [R1+0x64a0] ;  /* 0x0064a000010c7983 */ /* 0x001ee20000300a00 */
[----:B----4-:R-:W-:Y:S02]  /*6f4c0*/  STL.64 [R1+0x6378], R18 ;  /* 0x0063781201007387 */ /* 0x010fe40000100a00 */
[----:B------:R0:W-:Y:S02]  /*6f4d0*/  STL.64 [R1+0x6370], R16 ;  /* 0x0063701001007387 */ /* 0x0001e40000100a00 */
[----:B0-----:R-:W4:Y:S01]  /*6f4e0*/  LDL.64 R16, [R1+0x140] ;  /* 0x0001400001107983 */ /* 0x001f220000100a00 */
[C---:B---3--:R-:W-:Y:S03]  /*6f4f0*/  HMMA.16816.F32.BF16 R8, R20.reuse, R12, R8 ;  /* 0x0000000c1408723c */ /* 0x048fe60000041808 */
[----:B----4-:R0:W-:Y:S04]  /*6f500*/  STL.64 [R1+0x6490], R16 ;  /* 0x0064901001007387 */ /* 0x0101e80000100a00 */
[----:B0-----:R-:W3:Y:S01]  /*6f510*/  LDL.LU R16, [R1+0x9c0] ;  /* 0x0009c00001107983 */ /* 0x001ee20000300800 */
[----:B------:R-:W3:Y:S02]  /*6f520*/  LDL.LU R17, [R1+0x9c4] ;  /* 0x0009c40001117983 */ /* 0x000ee40000300800 */
[----:B------:R-:W3:Y:S02]  /*6f530*/  LDL.LU R18, [R1+0x9c8] ;  /* 0x0009c80001127983 */ /* 0x000ee40000300800 */
[----:B------:R-:W3:Y:S11]  /*6f540*/  LDL.LU R19, [R1+0x9cc] ;  /* 0x0009cc0001137983 */ /* 0x000ef60000300800 */
[----:B------:R0:W-:Y:S01]  /*6f550*/  STL.64 [R1+0x4b0], R8 ;  /* 0x0004b00801007387 */ /* 0x0001e20000100a00 */
[----:B------:R-:W-:Y:S03]  /*6f560*/  STL.64 [R1+0x4b8], R10 ;  /* 0x0004b80a01007387 */ /* 0x000fe60000100a00 */
[----:B0-----:R-:W4:Y:S01]  /*6f570*/  LDL.LU.64 R8, [R1+0x6498] ;  /* 0x0064980001087983 */ /* 0x001f220000300a00 */
[----:B--2---:R-:W-:Y:S01]  /*6f580*/  IMAD.MOV.U32 R28, RZ, RZ, R5 ;  /* 0x000000ffff1c7224 */ /* 0x004fe200078e0005 */
[C---:B----4-:R-:W-:Y:S08]  /*6f590*/  HMMA.16816.F32.BF16 R24, R20.reuse, R8, R24 ;  /* 0x000000081418723c */ /* 0x050ff00000041818 */
[C---:B---3--:R-:W-:Y:S11]  /*6f5a0*/  HMMA.16816.F32.BF16 R16, R20.reuse, R4, R16 ;  /* 0x000000041410723c */ /* 0x048ff60000041810 */
[----:B------:R-:W-:Y:S04]  /*6f5b0*/  @!UPT UIADD3 URZ, URZ, URZ, URZ ;  /* 0x0000003f3f3ff290 */ /* 0x000fe8000fffe03f */
[----:B------:R-:W-:Y:S01]  /*6f5c0*/  STL.64 [R1+0x4a0], R24 ;  /* 0x0004a01801007387 */ /* 0x000fe20000100a00 */
[----:B------:R-:W-:Y:S02]  /*6f5d0*/  IMAD.MOV.U32 R14, RZ, RZ, R26 ;  /* 0x000000ffff0e7224 */ /* 0x000fe400078e001a */
[----:B------:R-:W-:Y:S02]  /*6f5e0*/  IMAD.MOV.U32 R15, RZ, RZ, R27 ;  /* 0x000000ffff0f7224 */ /* 0x000fe400078e001b */
[----:B------:R-:W0:Y:S04]  /*6f5f0*/  LDSM.16.MT88.4 R24, [R0+0x22000] ;  /* 0x022000000018783b */ /* 0x000e280000004200 */
[----:B------:R-:W-:Y:S01]  /*6f600*/  STL [R1+0x5aac], R15 ;  /* 0x005aac0f01007387 */ /* 0x000fe20000100800 */
[----:B------:R-:W-:Y:S02]  /*6f610*/  STL [R1+0x5aa8], R14 ;  /* 0x005aa80e01007387 */ /* 0x000fe40000100800 */
[----:B------:R1:W-:Y:S02]  /*6f620*/  STL.64 [R1+0x6440], R12 ;  /* 0x0064400c01007387 */ /* 0x0003e40000100a00 */
[----:B-1----:R-:W2:Y:S01]  /*6f630*/  LDL.LU R12, [R1+0x810] ;  /* 0x00081000010c7983 */ /* 0x002ea20000300800 */
[----:B------:R-:W2:Y:S02]  /*6f640*/  LDL.LU R13, [R1+0x814] ;  /* 0x00081400010d7983 */ /* 0x000ea40000300800 */
[----:B------:R-:W2:Y:S02]  /*6f650*/  LDL.LU R14, [R1+0x818] ;  /* 0x00081800010e7983 */ /* 0x000ea40000300800 */
[----:B------:R-:W2:Y:S01]  /*6f660*/  LDL.LU R15, [R1+0x81c] ;  /* 0x00081c00010f7983 */ /* 0x000ea20000300800 */
[----:B------:R-:W-:Y:S04]  /*6f670*/  STL [R1+0x6340], R0 ;  /* 0x0063400001007387 */ /* 0x000fe80000100800 */
[----:B0-----:R-:W-:Y:S01]  /*6f680*/  STL.64 [R1+0x6280], R26 ;  /* 0x0062801a01007387 */ /* 0x001fe20000100a00 */
[----:B------:R0:W-:Y:S03]  /*6f690*/  STL.64 [R1+0x6278], R24 ;  /* 0x0062781801007387 */ /* 0x0001e60000100a00 */
[----:B0-----:R-:W3:Y:S01]  /*6f6a0*/  LDL.64 R24, [R1+0x150] ;  /* 0x0001500001187983 */ /* 0x001ee20000100a00 */
[----:B------:R0:W-:Y:S02]  /*6f6b0*/  STL.64 [R1+0x830], R16 ;  /* 0x0008301001007387 */ /* 0x0001e40000100a00 */
[----:B------:R-:W-:Y:S01]  /*6f6c0*/  STL.64 [R1+0x838], R18 ;  /* 0x0008381201007387 */ /* 0x000fe20000100a00 */
[----:B0-----:R-:W2:Y:S01]  /*6f6d0*/  LDL.LU.64 R16, [R1+0x6490] ;  /* 0x0064900001107983 */ /* 0x001ea20000300a00 */
[----:B------:R-:W3:Y:S02]  /*6f6e0*/  LDL.LU.64 R6, [R1+0x6488] ;  /* 0x0064880001067983 */ /* 0x000ee40000300a00 */
[----:B------:R-:W3:Y:S02]  /*6f6f0*/  LDL.LU.64 R4, [R1+0x6480] ;  /* 0x0064800001047983 */ /* 0x000ee40000300a00 */
[----:B------:R-:W-:Y:S01]  /*6f700*/  STL [R1+0x6344], R28 ;  /* 0x0063441c01007387 */ /* 0x000fe20000100800 */
[C---:B---3--:R-:W-:Y:S08]  /*6f710*/  HMMA.16816.F32.BF16 R4, R20.reuse, R24, R4 ;  /* 0x000000181404723c */ /* 0x048ff00000041804 */
[----:B--2---:R-:W-:Y:S01]  /*6f720*/  HMMA.16816.F32.BF16 R12, R20, R16, R12 ;  /* 0x00000010140c723c */ /* 0x004fe2000004180c */
[----:B------:R-:W-:Y:S11]  /*6f730*/  IMAD.MOV.U32 R0, RZ, RZ, R25 ;  /* 0x000000ffff007224 */ /* 0x000ff600078e0019 */
[----:B------:R-:W-:Y:S03]  /*6f740*/  @!UPT UIADD3 URZ, URZ, URZ, URZ ;  /* 0x0000003f3f3ff290 */ /* 0x000fe6000fffe03f */
[----:B------:R-:W-:Y:S01]  /*6f750*/  STL.64 [R1+0x820], R4 ;  /* 0x0008200401007387 */ /* 0x000fe20000100a00 */
[----:B------:R0:W-:Y:S03]  /*6f760*/  STL.64 [R1+0x828], R6 ;  /* 0x0008280601007387 */ /* 0x0001e60000100a00 */
[----:B0-----:R-:W2:Y:S01]  /*6f770*/  LDL.LU.64 R6, [R1+0x6478] ;  /* 0x0064780001067983 */ /* 0x001ea20000300a00 */
[----:B------:R-:W3:Y:S02]  /*6f780*/  LDL.LU.64 R4, [R1+0x6470] ;  /* 0x0064700001047983 */ /* 0x000ee40000300a00 */
[----:B------:R-:W-:Y:S02]  /*6f790*/  STL [R1+0x6348], R0 ;  /* 0x0063480001007387 */ /* 0x000fe40000100800 */
[----:B------:R-:W-:Y:S01]  /*6f7a0*/  STL.64 [R1+0x810], R12 ;  /* 0x0008100c01007387 */ /* 0x000fe20000100a00 */
[----:B------:R-:W4:Y:S01]  /*6f7b0*/  LDL.LU R24, [R1+0x250] ;  /* 0x0002500001187983 */ /* 0x000f220000300800 */
[----:B------:R-:W4:Y:S02]  /*6f7c0*/  LDL.LU R25, [R1+0x254] ;  /* 0x0002540001197983 */ /* 0x000f240000300800 */
[----:B------:R-:W2:Y:S02]  /*6f7d0*/  LDL.LU R26, [R1+0x258] ;  /* 0x00025800011a7983 */ /* 0x000ea40000300800 */
[----:B------:R-:W2:Y:S02]  /*6f7e0*/  LDL.LU R27, [R1+0x25c] ;  /* 0x00025c00011b7983 */ /* 0x000ea40000300800 */
[----:B--2---:R-:W-:Y:S01]  /*6f7f0*/  STL.64 [R1+0x6368], R26 ;  /* 0x0063681a01007387 */ /* 0x004fe20000100a00 */
[----:B----4-:R0:W-:Y:S03]  /*6f800*/  STL.64 [R1+0x6360], R24 ;  /* 0x0063601801007387 */ /* 0x0101e60000100a00 */
[----:B0-----:R-:W2:Y:S01]  /*6f810*/  LDL.LU R24, [R1+0x270] ;  /* 0x0002700001187983 */ /* 0x001ea20000300800 */
[----:B------:R-:W2:Y:S02]  /*6f820*/  LDL.LU R25, [R1+0x274] ;  /* 0x0002740001197983 */ /* 0x000ea40000300800 */
[----:B------:R-:W4:Y:S02]  /*6f830*/  LDL.LU R26, [R1+0x278] ;  /* 0x00027800011a7983 */ /* 0x000f240000300800 */
[----:B------:R-:W4:Y:S02]  /*6f840*/  LDL.LU R27, [R1+0x27c] ;  /* 0x00027c00011b7983 */ /* 0x000f240000300800 */
[----:B------:R-:W-:-:S02]  /*6f850*/  IMAD.MOV.U32 R28, RZ, RZ, R17 ;  /* 0x000000ffff1c7224 */ /* 0x000fc400078e0011 */
[----:B------:R-:W-:Y:S02]  /*6f860*/  IMAD.MOV.U32 R16, RZ, RZ, R2 ;  /* 0x000000ffff107224 */ /* 0x000fe400078e0002 */
[----:B------:R-:W-:Y:S01]  /*6f870*/  IMAD.MOV.U32 R17, RZ, RZ, R7 ;  /* 0x000000ffff117224 */ /* 0x000fe200078e0007 */
[----:B----4-:R-:W-:Y:S01]  /*6f880*/  STL.64 [R1+0x6388], R26 ;  /* 0x0063881a01007387 */ /* 0x010fe20000100a00 */
[----:B--2---:R-:W-:Y:S02]  /*6f890*/  STL.64 [R1+0x6380], R24 ;  /* 0x0063801801007387 */ /* 0x004fe40000100a00 */
[----:B------:R-:W2:Y:S02]  /*6f8a0*/  LDL.LU R2, [R1+0x646c] ;  /* 0x00646c0001027983 */ /* 0x000ea40000300800 */
[----:B------:R0:W-:Y:S02]  /*6f8b0*/  STL.64 [R1+0x6390], R16 ;  /* 0x0063901001007387 */ /* 0x0001e40000100a00 */
[----:B0-----:R-:W-:-:S02]  /*6f8c0*/  IMAD.MOV.U32 R16, RZ, RZ, R6 ;  /* 0x000000ffff107224 */ /* 0x001fc400078e0006 */
[----:B------:R-:W-:-:S05]  /*6f8d0*/  IMAD.MOV.U32 R17, RZ, RZ, R3 ;  /* 0x000000ffff117224 */ /* 0x000fca00078e0003 */
[----:B------:R3:W-:Y:S01]  /*6f8e0*/  STL.64 [R1+0x63a8], R16 ;  /* 0x0063a81001007387 */ /* 0x0007e20000100a00 */
[----:B------:R-:W4:Y:S02]  /*6f8f0*/  LDL.LU R24, [R1+0x280] ;  /* 0x0002800001187983 */ /* 0x000f240000300800 */
[----:B------:R-:W4:Y:S02]  /*6f900*/  LDL.LU R25, [R1+0x284] ;  /* 0x0002840001197983 */ /* 0x000f240000300800 */
[----:B------:R-:W2:Y:S01]  /*6f910*/  LDL.LU R26, [R1+0x288] ;  /* 0x00028800011a7983 */ /* 0x000ea20000300800 */
[----:B------:R-:W2:Y:S01]  /*6f920*/  LDL.LU R27, [R1+0x28c] ;  /* 0x00028c00011b7983 */ /* 0x000ea20000300800 */
[----:B---3--:R-:W-:Y:S02]  /*6f930*/  IMAD.MOV.U32 R16, RZ, RZ, R5 ;  /* 0x000000ffff107224 */ /* 0x008fe400078e0005 */
[----:B------:R-:W-:-:S05]  /*6f940*/  IMAD.MOV.U32 R17, RZ, RZ, R4 ;  /* 0x000000ffff117224 */ /* 0x000fca00078e0004 */
[----:B------:R0:W-:Y:S04]  /*6f950*/  STL.64 [R1+0x63d0], R16 ;  /* 0x0063d01001007387 */ /* 0x0001e80000100a00 */
[----:B0-----:R-:W3:Y:S01]  /*6f960*/  LDL.LU R16, [R1+0x490] ;  /* 0x0004900001107983 */ /* 0x001ee20000300800 */
[----:B------:R-:W3:Y:S02]  /*6f970*/  LDL.LU R17, [R1+0x494] ;  /* 0x0004940001117983 */ /* 0x000ee40000300800 */
[----:B------:R-:W2:Y:S02]  /*6f980*/  LDL.LU R18, [R1+0x498] ;  /* 0x0004980001127983 */ /* 0x000ea40000300800 */
[----:B------:R-:W2:Y:S02]  /*6f990*/  LDL.LU R19, [R1+0x49c] ;  /* 0x00049c0001137983 */ /* 0x000ea40000300800 */
[----:B--2---:R-:W-:Y:S01]  /*6f9a0*/  STL.64 [R1+0x63e0], R18 ;  /* 0x0063e01201007387 */ /* 0x004fe20000100a00 */
[----:B---3--:R0:W-:Y:S03]  /*6f9b0*/  STL.64 [R1+0x63d8], R16 ;  /* 0x0063d81001007387 */ /* 0x0081e60000100a00 */
[----:B0-----:R-:W2:Y:S04]  /*6f9c0*/  LDL.64 R16, [R1+0xe0] ;  /* 0x0000e00001107983 */ /* 0x001ea80000100a00 */
[----:B--2---:R0:W-:Y:S02]  /*6f9d0*/  STL.64 [R1+0x63f0], R16 ;  /* 0x0063f01001007387 */ /* 0x0041e40000100a00 */
[----:B0-----:R-:W-:-:S02]  /*6f9e0*/  IMAD.MOV.U32 R16, RZ, RZ, R2 ;  /* 0x000000ffff107224 */ /* 0x001fc400078e0002 */
[----:B------:R-:W-:Y:S01]  /*6f9f0*/  IMAD.MOV.U32 R17, RZ, RZ, R29 ;  /* 0x000000ffff117224 */ /* 0x000fe200078e001d */
[----:B------:R-:W2:Y:S01]  /*6fa00*/  LDL.LU R2, [R1+0x6468] ;  /* 0x0064680001027983 */ /* 0x000ea20000300800 */
[----:B------:R-:W3:Y:S03]  /*6fa10*/  LDL.LU R29, [R1+0x6464] ;  /* 0x00646400011d7983 */ /* 0x000ee60000300800 */
[----:B------:R-:W-:Y:S01]  /*6fa20*/  STL.64 [R1+0x6408], R16 ;  /* 0x0064081001007387 */ /* 0x000fe20000100a00 */
[----:B------:R-:W2:Y:S03]  /*6fa30*/  LDL.64 R4, [R1+0xd0] ;  /* 0x0000d00001047983 */ /* 0x000ea60000100a00 */
[----:B--2---:R0:W-:Y:S04]  /*6fa40*/  STL.64 [R1+0x63e8], R4 ;  /* 0x0063e80401007387 */ /* 0x0041e80000100a00 */
[----:B0-----:R-:W2:Y:S01]  /*6fa50*/  LDL.LU R4, [R1+0x7b0] ;  /* 0x0007b00001047983 */ /* 0x001ea20000300800 */
[----:B------:R-:W2:Y:S02]  /*6fa60*/  LDL.LU R5, [R1+0x7b4] ;  /* 0x0007b40001057983 */ /* 0x000ea40000300800 */
[----:B------:R-:W2:Y:S02]  /*6fa70*/  LDL.LU R6, [R1+0x7b8] ;  /* 0x0007b80001067983 */ /* 0x000ea40000300800 */
[----:B------:R-:W2:Y:S01]  /*6fa80*/  LDL.LU R7, [R1+0x7bc] ;  /* 0x0007bc0001077983 */ /* 0x000ea20000300800 */
[----:B------:R-:W2:Y:S04]  /*6fa90*/  LDL.64 R16, [R1+0x100] ;  /* 0x0001000001107983 */ /* 0x000ea80000100a00 */
[----:B--2---:R-:W-:Y:S01]  /*6faa0*/  STL.64 [R1+0x6420], R16 ;  /* 0x0064201001007387 */ /* 0x004fe20000100a00 */
[----:B------:R-:W-:Y:S02]  /*6fab0*/  STL.64 [R1+0x6400], R6 ;  /* 0x0064000601007387 */ /* 0x000fe40000100a00 */
[----:B------:R0:W-:Y:S02]  /*6fac0*/  STL.64 [R1+0x63f8], R4 ;  /* 0x0063f80401007387 */ /* 0x0001e40000100a00 */
[----:B0-----:R-:W2:Y:S01]  /*6fad0*/  LDL.LU R4, [R1+0x7c0] ;  /* 0x0007c00001047983 */ /* 0x001ea20000300800 */
[----:B------:R-:W2:Y:S02]  /*6fae0*/  LDL.LU R5, [R1+0x7c4] ;  /* 0x0007c40001057983 */ /* 0x000ea40000300800 */
[----:B------:R-:W2:Y:S02]  /*6faf0*/  LDL.LU R6, [R1+0x7c8] ;  /* 0x0007c80001067983 */ /* 0x000ea40000300800 */
[----:B------:R-:W2:Y:S01]  /*6fb00*/  LDL.LU R7, [R1+0x7cc] ;  /* 0x0007cc0001077983 */ /* 0x000ea20000300800 */
[----:B------:R-:W2:Y:S01]  /*6fb10*/  LDL.64 R16, [R1+0x110] ;  /* 0x0001100001107983 */ /* 0x000ea20000100a00 */
[----:B------:R-:W-:-:S02]  /*6fb20*/  IMAD.MOV.U32 R10, RZ, RZ, R14 ;  /* 0x000000ffff0a7224 */ /* 0x000fc400078e000e */
[----:B------:R-:W-:Y:S01]  /*6fb30*/  IMAD.MOV.U32 R11, RZ, RZ, R15 ;  /* 0x000000ffff0b7224 */ /* 0x000fe200078e000f */
[----:B--2---:R3:W-:Y:S02]  /*6fb40*/  STL.64 [R1+0x6438], R16 ;  /* 0x0064381001007387 */ /* 0x0047e40000100a00 */
[----:B---3--:R-:W-:Y:S02]  /*6fb50*/  IMAD.MOV.U32 R16, RZ, RZ, R29 ;  /* 0x000000ffff107224 */ /* 0x008fe400078e001d */
[----:B------:R-:W-:Y:S01]  /*6fb60*/  IMAD.MOV.U32 R17, RZ, RZ, R2 ;  /* 0x000000ffff117224 */ /* 0x000fe200078e0002 */
[----:B------:R-:W2:Y:S04]  /*6fb70*/  LDL.LU R29, [R1+0x6460] ;  /* 0x00646000011d7983 */ /* 0x000ea80000300800 */
[----:B------:R0:W-:Y:S04]  /*6fb80*/  STL.64 [R1+0x6448], R16 ;  /* 0x0064481001007387 */ /* 0x0001e80000100a00 */
[----:B0-----:R-:W3:Y:S01]  /*6fb90*/  LDL.64 R16, [R1+0x130] ;  /* 0x0001300001107983 */ /* 0x001ee20000100a00 */
[----:B------:R-:W2:Y:S02]  /*6fba0*/  LDL.LU R12, [R1+0x7f0] ;  /* 0x0007f000010c7983 */ /* 0x000ea40000300800 */
[----:B------:R-:W2:Y:S02]  /*6fbb0*/  LDL.LU R13, [R1+0x7f4] ;  /* 0x0007f400010d7983 */ /* 0x000ea40000300800 */
[----:B------:R-:W2:Y:S01]  /*6fbc0*/  LDL.LU R14, [R1+0x7f8] ;  /* 0x0007f800010e7983 */ /* 0x000ea20000300800 */
[----:B------:R-:W2:Y:S04]  /*6fbd0*/  LDL.LU R15, [R1+0x7fc] ;  /* 0x0007fc00010f7983 */ /* 0x000ea80000300800 */
[----:B--2---:R-:W-:Y:S01]  /*6fbe0*/  STL.64 [R1+0x6458], R14 ;  /* 0x0064580e01007387 */ /* 0x004fe20000100a00 */
[----:B------:R0:W-:Y:S03]  /*6fbf0*/  STL.64 [R1+0x6450], R12 ;  /* 0x0064500c01007387 */ /* 0x0001e60000100a00 */
[----:B0-----:R-:W3:Y:S01]  /*6fc00*/  LDL.LU R12, [R1+0x800] ;  /* 0x00080000010c7983 */ /* 0x001ee20000300800 */
[----:B------:R-:W3:Y:S02]  /*6fc10*/  LDL.LU R13, [R1+0x804] ;  /* 0x00080400010d7983 */ /* 0x000ee40000300800 */
[----:B------:R-:W3:Y:S02]  /*6fc20*/  LDL.LU R14, [R1+0x808] ;  /* 0x00080800010e7983 */ /* 0x000ee40000300800 */
[----:B------:R-:W3:Y:S01]  /*6fc30*/  LDL.LU R15, [R1+0x80c] ;  /* 0x00080c00010f7983 */ /* 0x000ee20000300800 */
[----:B------:R-:W-:Y:S01]  /*6fc40*/  STL.64 [R1+0x6418], R6 ;  /* 0x0064180601007387 */ /* 0x000fe20000100a00 */
[----:B------:R0:W-:Y:S03]  /*6fc50*/  STL.64 [R1+0x6410], R4 ;  /* 0x0064100401007387 */ /* 0x0001e60000100a00 */
[----:B0-----:R-:W2:Y:S01]  /*6fc60*/  LDL.LU R4, [R1+0x7d0] ;  /* 0x0007d00001047983 */ /* 0x001ea20000300800 */
[----:B------:R-:W2:Y:S02]  /*6fc70*/  LDL.LU R5, [R1+0x7d4] ;  /* 0x0007d40001057983 */ /* 0x000ea40000300800 */
[----:B------:R-:W2:Y:S02]  /*6fc80*/  LDL.LU R6, [R1+0x7d8] ;  /* 0x0007d80001067983 */ /* 0x000ea40000300800 */
[----:B------:R-:W2:Y:S02]  /*6fc90*/  LDL.LU R7, [R1+0x7dc] ;  /* 0x0007dc0001077983 */ /* 0x000ea40000300800 */
[----:B--2---:R-:W-:Y:S01]  /*6fca0*/  STL.64 [R1+0x6430], R6 ;  /* 0x0064300601007387 */ /* 0x004fe20000100a00 */
[----:B------:R0:W-:Y:S03]  /*6fcb0*/  STL.64 [R1+0x6428], R4 ;  /* 0x0064280401007387 */ /* 0x0001e60000100a00 */
[----:B0-----:R-:W2:Y:S01]  /*6fcc0*/  LDL.LU R4, [R1+0x7e0] ;  /* 0x0007e00001047983 */ /* 0x001ea20000300800 */
[----:B------:R-:W2:Y:S02]  /*6fcd0*/  LDL.LU R5, [R1+0x7e4] ;  /* 0x0007e40001057983 */ /* 0x000ea40000300800 */
[----:B------:R-:W2:Y:S02]  /*6fce0*/  LDL.LU R6, [R1+0x7e8] ;  /* 0x0007e80001067983 */ /* 0x000ea40000300800 */
[----:B------:R-:W2:Y:S01]  /*6fcf0*/  LDL.LU R7, [R1+0x7ec] ;  /* 0x0007ec0001077983 */ /* 0x000ea20000300800 */
[----:B------:R-:W-:Y:S01]  /*6fd00*/  STL.64 [R1+0x63a0], R26 ;  /* 0x0063a01a01007387 */ /* 0x000fe20000100a00 */
[----:B----4-:R0:W-:Y:S03]  /*6fd10*/  STL.64 [R1+0x6398], R24 ;  /* 0x0063981801007387 */ /* 0x0101e60000100a00 */
[----:B0-----:R-:W4:Y:S01]  /*6fd20*/  LDL.LU R24, [R1+0x290] ;  /* 0x0002900001187983 */ /* 0x001f220000300800 */
[----:B------:R-:W4:Y:S02]  /*6fd30*/  LDL.LU R25, [R1+0x294] ;  /* 0x0002940001197983 */ /* 0x000f240000300800 */
[----:B------:R-:W2:Y:S02]  /*6fd40*/  LDL.LU R26, [R1+0x298] ;  /* 0x00029800011a7983 */ /* 0x000ea40000300800 */
[----:B------:R-:W2:Y:S01]  /*6fd50*/  LDL.LU R27, [R1+0x29c] ;  /* 0x00029c00011b7983 */ /* 0x000ea20000300800 */
[C---:B---3--:R-:W-:Y:S01]  /*6fd60*/  HMMA.16816.F32.BF16 R12, R20.reuse, R16, R12 ;  /* 0x00000010140c723c */ /* 0x048fe2000004180c */
[----:B------:R-:W-:Y:S01]  /*6fd70*/  IMAD.MOV.U32 R0, RZ, RZ, R17 ;  /* 0x000000ffff007224 */ /* 0x000fe200078e0011 */
[----:B--2---:R-:W-:Y:S01]  /*6fd80*/  STL.64 [R1+0x63b8], R26 ;  /* 0x0063b81a01007387 */ /* 0x004fe20000100a00 */
[----:B----4-:R0:W-:Y:S03]  /*6fd90*/  STL.64 [R1+0x63b0], R24 ;  /* 0x0063b01801007387 */ /* 0x0101e60000100a00 */
[----:B0-----:R-:W2:Y:S01]  /*6fda0*/  LDL.LU R24, [R1+0x2a0] ;  /* 0x0002a00001187983 */ /* 0x001ea20000300800 */
[----:B------:R-:W2:Y:S02]  /*6fdb0*/  LDL.LU R25, [R1+0x2a4] ;  /* 0x0002a40001197983 */ /* 0x000ea40000300800 */
[----:B------:R-:W2:Y:S02]  /*6fdc0*/  LDL.LU R26, [R1+0x2a8] ;  /* 0x0002a800011a7983 */ /* 0x000ea40000300800 */
[----:B------:R-:W2:Y:S01]  /*6fdd0*/  LDL.LU R27, [R1+0x2ac] ;  /* 0x0002ac00011b7983 */ /* 0x000ea20000300800 */
[----:B------:R-:W-:Y:S01]  /*6fde0*/  STL [R1+0x634c], R28 ;  /* 0x00634c1c01007387 */ /* 0x000fe20000100800 */
[----:B------:R-:W-:Y:S02]  /*6fdf0*/  STL [R1+0x5ab4], R11 ;  /* 0x005ab40b01007387 */ /* 0x000fe40000100800 */
[----:B------:R-:W-:Y:S08]  /*6fe00*/  STL [R1+0x5ab0], R10 ;  /* 0x005ab00a01007387 */ /* 0x000ff00000100800 */
[----:B------:R-:W-:Y:S01]  /*6fe10*/  STL.64 [R1+0x800], R12 ;  /* 0x0008000c01007387 */ /* 0x000fe20000100a00 */
[----:B------:R0:W-:Y:S04]  /*6fe20*/  STL.64 [R1+0x808], R14 ;  /* 0x0008080e01007387 */ /* 0x0001e80000100a00 */
[----:B0-----:R-:W3:Y:S01]  /*6fe30*/  LDL.LU.64 R14, [R1+0x6458] ;  /* 0x00645800010e7983 */ /* 0x001ee20000300a00 */
[----:B------:R-:W3:Y:S02]  /*6fe40*/  LDL.LU.64 R12, [R1+0x6450] ;  /* 0x00645000010c7983 */ /* 0x000ee40000300a00 */
[----:B------:R-:W3:Y:S02]  /*6fe50*/  LDL.LU.64 R16, [R1+0x6448] ;  /* 0x0064480001107983 */ /* 0x000ee40000300a00 */
[----:B------:R0:W-:Y:S01]  /*6fe60*/  STL [R1+0x6350], R0 ;  /* 0x0063500001007387 */ /* 0x0001e20000100800 */
[C---:B---3--:R-:W-:Y:S01]  /*6fe70*/  HMMA.16816.F32.BF16 R16, R20.reuse, R16, R12 ;  /* 0x000000101410723c */ /* 0x048fe2000004180c */
[----:B------:R-:W3:Y:S11]  /*6fe80*/  LDL.LU.64 R12, [R1+0x6440] ;  /* 0x00644000010c7983 */ /* 0x000ef60000300a00 */
[----:B------:R-:W-:Y:S11]  /*6fe90*/  @!UPT UIADD3 URZ, URZ, URZ, URZ ;  /* 0x0000003f3f3ff290 */ /* 0x000ff6000fffe03f */
[----:B------:R-:W-:Y:S01]  /*6fea0*/  @!UPT UIADD3 URZ, URZ, URZ, URZ ;  /* 0x0000003f3f3ff290 */ /* 0x000fe2000fffe03f */
[----:B------:R-:W-:Y:S02]  /*6feb0*/  IMAD.MOV.U32 R11, RZ, RZ, R16 ;  /* 0x000000ffff0b7224 */ /* 0x000fe400078e0010 */
[----:B------:R-:W-:Y:S02]  /*6fec0*/  IMAD.MOV.U32 R10, RZ, RZ, R17 ;  /* 0x000000ffff0a7224 */ /* 0x000fe400078e0011 */
[----:B------:R-:W4:Y:S03]  /*6fed0*/  LDL.LU.64 R16, [R1+0x6438] ;  /* 0x0064380001107983 */ /* 0x000f260000300a00 */
[----:B------:R-:W-:Y:S02]  /*6fee0*/  STL [R1+0x6358], R10 ;  /* 0x0063580a01007387 */ /* 0x000fe40000100800 */
[----:B------:R-:W-:Y:S01]  /*6fef0*/  STL [R1+0x6354], R11 ;  /* 0x0063540b01007387 */ /* 0x000fe20000100800 */
[C---:B----4-:R-:W-:Y:S01]  /*6ff00*/  HMMA.16816.F32.BF16 R4, R20.reuse, R16, R4 ;  /* 0x000000101404723c */ /* 0x050fe20000041804 */
[----:B0-----:R-:W-:Y:S11]  /*6ff10*/  IMAD.MOV.U32 R0, RZ, RZ, R17 ;  /* 0x000000ffff007224 */ /* 0x001ff600078e0011 */
[----:B------:R-:W-:Y:S11]  /*6ff20*/  @!UPT UIADD3 URZ, URZ, URZ, URZ ;  /* 0x0000003f3f3ff290 */ /* 0x000ff6000fffe03f */
[----:B------:R-:W-:Y:S01]  /*6ff30*/  STL.64 [R1+0x7e0], R4 ;  /* 0x0007e00401007387 */ /* 0x000fe20000100a00 */
[----:B------:R0:W-:Y:S03]  /*6ff40*/  STL.64 [R1+0x7e8], R6 ;  /* 0x0007e80601007387 */ /* 0x0001e60000100a00 */
[----:B0-----:R-:W4:Y:S01]  /*6ff50*/  LDL.LU.64 R6, [R1+0x6430] ;  /* 0x0064300001067983 */ /* 0x001f220000300a00 */
[----:B------:R-:W4:Y:S02]  /*6ff60*/  LDL.LU.64 R4, [R1+0x6428] ;  /* 0x0064280001047983 */ /* 0x000f240000300a00 */
[----:B------:R-:W4:Y:S02]  /*6ff70*/  LDL.LU.64 R16, [R1+0x6420] ;  /* 0x0064200001107983 */ /* 0x000f240000300a00 */
[----:B----4-:R-:W-:Y:S01]  /*6ff80*/  HMMA.16816.F32.BF16 R4, R20, R16, R4 ;  /* 0x000000101404723c */ /* 0x010fe20000041804 */
[----:B------:R-:W-:Y:S11]  /*6ff90*/  IMAD.MOV.U32 R28, RZ, RZ, R17 ;  /* 0x000000ffff1c7224 */ /* 0x000ff600078e0011 */
[----:B------:R-:W-:Y:S11]  /*6ffa0*/  @!UPT UIADD3 URZ, URZ, URZ, URZ ;  /* 0x0000003f3f3ff290 */ /* 0x000ff6000fffe03f */
[----:B------:R-:W-:Y:S01]  /*6ffb0*/  STL.64 [R1+0x7d0], R4 ;  /* 0x0007d00401007387 */ /* 0x000fe20000100a00 */
[----:B------:R0:W-:Y:S03]  /*6ffc0*/  STL.64 [R1+0x7d8], R6 ;  /* 0x0007d80601007387 */ /* 0x0001e60000100a00 */
[----:B0-----:R-:W4:Y:S01]  /*6ffd0*/  LDL.LU.64 R6, [R1+0x6418] ;  /* 0x0064180001067983 */ /* 0x001f220000300a00 */
[----:B------:R-:W4:Y:S02]  /*6ffe0*/  LDL.LU.64 R4, [R1+0x6410] ;  /* 0x0064100001047983 */ /* 0x000f240000300a00 */
[----:B------:R-:W4:Y:S02]  /*6fff0*/  LDL.LU.64 R16, [R1+0x6408] ;  /* 0x0064080001107983 */ /* 0x000f240000300a00 */
[----:B------:R-:W-:Y:S02]  /*70000*/  IMAD.MOV.U32 R15, RZ, RZ, R18 ;  /* 0x000000ffff0f7224 */ /* 0x000fe400078e0012 */
[----:B------:R-:W-:-:S02]  /*70010*/  IMAD.MOV.U32 R14, RZ, RZ, R19 ;  /* 0x000000ffff0e7224 */ /* 0x000fc400078e0013 */
[C---:B----4-:R-:W-:Y:S01]  /*70020*/  HMMA.16816.F32.BF16 R16, R20.reuse, R16, R4 ;  /* 0x000000101410723c */ /* 0x050fe20000041804 */
[----:B------:R-:W4:Y:S01]  /*70030*/  LDL.LU.64 R6, [R1+0x6400] ;  /* 0x0064000001067983 */ /* 0x000f220000300a00 */
[----:B------:R-:W4:Y:S11]  /*70040*/  LDL.LU.64 R4, [R1+0x63f8] ;  /* 0x0063f80001047983 */ /* 0x000f360000300a00 */
[----:B------:R-:W-:Y:S10]  /*70050*/  @!UPT UIADD3 URZ, URZ, URZ, URZ ;  /* 0x0000003f3f3ff290 */ /* 0x000ff4000fffe03f */
[----:B------:R0:W-:Y:S01]  /*70060*/  STL.64 [R1+0x7c0], R16 ;  /* 0x0007c01001007387 */ /* 0x0001e20000100a00 */
[----:B------:R-:W-:Y:S03]  /*70070*/  STL.64 [R1+0x7c8], R18 ;  /* 0x0007c81201007387 */ /* 0x000fe60000100a00 */
[----:B0-----:R-:W4:Y:S02]  /*70080*/  LDL.LU.64 R16, [R1+0x63f0] ;  /* 0x0063f00001107983 */ /* 0x001f240000300a00 */
[C---:B----4-:R-:W-:Y:S01]  /*70090*/  HMMA.16816.F32.BF16 R4, R20.reuse, R16, R4 ;  /* 0x000000101404723c */ /* 0x050fe20000041804 */
[----:B------:R-:W-:Y:S02]  /*700a0*/  IMAD.MOV.U32 R10, RZ, RZ, R16 ;  /* 0x000000ffff0a7224 */ /* 0x000fe400078e0010 */
[----:B------:R-:W-:Y:S11]  /*700b0*/  IMAD.MOV.U32 R11, RZ, RZ, R17 ;  /* 0x000000ffff0b7224 */ /* 0x000ff600078e0011 */
[----:B------:R-:W-:Y:S09]  /*700c0*/  @!UPT UIADD3 URZ, URZ, URZ, URZ ;  /* 0x0000003f3f3ff290 */ /* 0x000ff2000fffe03f */
[----:B------:R0:W-:Y:S01]  /*700d0*/  STL.64 [R1+0x7b0], R4 ;  /* 0x0007b00401007387 */ /* 0x0001e20000100a00 */
[----:B------:R1:W-:Y:S03]  /*700e0*/  STL.64 [R1+0x7b8], R6 ;  /* 0x0007b80601007387 */ /* 0x0003e60000100a00 */
[----:B0-----:R-:W4:Y:S01]  /*700f0*/  LDL.LU.64 R4, [R1+0x63e8] ;  /* 0x0063e80001047983 */ /* 0x001f220000300a00 */
[----:B------:R-:W4:Y:S02]  /*70100*/  LDL.LU.64 R18, [R1+0x63e0] ;  /* 0x0063e00001127983 */ /* 0x000f240000300a00 */
[----:B------:R-:W4:Y:S02]  /*70110*/  LDL.LU.64 R16, [R1+0x63d8] ;  /* 0x0063d80001107983 */ /* 0x000f240000300a00 */
[----:B----4-:R-:W-:Y:S01]  /*70120*/  HMMA.16816.F32.BF16 R20, R20, R4, R16 ;  /* 0x000000041414723c */ /* 0x010fe20000041810 */
[----:B------:R-:W2:Y:S01]  /*70130*/  LDL.LU.64 R16, [R1+0x63d0] ;  /* 0x0063d00001107983 */ /* 0x000ea20000300a00 */
[----:B------:R-:W-:-:S02]  /*70140*/  IMAD.MOV.U32 R3, RZ, RZ, R4 ;  /* 0x000000ffff037224 */ /* 0x000fc400078e0004 */
[----:B------:R-:W-:Y:S11]  /*70150*/  IMAD.MOV.U32 R2, RZ, RZ, R5 ;  /* 0x000000ffff027224 */ /* 0x000ff600078e0005 */
[----:B------:R-:W-:Y:S08]  /*70160*/  @!UPT UIADD3 URZ, URZ, URZ, URZ ;  /* 0x0000003f3f3ff290 */ /* 0x000ff0000fffe03f */
[----:B------:R0:W-:Y:S01]  /*70170*/  STL.64 [R1+0x490], R20 ;  /* 0x0004901401007387 */ /* 0x0001e20000100a00 */
[----:B------:R4:W-:Y:S02]  /*70180*/  STL.64 [R1+0x498], R22 ;  /* 0x0004981601007387 */ /* 0x0009e40000100a00 */
[----:B-1----:R-:W2:Y:S02]  /*70190*/  LDL.LU.64 R6, [R1+0x63c8] ;  /* 0x0063c80001067983 */ /* 0x002ea40000300a00 */
[----:B------:R-:W2:Y:S01]  /*701a0*/  LDL.LU.64 R4, [R1+0x63c0] ;  /* 0x0063c00001047983 */ /* 0x000ea20000300a00 */
[----:B0-----:R-:W3:Y:S01]  /*701b0*/  LDL.LU R20, [R1+0x260] ;  /* 0x0002600001147983 */ /* 0x001ee20000300800 */
[----:B------:R-:W3:Y:S02]  /*701c0*/  LDL.LU R21, [R1+0x264] ;  /* 0x0002640001157983 */ /* 0x000ee40000300800 */
[----:B----4-:R-:W3:Y:S01]  /*701d0*/  LDL.LU R22, [R1+0x268] ;  /* 0x0002680001167983 */ /* 0x010ee20000300800 */
        /* <DEDUP_REMOVED lines=20> */
[----:B0-----:R-:W4:Y:S01]  /*70320*/  LDL.LU.64 R18, [R1+0x6378] ;  /* 0x0063780001127983 */ /* 0x001f220000300a00 */
[----:B------:R-:W2:Y:S02]  /*70330*/  LDL.LU.64 R16, [R1+0x6370] ;  /* 0x0063700001107983 */ /* 0x000ea40000300a00 */
[----:B------:R-:W-:Y:S01]  /*70340*/  IMAD.MOV.U32 R23, RZ, RZ, R29 ;  /* 0x000000ffff177224 */ /* 0x000fe200078e001d */
[C---:B--2---:R-:W-:Y:S11]  /*70350*/  HMMA.16816.F32.BF16 R24, R4.reuse, R16, R24 ;  /* 0x000000100418723c */ /* 0x044ff60000041818 */
[----:B------:R-:W-:Y:S11]  /*70360*/  @!UPT UIADD3 URZ, URZ, URZ, URZ ;  /* 0x0000003f3f3ff290 */ /* 0x000ff6000fffe03f */
[----:B------:R-:W-:Y:S01]  /*70370*/  @!UPT UIADD3 URZ, URZ, URZ, URZ ;  /* 0x0000003f3f3ff290 */ /* 0x000fe2000fffe03f */
[----:B------:R-:W-:Y:S01]  /*70380*/  STL.64 [R1+0x270], R24 ;  /* 0x0002701801007387 */ /* 0x000fe20000100a00 */
[----:B------:R0:W-:Y:S03]  /*70390*/  STL.64 [R1+0x278], R26 ;  /* 0x0002781a01007387 */ /* 0x0001e60000100a00 */
[----:B0-----:R-:W2:Y:S01]  /*703a0*/  LDL.LU.64 R26, [R1+0x6368] ;  /* 0x00636800011a7983 */ /* 0x001ea20000300a00 */
[----:B------:R-:W2:Y:S02]  /*703b0*/  LDL.LU.64 R24, [R1+0x6360] ;  /* 0x0063600001187983 */ /* 0x000ea40000300a00 */
[----:B----4-:R-:W-:Y:S02]  /*703c0*/  STL.64 [R1+0x6260], R18 ;  /* 0x0062601201007387 */ /* 0x010fe40000100a00 */
[----:B------:R3:W-:Y:S02]  /*703d0*/  STL.64 [R1+0x6258], R16 ;  /* 0x0062581001007387 */ /* 0x0007e40000100a00 */
[C---:B---3--:R-:W-:Y:S01]  /*703e0*/  HMMA.16816.F32.BF16 R16, R4.reuse, R12, R20 ;  /* 0x0000000c0410723c */ /* 0x048fe20000041814 */
[----:B------:R-:W-:Y:S01]  /*703f0*/  STL.64 [R1+0x6250], R14 ;  /* 0x0062500e01007387 */ /* 0x000fe20000100a00 */
[----:B------:R-:W-:Y:S11]  /*70400*/  STL.64 [R1+0x6248], R12 ;  /* 0x0062480c01007387 */ /* 0x000ff60000100a00 */
[----:B------:R-:W-:Y:S10]  /*70410*/  @!UPT UIADD3 URZ, URZ, URZ, URZ ;  /* 0x0000003f3f3ff290 */ /* 0x000ff4000fffe03f */
[----:B------:R-:W-:Y:S01]  /*70420*/  STL.64 [R1+0x260], R16 ;  /* 0x0002601001007387 */ /* 0x000fe20000100a00 */
[----:B------:R2:W-:Y:S02]  /*70430*/  STL.64 [R1+0x268], R18 ;  /* 0x0002681201007387 */ /* 0x0005e40000100a00 */
[----:B--2---:R-:W-:Y:S11]  /*70440*/  HMMA.16816.F32.BF16 R16, R4, R8, R24 ;  /* 0x000000080410723c */ /* 0x004ff60000041818 */
[----:B------:R-:W-:Y:S11]  /*70450*/  @!UPT UIADD3 URZ, URZ, URZ, URZ ;  /* 0x0000003f3f3ff290 */ /* 0x000ff6000fffe03f */
[----:B------:R-:W-:Y:S01]  /*70460*/  @!UPT UIADD3 URZ, URZ, URZ, URZ ;  /* 0x0000003f3f3ff290 */ /* 0x000fe2000fffe03f */
[----:B------:R-:W-:Y:S01]  /*70470*/  STL.64 [R1+0x250], R16 ;  /* 0x0002501001007387 */ /* 0x000fe20000100a00 */
[----:B------:R-:W-:Y:S02]  /*70480*/  STL [R1+0x258], R18 ;  /* 0x0002581201007387 */ /* 0x000fe40000100800 */
[----:B------:R-:W2:Y:S02]  /*70490*/  LDL.LU R24, [R1+0x240] ;  /* 0x0002400001187983 */ /* 0x000ea40000300800 */
[----:B------:R-:W2:Y:S01]  /*704a0*/  LDL.LU R25, [R1+0x244] ;  /* 0x0002440001197983 */ /* 0x000ea20000300800 */
[----:B------:R-:W3:Y:S01]  /*704b0*/  LDL.LU R26, [R1+0x248] ;  /* 0x00024800011a7983 */ /* 0x000ee20000300800 */
[----:B------:R-:W3:Y:S03]  /*704c0*/  LDL.LU R27, [R1+0x24c] ;  /* 0x00024c00011b7983 */ /* 0x000ee60000300800 */
[----:B---3--:R-:W-:Y:S01]  /*704d0*/  STL.64 [R1+0x6290], R26 ;  /* 0x0062901a01007387 */ /* 0x008fe20000100a00 */
[----:B--2---:R0:W-:Y:S02]  /*704e0*/  STL.64 [R1+0x6288], R24 ;  /* 0x0062881801007387 */ /* 0x0041e40000100a00 */
[----:B0-----:R-:W-:-:S02]  /*704f0*/  IMAD.MOV.U32 R24, RZ, RZ, R10 ;  /* 0x000000ffff187224 */ /* 0x001fc400078e000a */
[----:B------:R-:W-:Y:S01]  /*70500*/  IMAD.MOV.U32 R25, RZ, RZ, R11 ;  /* 0x000000ffff197224 */ /* 0x000fe200078e000b */
[----:B------:R-:W2:Y:S01]  /*70510*/  LDL.LU R10, [R1+0x6358] ;  /* 0x00635800010a7983 */ /* 0x000ea20000300800 */
[----:B------:R-:W2:Y:S03]  /*70520*/  LDL.LU R11, [R1+0x6354] ;  /* 0x00635400010b7983 */ /* 0x000ea60000300800 */
[----:B------:R0:W-:Y:S01]  /*70530*/  STL.64 [R1+0x62a0], R24 ;  /* 0x0062a01801007387 */ /* 0x0001e20000100a00 */
[----:B------:R-:W3:Y:S03]  /*70540*/  LDL R12, [R1+0x110] ;  /* 0x00011000010c7983 */ /* 0x000ee60000100800 */
[----:B0-----:R-:W4:Y:S04]  /*70550*/  LDL R24, [R1+0xf0] ;  /* 0x0000f00001187983 */ /* 0x001f280000100800 */
[----:B------:R-:W4:Y:S01]  /*70560*/  LDL R25, [R1+0xf4] ;  /* 0x0000f40001197983 */ /* 0x000f220000100800 */
[----:B------:R-:W-:-:S02]  /*70570*/  IMAD.MOV.U32 R13, RZ, RZ, R0 ;  /* 0x000000ffff0d7224 */ /* 0x000fc400078e0000 */
[----:B------:R-:W2:Y:S03]  /*70580*/  LDL.LU R0, [R1+0x6350] ;  /* 0x0063500001007983 */ /* 0x000ea60000300800 */
[----:B---3--:R-:W-:Y:S04]  /*70590*/  STL.64 [R1+0x62d8], R12 ;  /* 0x0062d80c01007387 */ /* 0x008fe80000100a00 */
[----:B----4-:R-:W-:Y:S01]  /*705a0*/  STL.64 [R1+0x62b8], R24 ;  /* 0x0062b81801007387 */ /* 0x010fe20000100a00 */
[----:B--2---:R-:W-:Y:S02]  /*705b0*/  STL.64 [R1+0x6240], R10 ;  /* 0x0062400a01007387 */ /* 0x004fe40000100a00 */
[----:B------:R0:W-:Y:S02]  /*705c0*/  STL.64 [R1+0x6238], R8 ;  /* 0x0062380801007387 */ /* 0x0001e40000100a00 */
[----:B0-----:R-:W2:Y:S04]  /*705d0*/  LDL.64 R8, [R1+0x20] ;  /* 0x0000200001087983 */ /* 0x001ea80000100a00 */
[----:B--2---:R0:W-:Y:S04]  /*705e0*/  STL.64 [R1+0x6298], R8 ;  /* 0x0062980801007387 */ /* 0x0041e80000100a00 */
[----:B0-----:R-:W2:Y:S01]  /*705f0*/  LDL.LU R8, [R1+0x610] ;  /* 0x0006100001087983 */ /* 0x001ea20000300800 */
[----:B------:R-:W2:Y:S02]  /*70600*/  LDL.LU R9, [R1+0x614] ;  /* 0x0006140001097983 */ /* 0x000ea40000300800 */
[----:B------:R-:W3:Y:S02]  /*70610*/  LDL.LU R10, [R1+0x618] ;  /* 0x00061800010a7983 */ /* 0x000ee40000300800 */
[----:B------:R-:W3:Y:S01]  /*70620*/  LDL.LU R11, [R1+0x61c] ;  /* 0x00061c00010b7983 */ /* 0x000ee20000300800 */
[----:B------:R-:W4:Y:S04]  /*70630*/  LDL R12, [R1+0x120] ;  /* 0x00012000010c7983 */ /* 0x000f280000100800 */
[----:B------:R-:W4:Y:S01]  /*70640*/  LDL R13, [R1+0x124] ;  /* 0x00012400010d7983 */ /* 0x000f220000100800 */
[----:B------:R-:W-:-:S03]  /*70650*/  IMAD.MOV.U32 R25, RZ, RZ, R28 ;  /* 0x000000ffff197224 */ /* 0x000fc600078e001c */
[----:B----4-:R0:W-:Y:S01]  /*70660*/  STL.64 [R1+0x62f0], R12 ;  /* 0x0062f00c01007387 */ /* 0x0101e20000100a00 */
[----:B------:R-:W4:Y:S02]  /*70670*/  LDL R24, [R1+0x100] ;  /* 0x0001000001187983 */ /* 0x000f240000100800 */
[----:B------:R-:W2:Y:S01]  /*70680*/  LDL.LU R28, [R1+0x634c] ;  /* 0x00634c00011c7983 */ /* 0x000ea20000300800 */
[----:B0-----:R-:W2:Y:S01]  /*70690*/  LDL R12, [R1+0x130] ;  /* 0x00013000010c7983 */ /* 0x001ea20000100800 */
[----:B------:R-:W-:Y:S02]  /*706a0*/  IMAD.MOV.U32 R13, RZ, RZ, R0 ;  /* 0x000000ffff0d7224 */ /* 0x000fe400078e0000 */
[----:B------:R-:W3:Y:S03]  /*706b0*/  LDL.LU R0, [R1+0x6348] ;  /* 0x0063480001007983 */ /* 0x000ee60000300800 */
[----:B--2---:R-:W-:Y:S01]  /*706c0*/  STL.64 [R1+0x6308], R12 ;  /* 0x0063080c01007387 */ /* 0x004fe20000100a00 */
[----:B----4-:R0:W-:Y:S03]  /*706d0*/  STL.64 [R1+0x62d0], R24 ;  /* 0x0062d01801007387 */ /* 0x0101e60000100a00 */
[----:B0-----:R-:W2:Y:S01]  /*706e0*/  LDL.LU R24, [R1+0x640] ;  /* 0x0006400001187983 */ /* 0x001ea20000300800 */
[----:B------:R-:W2:Y:S02]  /*706f0*/  LDL.LU R25, [R1+0x644] ;  /* 0x0006440001197983 */ /* 0x000ea40000300800 */
[----:B------:R-:W4:Y:S02]  /*70700*/  LDL.LU R26, [R1+0x648] ;  /* 0x00064800011a7983 */ /* 0x000f240000300800 */
[----:B------:R-:W4:Y:S01]  /*70710*/  LDL.LU R27, [R1+0x64c] ;  /* 0x00064c00011b7983 */ /* 0x000f220000300800 */
[----:B------:R-:W2:Y:S01]  /*70720*/  LDL R12, [R1+0x140] ;  /* 0x00014000010c7983 */ /* 0x000ea20000100800 */
[----:B------:R-:W-:-:S02]  /*70730*/  IMAD.MOV.U32 R13, RZ, RZ, R28 ;  /* 0x000000ffff0d7224 */ /* 0x000fc400078e001c */
[----:B------:R-:W3:Y:S03]  /*70740*/  LDL.LU R28, [R1+0x6344] ;  /* 0x00634400011c7983 */ /* 0x000ee60000300800 */
[----:B--2---:R-:W-:Y:S01]  /*70750*/  STL.64 [R1+0x6320], R12 ;  /* 0x0063200c01007387 */ /* 0x004fe20000100a00 */
[----:B----4-:R-:W-:Y:S02]  /*70760*/  STL.64 [R1+0x62e8], R26 ;  /* 0x0062e81a01007387 */ /* 0x010fe40000100a00 */
[----:B------:R0:W-:Y:S02]  /*70770*/  STL.64 [R1+0x62e0], R24 ;  /* 0x0062e01801007387 */ /* 0x0001e40000100a00 */
[----:B0-----:R-:W2:Y:S01]  /*70780*/  LDL.LU R24, [R1+0x650] ;  /* 0x0006500001187983 */ /* 0x001ea20000300800 */
[----:B------:R-:W2:Y:S02]  /*70790*/  LDL.LU R25, [R1+0x654] ;  /* 0x0006540001197983 */ /* 0x000ea40000300800 */
[----:B------:R-:W4:Y:S02]  /*707a0*/  LDL.LU R26, [R1+0x658] ;  /* 0x00065800011a7983 */ /* 0x000f240000300800 */
[----:B------:R-:W4:Y:S01]  /*707b0*/  LDL.LU R27, [R1+0x65c] ;  /* 0x00065c00011b7983 */ /* 0x000f220000300800 */
[----:B------:R-:W2:Y:S01]  /*707c0*/  LDL R12, [R1+0x150] ;  /* 0x00015000010c7983 */ /* 0x000ea20000100800 */
[----:B---3--:R-:W-:-:S02]  /*707d0*/  IMAD.MOV.U32 R13, RZ, RZ, R0 ;  /* 0x000000ffff0d7224 */ /* 0x008fc400078e0000 */
[----:B------:R-:W3:Y:S03]  /*707e0*/  LDL.LU R0, [R1+0x6340] ;  /* 0x0063400001007983 */ /* 0x000ee60000300800 */
[----:B--2---:R-:W-:Y:S01]  /*707f0*/  STL.64 [R1+0x6338], R12 ;  /* 0x0063380c01007387 */ /* 0x004fe20000100a00 */
[----:B----4-:R-:W-:Y:S02]  /*70800*/  STL.64 [R1+0x6300], R26 ;  /* 0x0063001a01007387 */ /* 0x010fe40000100a00 */
[----:B------:R0:W-:Y:S01]  /*70810*/  STL.64 [R1+0x62f8], R24 ;  /* 0x0062f81801007387 */ /* 0x0001e20000100a00 */
[----:B---3--:R-:W1:Y:S04]  /*70820*/  LDSM.16.MT88.4 R20, [R0+0x22080] ;  /* 0x022080000014783b */ /* 0x008e680000004200 */
[----:B0-----:R-:W2:Y:S01]  /*70830*/  LDL.LU R24, [R1+0x660] ;  /* 0x0006600001187983 */ /* 0x001ea20000300800 */
[----:B------:R-:W2:Y:S02]  /*70840*/  LDL.LU R25, [R1+0x664] ;  /* 0x0006640001197983 */ /* 0x000ea40000300800 */
[----:B------:R-:W3:Y:S02]  /*70850*/  LDL.LU R26, [R1+0x668] ;  /* 0x00066800011a7983 */ /* 0x000ee40000300800 */
[----:B------:R-:W3:Y:S01]  /*70860*/  LDL.LU R27, [R1+0x66c] ;  /* 0x00066c00011b7983 */ /* 0x000ee20000300800 */
[----:B------:R-:W4:Y:S01]  /*70870*/  LDL R16, [R1+0x30] ;  /* 0x0000300001107983 */ /* 0x000f220000100800 */
[----:B------:R-:W4:Y:S02]  /*70880*/  LDL.LU R12, [R1+0x7a0] ;  /* 0x0007a000010c7983 */ /* 0x000f240000300800 */
[----:B------:R-:W4:Y:S02]  /*70890*/  LDL.LU R13, [R1+0x7a4] ;  /* 0x0007a400010d7983 */ /* 0x000f240000300800 */
[----:B------:R-:W4:Y:S01]  /*708a0*/  LDL.LU R14, [R1+0x7a8] ;  /* 0x0007a800010e7983 */ /* 0x000f220000300800 */
[----:B------:R-:W4:Y:S04]  /*708b0*/  LDL.LU R15, [R1+0x7ac] ;  /* 0x0007ac00010f7983 */ /* 0x000f280000300800 */
        /* <DEDUP_REMOVED lines=16> */
[----:B------:R-:W2:Y:S02]  /*709c0*/  LDL.LU R10, [R1+0x628] ;  /* 0x00062800010a7983 */ /* 0x000ea40000300800 */
[----:B------:R-:W2:Y:S02]  /*709d0*/  LDL.LU R11, [R1+0x62c] ;  /* 0x00062c00010b7983 */ /* 0x000ea40000300800 */
[----:B------:R-:W-:-:S02]  /*709e0*/  IMAD.MOV.U32 R29, RZ, RZ, R19 ;  /* 0x000000ffff1d7224 */ /* 0x000fc400078e0013 */
[----:B------:R-:W-:-:S07]  /*709f0*/  IMAD.MOV.U32 R17, RZ, RZ, R28 ;  /* 0x000000ffff117224 */ /* 0x000fce00078e001c */
[C---:B----4-:R-:W-:Y:S01]  /*70a00*/  HMMA.16816.F32.BF16 R16, R4.reuse, R16, R12 ;  /* 0x000000100410723c */ /* 0x050fe2000004180c */
[----:B--2---:R-:W-:Y:S01]  /*70a10*/  STL.64 [R1+0x62c8], R10 ;  /* 0x0062c80a01007387 */ /* 0x004fe20000100a00 */
[----:B---3--:R0:W-:Y:S03]  /*70a20*/  STL.64 [R1+0x62c0], R8 ;  /* 0x0062c00801007387 */ /* 0x0081e60000100a00 */
[----:B0-----:R-:W2:Y:S01]  /*70a30*/  LDL.LU R8, [R1+0x630] ;  /* 0x0006300001087983 */ /* 0x001ea20000300800 */
[----:B------:R-:W2:Y:S02]  /*70a40*/  LDL.LU R9, [R1+0x634] ;  /* 0x0006340001097983 */ /* 0x000ea40000300800 */
[----:B------:R-:W2:Y:S02]  /*70a50*/  LDL.LU R10, [R1+0x638] ;  /* 0x00063800010a7983 */ /* 0x000ea40000300800 */
[----:B------:R-:W2:Y:S01]  /*70a60*/  LDL.LU R11, [R1+0x63c] ;  /* 0x00063c00010b7983 */ /* 0x000ea20000300800 */
[----:B------:R-:W-:Y:S01]  /*70a70*/  STL [R1+0x5bd0], R29 ;  /* 0x005bd01d01007387 */ /* 0x000fe20000100800 */
[----:B-1----:R-:W-:Y:S02]  /*70a80*/  STL.64 [R1+0x6178], R22 ;  /* 0x0061781601007387 */ /* 0x002fe40000100a00 */
[----:B------:R-:W-:Y:S02]  /*70a90*/  STL.64 [R1+0x6170], R20 ;  /* 0x0061701401007387 */ /* 0x000fe40000100a00 */
[----:B------:R-:W-:Y:S01]  /*70aa0*/  STL [R1+0x5bd4], R0 ;  /* 0x005bd40001007387 */ /* 0x000fe20000100800 */
[----:B------:R-:W3:Y:S06]  /*70ab0*/  LDL.LU.64 R12, [R1+0x6338] ;  /* 0x00633800010c7983 */ /* 0x000eec0000300a00 */
[----:B------:R0:W-:Y:S02]  /*70ac0*/  STL.64 [R1+0x690], R16 ;  /* 0x0006901001007387 */ /* 0x0001e40000100a00 */
[----:B------:R-:W-:Y:S01]  /*70ad0*/  STL.64 [R1+0x698], R18 ;  /* 0x0006981201007387 */ /* 0x000fe20000100a00 */
[----:B0-----:R-:W4:Y:S01]  /*70ae0*/  LDL.64 R16, [R1] ;  /* 0x0000000001107983 */ /* 0x001f220000100a00 */
[C---:B---3--:R-:W-:Y:S03]  /*70af0*/  HMMA.16816.F32.BF16 R12, R4.reuse, R12, R24 ;  /* 0x0000000c040c723c */ /* 0x048fe60000041818 */
[----:B------:R-:W3:Y:S01]  /*70b00*/  LDL.LU.64 R26, [R1+0x6330] ;  /* 0x00633000011a7983 */ /* 0x000ee20000300a00 */
[----:B------:R-:W3:Y:S11]  /*70b10*/  LDL.LU.64 R24, [R1+0x6328] ;  /* 0x0063280001187983 */ /* 0x000ef60000300a00 */
[----:B------:R-:W-:Y:S08]  /*70b20*/  @!UPT UIADD3 URZ, URZ, URZ, URZ ;  /* 0x0000003f3f3ff290 */ /* 0x000ff0000fffe03f */
        /* <DEDUP_REMOVED lines=33> */
[C---:B--2---:R-:W-:Y:S01]  /*70d40*/  HMMA.16816.F32.BF16 R24, R4.reuse, R24, R8 ;  /* 0x000000180418723c */ /* 0x044fe20000041808 */
[----:B---3--:R-:W-:Y:S01]  /*70d50*/  STL.64 [R1+0x6270], R14 ;  /* 0x0062700e01007387 */ /* 0x008fe20000100a00 */
[----:B------:R0:W-:Y:S03]  /*70d60*/  STL.64 [R1+0x6268], R12 ;  /* 0x0062680c01007387 */ /* 0x0001e60000100a00 */
[----:B0-----:R-:W4:Y:S01]  /*70d70*/  LDL.LU R12, [R1+0x460] ;  /* 0x00046000010c7983 */ /* 0x001f220000300800 */
[----:B------:R-:W4:Y:S02]  /*70d80*/  LDL.LU R13, [R1+0x464] ;  /* 0x00046400010d7983 */ /* 0x000f240000300800 */
[----:B------:R-:W4:Y:S02]  /*70d90*/  LDL.LU R14, [R1+0x468] ;  /* 0x00046800010e7983 */ /* 0x000f240000300800 */
[----:B------:R-:W4:Y:S01]  /*70da0*/  LDL.LU R15, [R1+0x46c] ;  /* 0x00046c00010f7983 */ /* 0x000f220000300800 */
[----:B------:R-:W2:Y:S01]  /*70db0*/  LDL.LU.64 R10, [R1+0x62c8] ;  /* 0x0062c800010a7983 */ /* 0x000ea20000300a00 */
[----:B------:R-:W2:Y:S11]  /*70dc0*/  LDL.LU.64 R8, [R1+0x62c0] ;  /* 0x0062c00001087983 */ /* 0x000eb60000300a00 */
[----:B------:R0:W-:Y:S02]  /*70dd0*/  STL.64 [R1+0x630], R24 ;  /* 0x0006301801007387 */ /* 0x0001e40000100a00 */
[----:B------:R2:W-:Y:S01]  /*70de0*/  STL.64 [R1+0x638], R26 ;  /* 0x0006381a01007387 */ /* 0x0005e20000100a00 */
        /* <DEDUP_REMOVED lines=14> */
[----:B------:R-:W3:Y:S02]  /*70ed0*/  LDL.LU.64 R24, [R1+0x6288] ;  /* 0x0062880001187983 */ /* 0x000ee40000300a00 */
[----:B------:R-:W-:Y:S02]  /*70ee0*/  IMAD.MOV.U32 R20, RZ, RZ, R3 ;  /* 0x000000ffff147224 */ /* 0x000fe400078e0003 */
[----:B------:R-:W-:-:S07]  /*70ef0*/  IMAD.MOV.U32 R21, RZ, RZ, R2 ;  /* 0x000000ffff157224 */ /* 0x000fce00078e0002 */
[----:B---3--:R-:W-:Y:S01]  /*70f00*/  HMMA.16816.F32.BF16 R4, R4, R20, R24 ;  /* 0x000000140404723c */ /* 0x008fe20000041818 */
[----:B------:R-:W2:Y:S01]  /*70f10*/  LDL.LU.64 R26, [R1+0x6280] ;  /* 0x00628000011a7983 */ /* 0x000ea20000300a00 */
[----:B------:R-:W2:Y:S11]  /*70f20*/  LDL.LU.64 R24, [R1+0x6278] ;  /* 0x0062780001187983 */ /* 0x000eb60000300a00 */
[----:B------:R-:W-:Y:S10]  /*70f30*/  @!UPT UIADD3 URZ, URZ, URZ, URZ ;  /* 0x0000003f3f3ff290 */ /* 0x000ff4000fffe03f */
[----:B------:R0:W-:Y:S01]  /*70f40*/  STL.64 [R1+0x240], R4 ;  /* 0x0002400401007387 */ /* 0x0001e20000100a00 */
[----:B------:R-:W-:Y:S03]  /*70f50*/  STL.64 [R1+0x248], R6 ;  /* 0x0002480601007387 */ /* 0x000fe60000100a00 */
[----:B0-----:R-:W3:Y:S01]  /*70f60*/  LDL.64 R4, [R1+0x10] ;  /* 0x0000100001047983 */ /* 0x001ee20000100a00 */
[----:B------:R0:W-:Y:S03]  /*70f70*/  STL.64 [R1+0x6188], R20 ;  /* 0x0061881401007387 */ /* 0x0001e60000100a00 */
[----:B0-----:R-:W2:Y:S01]  /*70f80*/  LDL.LU R20, [R1+0x480] ;  /* 0x0004800001147983 */ /* 0x001ea20000300800 */
[----:B------:R-:W2:Y:S02]  /*70f90*/  LDL.LU R21, [R1+0x484] ;  /* 0x0004840001157983 */ /* 0x000ea40000300800 */
[----:B------:R-:W2:Y:S02]  /*70fa0*/  LDL.LU R22, [R1+0x488] ;  /* 0x0004880001167983 */ /* 0x000ea40000300800 */
[----:B------:R-:W2:Y:S02]  /*70fb0*/  LDL.LU R23, [R1+0x48c] ;  /* 0x00048c0001177983 */ /* 0x000ea40000300800 */
[C---:B--2---:R-:W-:Y:S11]  /*70fc0*/  HMMA.16816.F32.BF16 R20, R24.reuse, R8, R20 ;  /* 0x000000081814723c */ /* 0x044ff60000041814 */
[----:B------:R-:W-:Y:S11]  /*70fd0*/  @!UPT UIADD3 URZ, URZ, URZ, URZ ;  /* 0x0000003f3f3ff290 */ /* 0x000ff6000fffe03f */
[----:B------:R-:W-:Y:S01]  /*70fe0*/  @!UPT UIADD3 URZ, URZ, URZ, URZ ;  /* 0x0000003f3f3ff290 */ /* 0x000fe2000fffe03f */
[----:B------:R0:W-:Y:S01]  /*70ff0*/  STL.64 [R1+0x480], R20 ;  /* 0x0004801401007387 */ /* 0x0001e20000100a00 */
[----:B------:R-:W-:Y:S02]  /*71000*/  STL.64 [R1+0x488], R22 ;  /* 0x0004881601007387 */ /* 0x000fe40000100a00 */
[----:B0-----:R-:W-:Y:S02]  /*71010*/  IMAD.MOV.U32 R21, RZ, RZ, R8 ;  /* 0x000000ffff157224 */ /* 0x001fe400078e0008 */
[----:B------:R-:W-:Y:S01]  /*71020*/  IMAD.MOV.U32 R20, RZ, RZ, R9 ;  /* 0x000000ffff147224 */ /* 0x000fe200078e0009 */
[----:B------:R-:W2:Y:S01]  /*71030*/  LDL.LU R8, [R1+0x440] ;  /* 0x0004400001087983 */ /* 0x000ea20000300800 */
[----:B------:R-:W2:Y:S02]  /*71040*/  LDL.LU R9, [R1+0x444] ;  /* 0x0004440001097983 */ /* 0x000ea40000300800 */
[----:B------:R-:W2:Y:S02]  /*71050*/  LDL.LU R10, [R1+0x448] ;  /* 0x00044800010a7983 */ /* 0x000ea40000300800 */
[----:B------:R-:W2:Y:S01]  /*71060*/  LDL.LU R11, [R1+0x44c] ;  /* 0x00044c00010b7983 */ /* 0x000ea20000300800 */
[----:B------:R0:W-:Y:S01]  /*71070*/  STL [R1+0x6204], R20 ;  /* 0x0062041401007387 */ /* 0x0001e20000100800 */
[----:B------:R1:W-:Y:S03]  /*71080*/  STL [R1+0x6200], R21 ;  /* 0x0062001501007387 */ /* 0x0003e60000100800 */
[----:B0-----:R-:W3:Y:S01]  /*71090*/  LDL.LU R20, [R1+0x470] ;  /* 0x0004700001147983 */ /* 0x001ee20000300800 */
[----:B-1----:R-:W3:Y:S02]  /*710a0*/  LDL.LU R21, [R1+0x474] ;  /* 0x0004740001157983 */ /* 0x002ee40000300800 */
[----:B------:R-:W3:Y:S02]  /*710b0*/  LDL.LU R22, [R1+0x478] ;  /* 0x0004780001167983 */ /* 0x000ee40000300800 */
[----:B------:R-:W3:Y:S01]  /*710c0*/  LDL.LU R23, [R1+0x47c] ;  /* 0x00047c0001177983 */ /* 0x000ee20000300800 */
[C---:B----4-:R-:W-:Y:S08]  /*710d0*/  HMMA.16816.F32.BF16 R12, R24.reuse, R16, R12 ;  /* 0x00000010180c723c */ /* 0x050ff0000004180c */
[----:B---3--:R-:W-:Y:S11]  /*710e0*/  HMMA.16816.F32.BF16 R20, R24, R4, R20 ;  /* 0x000000041814723c */ /* 0x008ff60000041814 */
[----:B------:R-:W-:Y:S11]  /*710f0*/  @!UPT UIADD3 URZ, URZ, URZ, URZ ;  /* 0x0000003f3f3ff290 */ /* 0x000ff6000fffe03f */
[----:B------:R-:W-:Y:S01]  /*71100*/  @!UPT UIADD3 URZ, URZ, URZ, URZ ;  /* 0x0000003f3f3ff290 */ /* 0x000fe2000fffe03f */
[----:B------:R-:W-:Y:S01]  /*71110*/  STL.64 [R1+0x470], R20 ;  /* 0x0004701401007387 */ /* 0x000fe20000100a00 */
[----:B------:R0:W-:Y:S02]  /*71120*/  STL.64 [R1+0x478], R22 ;  /* 0x0004781601007387 */ /* 0x0001e40000100a00 */
[----:B0-----:R-:W-:Y:S02]  /*71130*/  IMAD.MOV.U32 R23, RZ, RZ, R4 ;  /* 0x000000ffff177224 */ /* 0x001fe400078e0004 */
[----:B------:R-:W-:Y:S01]  /*71140*/  IMAD.MOV.U32 R22, RZ, RZ, R5 ;  /* 0x000000ffff167224 */ /* 0x000fe200078e0005 */
[----:B------:R-:W3:Y:S01]  /*71150*/  LDL.LU R4, [R1+0x430] ;  /* 0x0004300001047983 */ /* 0x000ee20000300800 */
[----:B------:R-:W3:Y:S02]  /*71160*/  LDL.LU R5, [R1+0x434] ;  /* 0x0004340001057983 */ /* 0x000ee40000300800 */
[----:B------:R-:W3:Y:S02]  /*71170*/  LDL.LU R6, [R1+0x438] ;  /* 0x0004380001067983 */ /* 0x000ee40000300800 */
[----:B------:R-:W3:Y:S01]  /*71180*/  LDL.LU R7, [R1+0x43c] ;  /* 0x00043c0001077983 */ /* 0x000ee20000300800 */
[----:B------:R-:W-:Y:S01]  /*71190*/  STL.64 [R1+0x460], R12 ;  /* 0x0004600c01007387 */ /* 0x000fe20000100a00 */
[----:B------:R0:W-:Y:S02]  /*711a0*/  STL.64 [R1+0x468], R14 ;  /* 0x0004680e01007387 */ /* 0x0001e40000100a00 */
[----:B------:R-:W-:-:S02]  /*711b0*/  IMAD.MOV.U32 R20, RZ, RZ, R16 ;  /* 0x000000ffff147224 */ /* 0x000fc400078e0010 */
[----:B------:R-:W-:Y:S01]  /*711c0*/  IMAD.MOV.U32 R21, RZ, RZ, R17 ;  /* 0x000000ffff157224 */ /* 0x000fe200078e0011 */
[----:B0-----:R-:W4:Y:S01]  /*711d0*/  LDL.LU.64 R14, [R1+0x6270] ;  /* 0x00627000010e7983 */ /* 0x001f220000300a00 */
[----:B------:R-:W4:Y:S02]  /*711e0*/  LDL.LU.64 R12, [R1+0x6268] ;  /* 0x00626800010c7983 */ /* 0x000f240000300a00 */
[----:B------:R-:W2:Y:S02]  /*711f0*/  LDL.LU.64 R18, [R1+0x6260] ;  /* 0x0062600001127983 */ /* 0x000ea40000300a00 */
[----:B------:R-:W4:Y:S01]  /*71200*/  LDL.LU.64 R16, [R1+0x6258] ;  /* 0x0062580001107983 */ /* 0x000f220000300a00 */
[----:B------:R-:W2:Y:S01]  /*71210*/  LDL R2, [R1+0x22bc] ;  /* 0x0022bc0001027983 */ /* 0x000ea20000100800 */
[----:B------:R-:W-:Y:S02]  /*71220*/  STL.64 [R1+0x6210], R22 ;  /* 0x0062101601007387 */ /* 0x000fe40000100a00 */
[----:B------:R0:W-:Y:S02]  /*71230*/  STL.64 [R1+0x6208], R20 ;  /* 0x0062081401007387 */ /* 0x0001e40000100a00 */
[----:B0-----:R-:W2:Y:S01]  /*71240*/  LDL.64 R20, [R1+0x150] ;  /* 0x0001500001147983 */ /* 0x001ea20000100a00 */
[C---:B----4-:R-:W-:Y:S03]  /*71250*/  HMMA.16816.F32.BF16 R12, R24.reuse, R16, R12 ;  /* 0x00000010180c723c */ /* 0x050fe6000004180c */
[----:B--2---:R0:W-:Y:S04]  /*71260*/  STL.64 [R1+0x6220], R20 ;  /* 0x0062201401007387 */ /* 0x0041e80000100a00 */
[----:B0-----:R-:W2:Y:S11]  /*71270*/  LDL.64 R20, [R1+0x30] ;  /* 0x0000300001147983 */ /* 0x001eb60000100a00 */
[----:B------:R-:W-:Y:S05]  /*71280*/  @!UPT UIADD3 URZ, URZ, URZ, URZ ;  /* 0x0000003f3f3ff290 */ /* 0x000fea000fffe03f */
[----:B------:R-:W-:Y:S02]  /*71290*/  STL.64 [R1+0x450], R12 ;  /* 0x0004500c01007387 */ /* 0x000fe40000100a00 */
[----:B------:R0:W-:Y:S02]  /*712a0*/  STL.64 [R1+0x458], R14 ;  /* 0x0004580e01007387 */ /* 0x0001e40000100a00 */
[----:B0-----:R-:W4:Y:S01]  /*712b0*/  LDL.LU.64 R14, [R1+0x6250] ;  /* 0x00625000010e7983 */ /* 0x001f220000300a00 */
[----:B------:R-:W2:Y:S02]  /*712c0*/  LDL.LU.64 R12, [R1+0x6248] ;  /* 0x00624800010c7983 */ /* 0x000ea40000300a00 */
[----:B------:R-:W-:Y:S02]  /*712d0*/  STL.64 [R1+0x6128], R18 ;  /* 0x0061281201007387 */ /* 0x000fe40000100a00 */
[----:B------:R0:W-:Y:S02]  /*712e0*/  STL.64 [R1+0x6120], R16 ;  /* 0x0061201001007387 */ /* 0x0001e40000100a00 */
[----:B0-----:R-:W2:Y:S04]  /*712f0*/  LDL.64 R16, [R1+0x130] ;  /* 0x0001300001107983 */ /* 0x001ea80000100a00 */
[----:B--2---:R0:W-:Y:S04]  /*71300*/  STL.64 [R1+0x6218], R16 ;  /* 0x0062181001007387 */ /* 0x0041e80000100a00 */
[----:B0-----:R-:W2:Y:S01]  /*71310*/  LDL.LU R16, [R1+0x790] ;  /* 0x0007900001107983 */ /* 0x001ea20000300800 */
[----:B------:R-:W2:Y:S02]  /*71320*/  LDL.LU R17, [R1+0x794] ;  /* 0x0007940001117983 */ /* 0x000ea40000300800 */
[----:B------:R-:W2:Y:S02]  /*71330*/  LDL.LU R18, [R1+0x798] ;  /* 0x0007980001127983 */ /* 0x000ea40000300800 */
[----:B------:R-:W2:Y:S01]  /*71340*/  LDL.LU R19, [R1+0x79c] ;  /* 0x00079c0001137983 */ /* 0x000ea20000300800 */
[C---:B------:R-:W-:Y:S01]  /*71350*/  HMMA.16816.F32.BF16 R8, R24.reuse, R12, R8 ;  /* 0x0000000c1808723c */ /* 0x040fe20000041808 */
[----:B--2---:R-:W-:Y:S01]  /*71360*/  STL.64 [R1+0x6230], R18 ;  /* 0x0062301201007387 */ /* 0x004fe20000100a00 */
[----:B------:R0:W-:Y:S03]  /*71370*/  STL.64 [R1+0x6228], R16 ;  /* 0x0062281001007387 */ /* 0x0001e60000100a00 */
[----:B0-----:R-:W2:Y:S01]  /*71380*/  LDL.LU R16, [R1+0x9b0] ;  /* 0x0009b00001107983 */ /* 0x001ea20000300800 */
[----:B------:R-:W2:Y:S02]  /*71390*/  LDL.LU R17, [R1+0x9b4] ;  /* 0x0009b40001117983 */ /* 0x000ea40000300800 */
[----:B------:R-:W2:Y:S02]  /*713a0*/  LDL.LU R18, [R1+0x9b8] ;  /* 0x0009b80001127983 */ /* 0x000ea40000300800 */
[----:B------:R-:W2:Y:S11]  /*713b0*/  LDL.LU R19, [R1+0x9bc] ;  /* 0x0009bc0001137983 */ /* 0x000eb60000300800 */
[----:B------:R-:W-:Y:S02]  /*713c0*/  @!UPT UIADD3 URZ, URZ, URZ, URZ ;  /* 0x0000003f3f3ff290 */ /* 0x000fe4000fffe03f */
[----:B------:R-:W-:Y:S01]  /*713d0*/  STL.64 [R1+0x440], R8 ;  /* 0x0004400801007387 */ /* 0x000fe20000100a00 */
[----:B------:R0:W-:Y:S03]  /*713e0*/  STL.64 [R1+0x448], R10 ;  /* 0x0004480a01007387 */ /* 0x0001e60000100a00 */
[----:B0-----:R-:W2:Y:S01]  /*713f0*/  LDL.LU.64 R10, [R1+0x6240] ;  /* 0x00624000010a7983 */ /* 0x001ea20000300a00 */
[----:B------:R-:W3:Y:S02]  /*71400*/  LDL.LU.64 R8, [R1+0x6238] ;  /* 0x0062380001087983 */ /* 0x000ee40000300a00 */
[----:B----4-:R-:W-:Y:S02]  /*71410*/  STL.64 [R1+0x6118], R14 ;  /* 0x0061180e01007387 */ /* 0x010fe40000100a00 */
[----:B------:R0:W-:Y:S02]  /*71420*/  STL.64 [R1+0x6110], R12 ;  /* 0x0061100c01007387 */ /* 0x0001e40000100a00 */
[----:B0-----:R-:W4:Y:S01]  /*71430*/  LDL.LU R12, [R1+0x770] ;  /* 0x00077000010c7983 */ /* 0x001f220000300800 */
[----:B------:R-:W4:Y:S02]  /*71440*/  LDL.LU R13, [R1+0x774] ;  /* 0x00077400010d7983 */ /* 0x000f240000300800 */
[----:B------:R-:W4:Y:S02]  /*71450*/  LDL.LU R14, [R1+0x778] ;  /* 0x00077800010e7983 */ /* 0x000f240000300800 */
[----:B------:R-:W4:Y:S02]  /*71460*/  LDL.LU R15, [R1+0x77c] ;  /* 0x00077c00010f7983 */ /* 0x000f240000300800 */
[----:B------:R-:W-:Y:S01]  /*71470*/  IMAD.MOV.U32 R0, RZ, RZ, R21 ;  /* 0x000000ffff007224 */ /* 0x000fe200078e0015 */
[C---:B---3--:R-:W-:Y:S01]  /*71480*/  HMMA.16816.F32.BF16 R4, R24.reuse, R8, R4 ;  /* 0x000000081804723c */ /* 0x048fe20000041804 */
[----:B--2---:R-:W-:Y:S01]  /*71490*/  STL.64 [R1+0x6138], R10 ;  /* 0x0061380a01007387 */ /* 0x004fe20000100a00 */
[----:B------:R0:W-:Y:S11]  /*714a0*/  STL.64 [R1+0x6130], R8 ;  /* 0x0061300801007387 */ /* 0x0001f60000100a00 */
[----:B------:R-:W-:Y:S10]  /*714b0*/  @!UPT UIADD3 URZ, URZ, URZ, URZ ;  /* 0x0000003f3f3ff290 */ /* 0x000ff4000fffe03f */
[----:B------:R-:W-:Y:S01]  /*714c0*/  STL.64 [R1+0x430], R4 ;  /* 0x0004300401007387 */ /* 0x000fe20000100a00 */
[----:B------:R-:W-:Y:S02]  /*714d0*/  STL.64 [R1+0x438], R6 ;  /* 0x0004380601007387 */ /* 0x000fe40000100a00 */
[----:B------:R1:W2:Y:S01]  /*714e0*/  LDSM.16.MT88.4 R4, [R2+0x22000] ;  /* 0x022000000204783b */ /* 0x0002a20000004200 */
[C---:B------:R-:W-:Y:S01]  /*714f0*/  HMMA.16816.F32.BF16 R16, R24.reuse, R20, R16 ;  /* 0x000000141810723c */ /* 0x040fe20000041810 */
[----:B0-----:R-:W3:Y:S02]  /*71500*/  LDL.64 R8, [R1+0x140] ;  /* 0x0001400001087983 */ /* 0x001ee40000100a00 */
[----:B-1----:R-:W-:Y:S02]  /*71510*/  IMAD.MOV.U32 R2, RZ, RZ, R20 ;  /* 0x000000ffff027224 */ /* 0x002fe400078e0014 */
[----:B--2---:R-:W-:Y:S01]  /*71520*/  STL.64 [R1+0x6008], R6 ;  /* 0x0060080601007387 */ /* 0x004fe20000100a00 */
[----:B------:R0:W-:Y:S03]  /*71530*/  STL.64 [R1+0x6000], R4 ;  /* 0x0060000401007387 */ /* 0x0001e60000100a00 */
[----:B0-----:R-:W3:Y:S01]  /*71540*/  LDL.LU R4, [R1+0x780] ;  /* 0x0007800001047983 */ /* 0x001ee20000300800 */
[----:B------:R-:W3:Y:S02]  /*71550*/  LDL.LU R5, [R1+0x784] ;  /* 0x0007840001057983 */ /* 0x000ee40000300800 */
[----:B------:R-:W3:Y:S02]  /*71560*/  LDL.LU R6, [R1+0x788] ;  /* 0x0007880001067983 */ /* 0x000ee40000300800 */
[----:B------:R-:W3:Y:S09]  /*71570*/  LDL.LU R7, [R1+0x78c] ;  /* 0x00078c0001077983 */ /* 0x000ef20000300800 */
[----:B------:R-:W-:Y:S01]  /*71580*/  STL.64 [R1+0x7a0], R16 ;  /* 0x0007a01001007387 */ /* 0x000fe20000100a00 */
[----:B------:R0:W-:Y:S03]  /*71590*/  STL.64 [R1+0x7a8], R18 ;  /* 0x0007a81201007387 */ /* 0x0001e60000100a00 */
[----:B0-----:R-:W2:Y:S01]  /*715a0*/  LDL.LU.64 R18, [R1+0x6230] ;  /* 0x0062300001127983 */ /* 0x001ea20000300a00 */
[----:B------:R-:W2:Y:S02]  /*715b0*/  LDL.LU.64 R16, [R1+0x6228] ;  /* 0x0062280001107983 */ /* 0x000ea40000300a00 */
[----:B------:R-:W2:Y:S02]  /*715c0*/  LDL.LU.64 R20, [R1+0x6220] ;  /* 0x0062200001147983 */ /* 0x000ea40000300a00 */
[----:B------:R-:W-:Y:S01]  /*715d0*/  STL [R1+0x60dc], R0 ;  /* 0x0060dc0001007387 */ /* 0x000fe20000100800 */
[----:B------:R-:W-:Y:S01]  /*715e0*/  STL [R1+0x60d8], R2 ;  /* 0x0060d80201007387 */ /* 0x000fe20000100800 */
[C---:B--2---:R-:W-:Y:S11]  /*715f0*/  HMMA.16816.F32.BF16 R16, R24.reuse, R20, R16 ;  /* 0x000000141810723c */ /* 0x044ff60000041810 */
[----:B------:R-:W-:Y:S11]  /*71600*/  @!UPT UIADD3 URZ, URZ, URZ, URZ ;  /* 0x0000003f3f3ff290 */ /* 0x000ff6000fffe03f */
[----:B------:R-:W-:Y:S01]  /*71610*/  @!UPT UIADD3 URZ, URZ, URZ, URZ ;  /* 0x0000003f3f3ff290 */ /* 0x000fe2000fffe03f */
[----:B------:R0:W-:Y:S01]  /*71620*/  STL.64 [R1+0x790], R16 ;  /* 0x0007901001007387 */ /* 0x0001e20000100a00 */
[----:B------:R-:W-:Y:S03]  /*71630*/  STL.64 [R1+0x798], R18 ;  /* 0x0007981201007387 */ /* 0x000fe60000100a00 */
[----:B0-----:R-:W4:Y:S01]  /*71640*/  LDL.LU.64 R16, [R1+0x6218] ;  /* 0x0062180001107983 */ /* 0x001f220000300a00 */
[----:B---3--:R-:W-:Y:S01]  /*71650*/  HMMA.16816.F32.BF16 R4, R24, R8, R4 ;  /* 0x000000081804723c */ /* 0x008fe20000041804 */
[----:B------:R-:W-:Y:S02]  /*71660*/  IMAD.MOV.U32 R3, RZ, RZ, R21 ;  /* 0x000000ffff037224 */ /* 0x000fe400078e0015 */
[----:B------:R-:W-:Y:S01]  /*71670*/  IMAD.MOV.U32 R28, RZ, RZ, R20 ;  /* 0x000000ffff1c7224 */ /* 0x000fe200078e0014 */
[----:B------:R-:W2:Y:S01]  /*71680*/  LDL.LU.64 R22, [R1+0x6210] ;  /* 0x0062100001167983 */ /* 0x000ea20000300a00 */
[----:B------:R-:W3:Y:S02]  /*71690*/  LDL.LU.64 R20, [R1+0x6208] ;  /* 0x0062080001147983 */ /* 0x000ee40000300a00 */
[----:B------:R-:W-:Y:S01]  /*716a0*/  STL [R1+0x60e4], R3 ;  /* 0x0060e40301007387 */ /* 0x000fe20000100800 */
[----:B------:R-:W-:Y:S11]  /*716b0*/  STL [R1+0x60e0], R28 ;  /* 0x0060e01c01007387 */ /* 0x000ff60000100800 */
[----:B------:R-:W-:Y:S04]  /*716c0*/  @!UPT UIADD3 URZ, URZ, URZ, URZ ;  /* 0x0000003f3f3ff290 */ /* 0x000fe8000fffe03f */
[----:B------:R-:W-:Y:S01]  /*716d0*/  STL.64 [R1+0x780], R4 ;  /* 0x0007800401007387 */ /* 0x000fe20000100a00 */
[----:B------:R4:W-:Y:S02]  /*716e0*/  STL.64 [R1+0x788], R6 ;  /* 0x0007880601007387 */ /* 0x0009e40000100a00 */
[----:B------:R-:W-:Y:S02]  /*716f0*/  IMAD.MOV.U32 R2, RZ, RZ, R8 ;  /* 0x000000ffff027224 */ /* 0x000fe400078e0008 */
[----:B------:R-:W-:-:S03]  /*71700*/  IMAD.MOV.U32 R29, RZ, RZ, R9 ;  /* 0x000000ffff1d7224 */ /* 0x000fc600078e0009 */
[----:B------:R-:W-:Y:S02]  /*71710*/  STL [R1+0x60ec], R2 ;  /* 0x0060ec0201007387 */ /* 0x000fe40000100800 */
[----:B------:R-:W-:Y:S01]  /*71720*/  STL [R1+0x60e8], R29 ;  /* 0x0060e81d01007387 */ /* 0x000fe20000100800 */
[----:B----4-:R-:W-:Y:S11]  /*71730*/  HMMA.16816.F32.BF16 R4, R24, R16, R12 ;  /* 0x000000101804723c */ /* 0x010ff6000004180c */
[----:B------:R-:W-:Y:S11]  /*71740*/  @!UPT UIADD3 URZ, URZ, URZ, URZ ;  /* 0x0000003f3f3ff290 */ /* 0x000ff6000fffe03f */
[----:B------:R-:W-:Y:S01]  /*71750*/  @!UPT UIADD3 URZ, URZ, URZ, URZ ;  /* 0x0000003f3f3ff290 */ /* 0x000fe2000fffe03f */
[----:B------:R-:W-:Y:S01]  /*71760*/  STL.64 [R1+0x770], R4 ;  /* 0x0007700401007387 */ /* 0x000fe20000100a00 */
[----:B------:R-:W-:Y:S02]  /*71770*/  STL.64 [R1+0x778], R6 ;  /* 0x0007780601007387 */ /* 0x000fe40000100a00 */
[----:B------:R-:W4:Y:S02]  /*71780*/  LDL.LU R12, [R1+0x200] ;  /* 0x00020000010c7983 */ /* 0x000f240000300800 */
[----:B------:R-:W4:Y:S01]  /*71790*/  LDL.LU R13, [R1+0x204] ;  /* 0x00020400010d7983 */ /* 0x000f220000300800 */
[----:B------:R-:W2:Y:S01]  /*717a0*/  LDL.LU R14, [R1+0x208] ;  /* 0x00020800010e7983 */ /* 0x000ea20000300800 */
[----:B------:R-:W2:Y:S02]  /*717b0*/  LDL.LU R15, [R1+0x20c] ;  /* 0x00020c00010f7983 */ /* 0x000ea40000300800 */
[----:B------:R-:W-:Y:S02]  /*717c0*/  IMAD.MOV.U32 R28, RZ, RZ, R16 ;  /* 0x000000ffff1c7224 */ /* 0x000fe400078e0010 */
[----:B------:R-:W-:-:S02]  /*717d0*/  IMAD.MOV.U32 R0, RZ, RZ, R17 ;  /* 0x000000ffff007224 */ /* 0x000fc400078e0011 */
[----:B---3--:R-:W-:Y:S02]  /*717e0*/  IMAD.MOV.U32 R16, RZ, RZ, R20 ;  /* 0x000000ffff107224 */ /* 0x008fe400078e0014 */
[----:B------:R-:W-:Y:S01]  /*717f0*/  IMAD.MOV.U32 R17, RZ, RZ, R21 ;  /* 0x000000ffff117224 */ /* 0x000fe200078e0015 */
[----:B--2---:R-:W-:Y:S01]  /*71800*/  STL.64 [R1+0x6148], R14 ;  /* 0x0061480e01007387 */ /* 0x004fe20000100a00 */
[----:B----4-:R0:W-:Y:S02]  /*71810*/  STL.64 [R1+0x6140], R12 ;  /* 0x0061400c01007387 */ /* 0x0101e40000100a00 */
[----:B------:R-:W2:Y:S02]  /*71820*/  LDL.LU R20, [R1+0x6204] ;  /* 0x0062040001147983 */ /* 0x000ea40000300800 */
[----:B------:R-:W3:Y:S01]  /*71830*/  LDL.LU R21, [R1+0x6200] ;  /* 0x0062000001157983 */ /* 0x000ee20000300800 */
[----:B------:R1:W-:Y:S01]  /*71840*/  STL.64 [R1+0x6150], R16 ;  /* 0x0061501001007387 */ /* 0x0003e20000100a00 */
[----:B0-----:R-:W-:-:S02]  /*71850*/  IMAD.MOV.U32 R12, RZ, RZ, R23 ;  /* 0x000000ffff0c7224 */ /* 0x001fc400078e0017 */
[----:B------:R-:W-:-:S05]  /*71860*/  IMAD.MOV.U32 R13, RZ, RZ, R22 ;  /* 0x000000ffff0d7224 */ /* 0x000fca00078e0016 */
[----:B------:R2:W-:Y:S01]  /*71870*/  STL.64 [R1+0x6158], R12 ;  /* 0x0061580c01007387 */ /* 0x0005e20000100a00 */
[----:B-1----:R-:W4:Y:S02]  /*71880*/  LDL.LU R16, [R1+0x220] ;  /* 0x0002200001107983 */ /* 0x002f240000300800 */
[----:B------:R-:W4:Y:S02]  /*71890*/  LDL.LU R17, [R1+0x224] ;  /* 0x0002240001117983 */ /* 0x000f240000300800 */
[----:B------:R-:W4:Y:S01]  /*718a0*/  LDL.LU R18, [R1+0x228] ;  /* 0x0002280001127983 */ /* 0x000f220000300800 */
[----:B------:R-:W4:Y:S01]  /*718b0*/  LDL.LU R19, [R1+0x22c] ;  /* 0x00022c0001137983 */ /* 0x000f220000300800 */
[----:B--2---:R-:W-:Y:S02]  /*718c0*/  IMAD.MOV.U32 R13, RZ, RZ, R20 ;  /* 0x000000ffff0d7224 */ /* 0x004fe400078e0014 */
[----:B---3--:R-:W-:Y:S01]  /*718d0*/  IMAD.MOV.U32 R12, RZ, RZ, R21 ;  /* 0x000000ffff0c7224 */ /* 0x008fe200078e0015 */
[----:B----4-:R-:W-:Y:S01]  /*718e0*/  STL.64 [R1+0x6168], R18 ;  /* 0x0061681201007387 */ /* 0x010fe20000100a00 */
[----:B------:R0:W-:Y:S03]  /*718f0*/  STL.64 [R1+0x6160], R16 ;  /* 0x0061601001007387 */ /* 0x0001e60000100a00 */
[----:B------:R-:W-:Y:S01]  /*71900*/  STL.64 [R1+0x6180], R12 ;  /* 0x0061800c01007387 */ /* 0x000fe20000100a00 */
        /* <DEDUP_REMOVED lines=12> */
[----:B0-----:R-:W2:Y:S04]  /*719d0*/  LDL.64 R16, [R1+0xf0] ;  /* 0x0000f00001107983 */ /* 0x001ea80000100a00 */
[----:B--2---:R0:W-:Y:S04]  /*719e0*/  STL.64 [R1+0x61b8], R16 ;  /* 0x0061b81001007387 */ /* 0x0041e80000100a00 */
[----:B0-----:R-:W2:Y:S04]  /*719f0*/  LDL.64 R16, [R1+0x100] ;  /* 0x0001000001107983 */ /* 0x001ea80000100a00 */
[----:B--2---:R0:W-:Y:S04]  /*71a00*/  STL.64 [R1+0x61d0], R16 ;  /* 0x0061d01001007387 */ /* 0x0041e80000100a00 */
[----:B0-----:R-:W2:Y:S04]  /*71a10*/  LDL.64 R16, [R1+0x110] ;  /* 0x0001100001107983 */ /* 0x001ea80000100a00 */
[----:B--2---:R0:W-:Y:S01]  /*71a20*/  STL.64 [R1+0x61e8], R16 ;  /* 0x0061e81001007387 */ /* 0x0041e20000100a00 */
[----:B------:R-:W2:Y:S03]  /*71a30*/  LDL.64 R20, [R1+0xe0] ;  /* 0x0000e00001147983 */ /* 0x000ea60000100a00 */
[----:B0-----:R-:W3:Y:S04]  /*71a40*/  LDL.64 R16, [R1+0x120] ;  /* 0x0001200001107983 */ /* 0x001ee80000100a00 */
[----:B--2---:R0:W-:Y:S04]  /*71a50*/  STL.64 [R1+0x61b0], R20 ;  /* 0x0061b01401007387 */ /* 0x0041e80000100a00 */
        /* <DEDUP_REMOVED lines=34> */
[----:B------:R-:W-:Y:S01]  /*71c80*/  STL [R1+0x60f4], R28 ;  /* 0x0060f41c01007387 */ /* 0x000fe20000100800 */
[----:B------:R-:W-:Y:S02]  /*71c90*/  STL [R1+0x60f0], R0 ;  /* 0x0060f00001007387 */ /* 0x000fe40000100800 */
[----:B---3--:R-:W-:-:S02]  /*71ca0*/  IMAD.MOV.U32 R29, RZ, RZ, R16 ;  /* 0x000000ffff1d7224 */ /* 0x008fc400078e0010 */
        /* <DEDUP_REMOVED lines=32> */
[----:B--2---:R-:W-:Y:S01]  /*71eb0*/  HMMA.16816.F32.BF16 R20, R24, R16, R20 ;  /* 0x000000101814723c */ /* 0x004fe20000041814 */
[----:B------:R-:W-:-:S02]  /*71ec0*/  IMAD.MOV.U32 R0, RZ, RZ, R16 ;  /* 0x000000ffff007224 */ /* 0x000fc400078e0010 */
[----:B------:R-:W-:Y:S11]  /*71ed0*/  IMAD.MOV.U32 R3, RZ, RZ, R17 ;  /* 0x000000ffff037224 */ /* 0x000ff600078e0011 */
[----:B------:R-:W-:Y:S09]  /*71ee0*/  @!UPT UIADD3 URZ, URZ, URZ, URZ ;  /* 0x0000003f3f3ff290 */ /* 0x000ff2000fffe03f */
[----:B------:R0:W-:Y:S01]  /*71ef0*/  STL.64 [R1+0x730], R20 ;  /* 0x0007301401007387 */ /* 0x0001e20000100a00 */
[----:B------:R-:W-:Y:S03]  /*71f00*/  STL.64 [R1+0x738], R22 ;  /* 0x0007381601007387 */ /* 0x000fe60000100a00 */
        /* <DEDUP_REMOVED lines=12> */
[----:B----4-:R-:W-:Y:S01]  /*71fd0*/  HMMA.16816.F32.BF16 R24, R24, R20, R12 ;  /* 0x000000141818723c */ /* 0x010fe2000004180c */
[----:B------:R-:W2:Y:S01]  /*71fe0*/  LDL.LU.64 R12, [R1+0x6180] ;  /* 0x00618000010c7983 */ /* 0x000ea20000300a00 */
[----:B------:R-:W2:Y:S02]  /*71ff0*/  LDL.LU.64 R22, [R1+0x6178] ;  /* 0x0061780001167983 */ /* 0x000ea40000300a00 */
[----:B------:R-:W2:Y:S11]  /*72000*/  LDL.LU.64 R20, [R1+0x6170] ;  /* 0x0061700001147983 */ /* 0x000eb60000300a00 */
[----:B------:R-:W-:Y:S08]  /*72010*/  @!UPT UIADD3 URZ, URZ, URZ, URZ ;  /* 0x0000003f3f3ff290 */ /* 0x000ff0000fffe03f */
[----:B------:R-:W-:Y:S01]  /*72020*/  STL.64 [R1+0x420], R24 ;  /* 0x0004201801007387 */ /* 0x000fe20000100a00 */
[----:B------:R0:W-:Y:S03]  /*72030*/  STL.64 [R1+0x428], R26 ;  /* 0x0004281a01007387 */ /* 0x0001e60000100a00 */
[----:B0-----:R-:W3:Y:S01]  /*72040*/  LDL R27, [R1+0x22bc] ;  /* 0x0022bc00011b7983 */ /* 0x001ee20000100800 */
[C---:B--2---:R-:W-:Y:S03]  /*72050*/  HMMA.16816.F32.BF16 R12, R20.reuse, R12, R16 ;  /* 0x0000000c140c723c */ /* 0x044fe60000041810 */
[----:B------:R-:W2:Y:S01]  /*72060*/  LDL.LU.64 R18, [R1+0x6168] ;  /* 0x0061680001127983 */ /* 0x000ea20000300a00 */
[----:B------:R-:W2:Y:S11]  /*72070*/  LDL.LU.64 R16, [R1+0x6160] ;  /* 0x0061600001107983 */ /* 0x000eb60000300a00 */
[----:B------:R-:W-:Y:S08]  /*72080*/  @!UPT UIADD3 URZ, URZ, URZ, URZ ;  /* 0x0000003f3f3ff290 */ /* 0x000ff0000fffe03f */
[----:B------:R0:W-:Y:S01]  /*72090*/  STL.64 [R1+0x230], R12 ;  /* 0x0002300c01007387 */ /* 0x0001e20000100a00 */
[----:B------:R2:W-:Y:S03]  /*720a0*/  STL.64 [R1+0x238], R14 ;  /* 0x0002380e01007387 */ /* 0x0005e60000100a00 */
[----:B---3--:R-:W1:Y:S04]  /*720b0*/  LDSM.16.MT88.4 R24, [R27+0x22080] ;  /* 0x022080001b18783b */ /* 0x008e680000004200 */
[----:B0-----:R-:W2:Y:S02]  /*720c0*/  LDL.LU.64 R12, [R1+0x6158] ;  /* 0x00615800010c7983 */ /* 0x001ea40000300a00 */
[C---:B--2---:R-:W-:Y:S02]  /*720d0*/  HMMA.16816.F32.BF16 R12, R20.reuse, R12, R16 ;  /* 0x0000000c140c723c */ /* 0x044fe40000041810 */
[----:B------:R-:W2:Y:S11]  /*720e0*/  LDL.LU.64 R16, [R1+0x6150] ;  /* 0x0061500001107983 */ /* 0x000eb60000300a00 */
[----:B------:R-:W-:Y:S10]  /*720f0*/  @!UPT UIADD3 URZ, URZ, URZ, URZ ;  /* 0x0000003f3f3ff290 */ /* 0x000ff4000fffe03f */
[----:B------:R-:W-:Y:S01]  /*72100*/  STL.64 [R1+0x220], R12 ;  /* 0x0002200c01007387 */ /* 0x000fe20000100a00 */
[----:B------:R0:W-:Y:S03]  /*72110*/  STL.64 [R1+0x228], R14 ;  /* 0x0002280e01007387 */ /* 0x0001e60000100a00 */
[----:B0-----:R-:W3:Y:S01]  /*72120*/  LDL.LU.64 R14, [R1+0x6148] ;  /* 0x00614800010e7983 */ /* 0x001ee20000300a00 */
[----:B------:R-:W3:Y:S01]  /*72130*/  LDL.LU.64 R12, [R1+0x6140] ;  /* 0x00614000010c7983 */ /* 0x000ee20000300a00 */
        /* <DEDUP_REMOVED lines=15> */
[----:B--2---:R-:W-:Y:S02]  /*72230*/  STL.64 [R1+0x5fe0], R18 ;  /* 0x005fe01201007387 */ /* 0x004fe40000100a00 */
[----:B------:R0:W-:Y:S02]  /*72240*/  STL.64 [R1+0x5fd8], R16 ;  /* 0x005fd81001007387 */ /* 0x0001e40000100a00 */
[----:B0-----:R-:W2:Y:S01]  /*72250*/  LDL.LU R16, [R1+0x1f0] ;  /* 0x0001f00001107983 */ /* 0x001ea20000300800 */
[----:B------:R-:W2:Y:S02]  /*72260*/  LDL.LU R17, [R1+0x1f4] ;  /* 0x0001f40001117983 */ /* 0x000ea40000300800 */
[----:B------:R-:W2:Y:S02]  /*72270*/  LDL.LU R18, [R1+0x1f8] ;  /* 0x0001f80001127983 */ /* 0x000ea40000300800 */
[----:B------:R-:W2:Y:S01]  /*72280*/  LDL.LU R19, [R1+0x1fc] ;  /* 0x0001fc0001137983 */ /* 0x000ea20000300800 */
[----:B---3--:R-:W-:Y:S01]  /*72290*/  STL.64 [R1+0x5fd0], R14 ;  /* 0x005fd00e01007387 */ /* 0x008fe20000100a00 */
[----:B----4-:R0:W-:Y:S01]  /*722a0*/  STL.64 [R1+0x5fc8], R12 ;  /* 0x005fc80c01007387 */ /* 0x0101e20000100a00 */
[C---:B--2---:R-:W-:Y:S08]  /*722b0*/  HMMA.16816.F32.BF16 R16, R20.reuse, R12, R16 ;  /* 0x0000000c1410723c */ /* 0x044ff00000041810 */
[----:B0-----:R-:W-:Y:S11]  /*722c0*/  HMMA.16816.F32.BF16 R12, R20, R8, R4 ;  /* 0x00000008140c723c */ /* 0x001ff60000041804 */
[----:B------:R-:W-:Y:S04]  /*722d0*/  @!UPT UIADD3 URZ, URZ, URZ, URZ ;  /* 0x0000003f3f3ff290 */ /* 0x000fe8000fffe03f */
[----:B------:R-:W-:Y:S01]  /*722e0*/  STL.64 [R1+0x1f0], R16 ;  /* 0x0001f01001007387 */ /* 0x000fe20000100a00 */
[----:B------:R-:W-:Y:S02]  /*722f0*/  STL.64 [R1+0x1f8], R18 ;  /* 0x0001f81201007387 */ /* 0x000fe40000100a00 */
[----:B------:R-:W2:Y:S05]  /*72300*/  LDL.LU R4, [R1+0x5f0] ;  /* 0x0005f00001047983 */ /* 0x000eaa0000300800 */
[----:B------:R-:W-:Y:S01]  /*72310*/  STL.64 [R1+0x1e0], R12 ;  /* 0x0001e00c01007387 */ /* 0x000fe20000100a00 */
[----:B------:R-:W-:Y:S01]  /*72320*/  STL.64 [R1+0x1e8], R14 ;  /* 0x0001e80e01007387 */ /* 0x000fe20000100a00 */
[----:B------:R-:W2:Y:S02]  /*72330*/  LDL.LU R5, [R1+0x5f4] ;  /* 0x0005f40001057983 */ /* 0x000ea40000300800 */
[----:B------:R-:W3:Y:S02]  /*72340*/  LDL.LU R6, [R1+0x5f8] ;  /* 0x0005f80001067983 */ /* 0x000ee40000300800 */
[----:B------:R-:W3:Y:S02]  /*72350*/  LDL.LU R7, [R1+0x5fc] ;  /* 0x0005fc0001077983 */ /* 0x000ee40000300800 */
[----:B---3--:R-:W-:Y:S01]  /*72360*/  STL.64 [R1+0x6018], R6 ;  /* 0x0060180601007387 */ /* 0x008fe20000100a00 */
[----:B--2---:R0:W-:Y:S02]  /*72370*/  STL.64 [R1+0x6010], R4 ;  /* 0x0060100401007387 */ /* 0x0041e40000100a00 */
[----:B0-----:R-:W-:-:S02]  /*72380*/  IMAD.MOV.U32 R4, RZ, RZ, R29 ;  /* 0x000000ffff047224 */ /* 0x001fc400078e001d */
[----:B------:R-:W-:Y:S01]  /*72390*/  IMAD.MOV.U32 R5, RZ, RZ, R2 ;  /* 0x000000ffff057224 */ /* 0x000fe200078e0002 */
[----:B------:R-:W2:Y:S01]  /*723a0*/  LDL.LU R29, [R1+0x6108] ;  /* 0x00610800011d7983 */ /* 0x000ea20000300800 */
[----:B------:R-:W3:Y:S03]  /*723b0*/  LDL.LU R2, [R1+0x6104] ;  /* 0x0061040001027983 */ /* 0x000ee60000300800 */
[----:B------:R0:W-:Y:S01]  /*723c0*/  STL.64 [R1+0x6028], R4 ;  /* 0x0060280401007387 */ /* 0x0001e20000100a00 */
[----:B------:R-:W-:Y:S02]  /*723d0*/  STL.64 [R1+0x5fc0], R10 ;  /* 0x005fc00a01007387 */ /* 0x000fe40000100a00 */
[----:B------:R4:W-:Y:S02]  /*723e0*/  STL.64 [R1+0x5fb8], R8 ;  /* 0x005fb80801007387 */ /* 0x0009e40000100a00 */
[----:B0-----:R-:W-:-:S02]  /*723f0*/  IMAD.MOV.U32 R4, RZ, RZ, R0 ;  /* 0x000000ffff047224 */ /* 0x001fc400078e0000 */
[----:B------:R-:W-:Y:S01]  /*72400*/  IMAD.MOV.U32 R5, RZ, RZ, R3 ;  /* 0x000000ffff057224 */ /* 0x000fe200078e0003 */
[----:B------:R-:W3:Y:S01]  /*72410*/  LDL.LU R0, [R1+0x6100] ;  /* 0x0061000001007983 */ /* 0x000ee20000300800 */
[----:B------:R-:W3:Y:S03]  /*72420*/  LDL.LU R3, [R1+0x60fc] ;  /* 0x0060fc0001037983 */ /* 0x000ee60000300800 */
[----:B------:R2:W-:Y:S01]  /*72430*/  STL.64 [R1+0x6040], R4 ;  /* 0x0060400401007387 */ /* 0x0005e20000100a00 */
[----:B----4-:R-:W4:Y:S02]  /*72440*/  LDL.64 R8, [R1+0x20] ;  /* 0x0000200001087983 */ /* 0x010f240000100a00 */
[----:B--2---:R-:W-:Y:S01]  /*72450*/  IMAD.MOV.U32 R4, RZ, RZ, R29 ;  /* 0x000000ffff047224 */ /* 0x004fe200078e001d */
[----:B----4-:R0:W-:Y:S04]  /*72460*/  STL.64 [R1+0x6020], R8 ;  /* 0x0060200801007387 */ /* 0x0101e80000100a00 */
[----:B0-----:R-:W2:Y:S01]  /*72470*/  LDL.LU R8, [R1+0x600] ;  /* 0x0006000001087983 */ /* 0x001ea20000300800 */
[----:B------:R-:W2:Y:S02]  /*72480*/  LDL.LU R9, [R1+0x604] ;  /* 0x0006040001097983 */ /* 0x000ea40000300800 */
[----:B------:R-:W4:Y:S02]  /*72490*/  LDL.LU R10, [R1+0x608] ;  /* 0x00060800010a7983 */ /* 0x000f240000300800 */
[----:B------:R-:W4:Y:S01]  /*724a0*/  LDL.LU R11, [R1+0x60c] ;  /* 0x00060c00010b7983 */ /* 0x000f220000300800 */
[----:B------:R-:W2:Y:S01]  /*724b0*/  LDL.LU R29, [R1+0x60f8] ;  /* 0x0060f800011d7983 */ /* 0x000ea20000300800 */
[----:B------:R-:W-:-:S02]  /*724c0*/  IMAD.MOV.U32 R5, RZ, RZ, R28 ;  /* 0x000000ffff057224 */ /* 0x000fc400078e001c */
[----:B------:R-:W2:Y:S03]  /*724d0*/  LDL.LU R28, [R1+0x60f4] ;  /* 0x0060f400011c7983 */ /* 0x000ea60000300800 */
[----:B------:R3:W-:Y:S02]  /*724e0*/  STL.64 [R1+0x6058], R4 ;  /* 0x0060580401007387 */ /* 0x0007e40000100a00 */
[----:B---3--:R-:W-:Y:S02]  /*724f0*/  IMAD.MOV.U32 R4, RZ, RZ, R0 ;  /* 0x000000ffff047224 */ /* 0x008fe400078e0000 */
[----:B------:R-:W-:Y:S01]  /*72500*/  IMAD.MOV.U32 R5, RZ, RZ, R2 ;  /* 0x000000ffff057224 */ /* 0x000fe200078e0002 */
[----:B----4-:R-:W-:Y:S01]  /*72510*/  STL.64 [R1+0x6038], R10 ;  /* 0x0060380a01007387 */ /* 0x010fe20000100a00 */
[----:B--2---:R0:W-:Y:S03]  /*72520*/  STL.64 [R1+0x6030], R8 ;  /* 0x0060300801007387 */ /* 0x0041e60000100a00 */
[----:B0-----:R-:W2:Y:S01]  /*72530*/  LDL.LU R8, [R1+0x160] ;  /* 0x0001600001087983 */ /* 0x001ea20000300800 */
[----:B------:R-:W2:Y:S02]  /*72540*/  LDL.LU R9, [R1+0x164] ;  /* 0x0001640001097983 */ /* 0x000ea40000300800 */
[----:B------:R-:W3:Y:S02]  /*72550*/  LDL.LU R10, [R1+0x168] ;  /* 0x00016800010a7983 */ /* 0x000ee40000300800 */
[----:B------:R-:W3:Y:S01]  /*72560*/  LDL.LU R11, [R1+0x16c] ;  /* 0x00016c00010b7983 */ /* 0x000ee20000300800 */
[----:B------:R-:W4:Y:S01]  /*72570*/  LDL.LU R0, [R1+0x60f0] ;  /* 0x0060f00001007983 */ /* 0x000f220000300800 */
[----:B------:R-:W2:Y:S02]  /*72580*/  LDL.LU R2, [R1+0x60ec] ;  /* 0x0060ec0001027983 */ /* 0x000ea40000300800 */
[----:B------:R0:W-:Y:S02]  /*72590*/  STL.64 [R1+0x6070], R4 ;  /* 0x0060700401007387 */ /* 0x0001e40000100a00 */
[----:B0-----:R-:W-:-:S02]  /*725a0*/  IMAD.MOV.U32 R4, RZ, RZ, R29 ;  /* 0x000000ffff047224 */ /* 0x001fc400078e001d */
[----:B------:R-:W3:Y:S01]  /*725b0*/  LDL.LU R29, [R1+0x60e8] ;  /* 0x0060e800011d7983 */ /* 0x000ee20000300800 */
[----:B------:R-:W-:Y:S02]  /*725c0*/  IMAD.MOV.U32 R5, RZ, RZ, R3 ;  /* 0x000000ffff057224 */ /* 0x000fe400078e0003 */
[----:B------:R-:W-:Y:S02]  /*725d0*/  IMAD.MOV.U32 R12, RZ, RZ, R28 ;  /* 0x000000ffff0c7224 */ /* 0x000fe400078e001c */
[----:B------:R-:W3:Y:S01]  /*725e0*/  LDL.LU R3, [R1+0x60e4] ;  /* 0x0060e40001037983 */ /* 0x000ee20000300800 */
[----:B------:R-:W-:Y:S01]  /*725f0*/  STL.64 [R1+0x6088], R4 ;  /* 0x0060880401007387 */ /* 0x000fe20000100a00 */
[----:B------:R-:W3:Y:S02]  /*72600*/  LDL.LU R28, [R1+0x60e0] ;  /* 0x0060e000011c7983 */ /* 0x000ee40000300800 */
[----:B----4-:R-:W-:Y:S02]  /*72610*/  IMAD.MOV.U32 R13, RZ, RZ, R0 ;  /* 0x000000ffff0d7224 */ /* 0x010fe400078e0000 */
[----:B------:R-:W4:Y:S03]  /*72620*/  LDL.LU R0, [R1+0x60dc] ;  /* 0x0060dc0001007983 */ /* 0x000f260000300800 */
[----:B------:R2:W-:Y:S02]  /*72630*/  STL.64 [R1+0x6090], R12 ;  /* 0x0060900c01007387 */ /* 0x0005e40000100a00 */
[----:B--2---:R-:W-:-:S02]  /*72640*/  IMAD.MOV.U32 R12, RZ, RZ, R2 ;  /* 0x000000ffff0c7224 */ /* 0x004fc400078e0002 */
[----:B---3--:R-:W-:Y:S01]  /*72650*/  IMAD.MOV.U32 R13, RZ, RZ, R29 ;  /* 0x000000ffff0d7224 */ /* 0x008fe200078e001d */
[----:B------:R-:W2:Y:S04]  /*72660*/  LDL.LU R2, [R1+0x60d8] ;  /* 0x0060d80001027983 */ /* 0x000ea80000300800 */
[----:B------:R0:W-:Y:S01]  /*72670*/  STL.64 [R1+0x60a8], R12 ;  /* 0x0060a80c01007387 */ /* 0x0001e20000100a00 */
[----:B------:R-:W3:Y:S02]  /*72680*/  LDL.LU R4, [R1+0x1a0] ;  /* 0x0001a00001047983 */ /* 0x000ee40000300800 */
[----:B------:R-:W3:Y:S02]  /*72690*/  LDL.LU R5, [R1+0x1a4] ;  /* 0x0001a40001057983 */ /* 0x000ee40000300800 */
[----:B------:R-:W2:Y:S01]  /*726a0*/  LDL.LU R6, [R1+0x1a8] ;  /* 0x0001a80001067983 */ /* 0x000ea20000300800 */
[----:B------:R-:W2:Y:S01]  /*726b0*/  LDL.LU R7, [R1+0x1ac] ;  /* 0x0001ac0001077983 */ /* 0x000ea20000300800 */
[----:B0-----:R-:W-:-:S02]  /*726c0*/  IMAD.MOV.U32 R12, RZ, RZ, R28 ;  /* 0x000000ffff0c7224 */ /* 0x001fc400078e001c */
[----:B------:R-:W-:-:S05]  /*726d0*/  IMAD.MOV.U32 R13, RZ, RZ, R3 ;  /* 0x000000ffff0d7224 */ /* 0x000fca00078e0003 */
[----:B------:R-:W-:Y:S04]  /*726e0*/  STL.64 [R1+0x60c0], R12 ;  /* 0x0060c00c01007387 */ /* 0x000fe80000100a00 */
        /* <DEDUP_REMOVED lines=30> */
[----:B------:R-:W-:-:S02]  /*728d0*/  IMAD.MOV.U32 R12, RZ, RZ, R2 ;  /* 0x000000ffff0c7224 */ /* 0x000fc400078e0002 */
[----:B----4-:R-:W-:Y:S01]  /*728e0*/  IMAD.MOV.U32 R13, RZ, RZ, R0 ;  /* 0x000000ffff0d7224 */ /* 0x010fe200078e0000 */
[----:B---3--:R-:W-:Y:S01]  /*728f0*/  STL.64 [R1+0x6080], R10 ;  /* 0x0060800a01007387 */ /* 0x008fe20000100a00 */
[----:B--2---:R0:W-:Y:S03]  /*72900*/  STL.64 [R1+0x6078], R8 ;  /* 0x0060780801007387 */ /* 0x0041e60000100a00 */
[----:B0-----:R-:W2:Y:S01]  /*72910*/  LDL.LU R8, [R1+0x190] ;  /* 0x0001900001087983 */ /* 0x001ea20000300800 */
[----:B------:R-:W2:Y:S02]  /*72920*/  LDL.LU R9, [R1+0x194] ;  /* 0x0001940001097983 */ /* 0x000ea40000300800 */
[----:B------:R-:W2:Y:S02]  /*72930*/  LDL.LU R10, [R1+0x198] ;  /* 0x00019800010a7983 */ /* 0x000ea40000300800 */
[----:B------:R-:W2:Y:S01]  /*72940*/  LDL.LU R11, [R1+0x19c] ;  /* 0x00019c00010b7983 */ /* 0x000ea20000300800 */
[----:B------:R-:W3:Y:S01]  /*72950*/  LDL.64 R16, [R1] ;  /* 0x0000000001107983 */ /* 0x000ee20000100a00 */
[C---:B------:R-:W-:Y:S03]  /*72960*/  HMMA.16816.F32.BF16 R12, R20.reuse, R12, R4 ;  /* 0x0000000c140c723c */ /* 0x040fe60000041804 */
[----:B---3--:R0:W-:Y:S04]  /*72970*/  STL.64 [R1+0x5ff8], R16 ;  /* 0x005ff81001007387 */ /* 0x0081e80000100a00 */
[----:B0-----:R-:W3:Y:S01]  /*72980*/  LDL.LU R16, [R1+0x410] ;  /* 0x0004100001107983 */ /* 0x001ee20000300800 */
[----:B------:R-:W3:Y:S02]  /*72990*/  LDL.LU R17, [R1+0x414] ;  /* 0x0004140001117983 */ /* 0x000ee40000300800 */
[----:B------:R-:W3:Y:S02]  /*729a0*/  LDL.LU R18, [R1+0x418] ;  /* 0x0004180001127983 */ /* 0x000ee40000300800 */
[----:B------:R-:W3:Y:S01]  /*729b0*/  LDL.LU R19, [R1+0x41c] ;  /* 0x00041c0001137983 */ /* 0x000ee20000300800 */
[----:B-1----:R-:W-:Y:S01]  /*729c0*/  STL.64 [R1+0x5f00], R26 ;  /* 0x005f001a01007387 */ /* 0x002fe20000100a00 */
[----:B------:R0:W-:Y:S03]  /*729d0*/  STL.64 [R1+0x5ef8], R24 ;  /* 0x005ef81801007387 */ /* 0x0001e60000100a00 */
[----:B0-----:R-:W4:Y:S01]  /*729e0*/  LDL.64 R24, [R1+0xd0] ;  /* 0x0000d00001187983 */ /* 0x001f220000100a00 */
        /* <DEDUP_REMOVED lines=31> */
[----:B0-----:R-:W2:Y:S01]  /*72be0*/  LDL.LU R12, [R1+0x3f0] ;  /* 0x0003f000010c7983 */ /* 0x001ea20000300800 */
[----:B------:R-:W2:Y:S02]  /*72bf0*/  LDL.LU R13, [R1+0x3f4] ;  /* 0x0003f400010d7983 */ /* 0x000ea40000300800 */
[----:B------:R-:W2:Y:S02]  /*72c00*/  LDL.LU R14, [R1+0x3f8] ;  /* 0x0003f800010e7983 */ /* 0x000ea40000300800 */
[----:B------:R-:W2:Y:S01]  /*72c10*/  LDL.LU R15, [R1+0x3fc] ;  /* 0x0003fc00010f7983 */ /* 0x000ea20000300800 */
[----:B------:R-:W3:Y:S01]  /*72c20*/  LDL.LU.64 R10, [R1+0x6080] ;  /* 0x00608000010a7983 */ /* 0x000ee20000300a00 */
[----:B------:R-:W3:Y:S11]  /*72c30*/  LDL.LU.64 R8, [R1+0x6078] ;  /* 0x0060780001087983 */ /* 0x000ef60000300a00 */
[----:B------:R0:W-:Y:S02]  /*72c40*/  STL.64 [R1+0x190], R4 ;  /* 0x0001900401007387 */ /* 0x0001e40000100a00 */
[----:B------:R3:W-:Y:S01]  /*72c50*/  STL.64 [R1+0x198], R6 ;  /* 0x0001980601007387 */ /* 0x0007e20000100a00 */
        /* <DEDUP_REMOVED lines=23> */
[----:B------:R-:W3:Y:S11]  /*72dd0*/  LDL.LU.64 R8, [R1+0x6020] ;  /* 0x0060200001087983 */ /* 0x000ef60000300a00 */
[----:B------:R-:W-:Y:S10]  /*72de0*/  @!UPT UIADD3 URZ, URZ, URZ, URZ ;  /* 0x0000003f3f3ff290 */ /* 0x000ff4000fffe03f */
[----:B------:R-:W-:Y:S01]  /*72df0*/  STL.64 [R1+0x600], R4 ;  /* 0x0006000401007387 */ /* 0x000fe20000100a00 */
[----:B------:R0:W-:Y:S03]  /*72e00*/  STL.64 [R1+0x608], R6 ;  /* 0x0006080601007387 */ /* 0x0001e60000100a00 */
[----:B0-----:R-:W4:Y:S01]  /*72e10*/  LDL.LU.64 R6, [R1+0x6018] ;  /* 0x0060180001067983 */ /* 0x001f220000300a00 */
[----:B------:R-:W4:Y:S02]  /*72e20*/  LDL.LU.64 R4, [R1+0x6010] ;  /* 0x0060100001047983 */ /* 0x000f240000300a00 */
[----:B----4-:R-:W-:Y:S01]  /*72e30*/  HMMA.16816.F32.BF16 R20, R20, R24, R4 ;  /* 0x000000181414723c */ /* 0x010fe20000041804 */
[----:B------:R-:W3:Y:S01]  /*72e40*/  LDL.LU.64 R6, [R1+0x6008] ;  /* 0x0060080001067983 */ /* 0x000ee20000300a00 */
[----:B------:R-:W3:Y:S11]  /*72e50*/  LDL.LU.64 R4, [R1+0x6000] ;  /* 0x0060000001047983 */ /* 0x000ef60000300a00 */
[----:B------:R-:W-:Y:S10]  /*72e60*/  @!UPT UIADD3 URZ, URZ, URZ, URZ ;  /* 0x0000003f3f3ff290 */ /* 0x000ff4000fffe03f */
[----:B------:R0:W-:Y:S01]  /*72e70*/  STL.64 [R1+0xc0], R20 ;  /* 0x0000c01401007387 */ /* 0x0001e20000100a00 */
[----:B------:R-:W-:Y:S03]  /*72e80*/  STL.64 [R1+0xc8], R22 ;  /* 0x0000c81601007387 */ /* 0x000fe60000100a00 */
[----:B0-----:R-:W4:Y:S01]  /*72e90*/  LDL.64 R20, [R1+0x10] ;  /* 0x0000100001147983 */ /* 0x001f220000100a00 */
[----:B------:R0:W-:Y:S03]  /*72ea0*/  STL.64 [R1+0x5f10], R24 ;  /* 0x005f101801007387 */ /* 0x0001e60000100a00 */
[----:B0-----:R-:W4:Y:S01]  /*72eb0*/  LDL.LU R24, [R1+0x400] ;  /* 0x0004000001187983 */ /* 0x001f220000300800 */
[----:B------:R-:W4:Y:S02]  /*72ec0*/  LDL.LU R25, [R1+0x404] ;  /* 0x0004040001197983 */ /* 0x000f240000300800 */
[----:B------:R-:W4:Y:S02]  /*72ed0*/  LDL.LU R26, [R1+0x408] ;  /* 0x00040800011a7983 */ /* 0x000f240000300800 */
[----:B------:R-:W4:Y:S01]  /*72ee0*/  LDL.LU R27, [R1+0x40c] ;  /* 0x00040c00011b7983 */ /* 0x000f220000300800 */
[C---:B---3--:R-:W-:Y:S11]  /*72ef0*/  HMMA.16816.F32.BF16 R16, R4.reuse, R8, R16 ;  /* 0x000000080410723c */ /* 0x048ff60000041810 */
[----:B------:R-:W-:Y:S11]  /*72f00*/  @!UPT UIADD3 URZ, URZ, URZ, URZ ;  /* 0x0000003f3f3ff290 */ /* 0x000ff6000fffe03f */
[----:B------:R-:W-:Y:S01]  /*72f10*/  @!UPT UIADD3 URZ, URZ, URZ, URZ ;  /* 0x0000003f3f3ff290 */ /* 0x000fe2000fffe03f */
[----:B------:R0:W-:Y:S01]  /*72f20*/  STL.64 [R1+0x410], R16 ;  /* 0x0004101001007387 */ /* 0x0001e20000100a00 */
[----:B------:R-:W-:Y:S03]  /*72f30*/  STL.64 [R1+0x418], R18 ;  /* 0x0004181201007387 */ /* 0x000fe60000100a00 */
[----:B0-----:R-:W2:Y:S01]  /*72f40*/  LDL.LU.64 R16, [R1+0x5ff8] ;  /* 0x005ff80001107983 */ /* 0x001ea20000300a00 */
[C---:B----4-:R-:W-:Y:S01]  /*72f50*/  HMMA.16816.F32.BF16 R24, R4.reuse, R20, R24 ;  /* 0x000000140418723c */ /* 0x050fe20000041818 */
[----:B------:R-:W-:Y:S02]  /*72f60*/  IMAD.MOV.U32 R2, RZ, RZ, R8 ;  /* 0x000000ffff027224 */ /* 0x000fe400078e0008 */
[----:B------:R-:W-:Y:S01]  /*72f70*/  IMAD.MOV.U32 R0, RZ, RZ, R9 ;  /* 0x000000ffff007224 */ /* 0x000fe200078e0009 */
[----:B------:R-:W3:Y:S01]  /*72f80*/  LDL.LU R8, [R1+0x3d0] ;  /* 0x0003d00001087983 */ /* 0x000ee20000300800 */
[----:B------:R-:W3:Y:S02]  /*72f90*/  LDL.LU R9, [R1+0x3d4] ;  /* 0x0003d40001097983 */ /* 0x000ee40000300800 */
[----:B------:R-:W3:Y:S02]  /*72fa0*/  LDL.LU R10, [R1+0x3d8] ;  /* 0x0003d800010a7983 */ /* 0x000ee40000300800 */
[----:B------:R-:W3:Y:S11]  /*72fb0*/  LDL.LU R11, [R1+0x3dc] ;  /* 0x0003dc00010b7983 */ /* 0x000ef60000300800 */
[----:B------:R-:W-:Y:S03]  /*72fc0*/  @!UPT UIADD3 URZ, URZ, URZ, URZ ;  /* 0x0000003f3f3ff290 */ /* 0x000fe6000fffe03f */
[----:B------:R0:W-:Y:S01]  /*72fd0*/  STL.64 [R1+0x400], R24 ;  /* 0x0004001801007387 */ /* 0x0001e20000100a00 */
[----:B------:R1:W-:Y:S02]  /*72fe0*/  STL.64 [R1+0x408], R26 ;  /* 0x0004081a01007387 */ /* 0x0003e40000100a00 */
[----:B0-----:R-:W-:Y:S02]  /*72ff0*/  IMAD.MOV.U32 R25, RZ, RZ, R20 ;  /* 0x000000ffff197224 */ /* 0x001fe400078e0014 */
[----:B------:R-:W-:Y:S01]  /*73000*/  IMAD.MOV.U32 R24, RZ, RZ, R21 ;  /* 0x000000ffff187224 */ /* 0x000fe200078e0015 */
[----:B------:R-:W4:Y:S01]  /*73010*/  LDL.LU R20, [R1+0x3c0] ;  /* 0x0003c00001147983 */ /* 0x000f220000300800 */
[----:B------:R-:W4:Y:S02]  /*73020*/  LDL.LU R21, [R1+0x3c4] ;  /* 0x0003c40001157983 */ /* 0x000f240000300800 */
[----:B------:R-:W4:Y:S02]  /*73030*/  LDL.LU R22, [R1+0x3c8] ;  /* 0x0003c80001167983 */ /* 0x000f240000300800 */
[----:B------:R-:W4:Y:S01]  /*73040*/  LDL.LU R23, [R1+0x3cc] ;  /* 0x0003cc0001177983 */ /* 0x000f220000300800 */
[----:B--2---:R-:W-:Y:S01]  /*73050*/  HMMA.16816.F32.BF16 R12, R4, R16, R12 ;  /* 0x00000010040c723c */ /* 0x004fe2000004180c */
[----:B-1----:R-:W-:-:S02]  /*73060*/  IMAD.MOV.U32 R27, RZ, RZ, R16 ;  /* 0x000000ffff1b7224 */ /* 0x002fc400078e0010 */
[----:B------:R-:W-:Y:S11]  /*73070*/  IMAD.MOV.U32 R26, RZ, RZ, R17 ;  /* 0x000000ffff1a7224 */ /* 0x000ff600078e0011 */
[----:B------:R-:W-:Y:S09]  /*73080*/  @!UPT UIADD3 URZ, URZ, URZ, URZ ;  /* 0x0000003f3f3ff290 */ /* 0x000ff2000fffe03f */
[----:B------:R-:W-:Y:S01]  /*73090*/  STL.64 [R1+0x3f0], R12 ;  /* 0x0003f00c01007387 */ /* 0x000fe20000100a00 */
[----:B------:R0:W-:Y:S03]  /*730a0*/  STL.64 [R1+0x3f8], R14 ;  /* 0x0003f80e01007387 */ /* 0x0001e60000100a00 */
[----:B0-----:R-:W2:Y:S01]  /*730b0*/  LDL.LU.64 R14, [R1+0x5ff0] ;  /* 0x005ff000010e7983 */ /* 0x001ea20000300a00 */
[----:B------:R-:W2:Y:S02]  /*730c0*/  LDL.LU.64 R12, [R1+0x5fe8] ;  /* 0x005fe800010c7983 */ /* 0x000ea40000300a00 */
[----:B------:R-:W2:Y:S02]  /*730d0*/  LDL.LU.64 R18, [R1+0x5fe0] ;  /* 0x005fe00001127983 */ /* 0x000ea40000300a00 */
[----:B------:R-:W2:Y:S01]  /*730e0*/  LDL.LU.64 R16, [R1+0x5fd8] ;  /* 0x005fd80001107983 */ /* 0x000ea20000300a00 */
[----:B------:R-:W3:Y:S01]  /*730f0*/  LDL R3, [R1+0x22b8] ;  /* 0x0022b80001037983 */ /* 0x000ee20000100800 */
[----:B------:R-:W-:Y:S02]  /*73100*/  STL.64 [R1+0x5f90], R26 ;  /* 0x005f901a01007387 */ /* 0x000fe40000100a00 */
[----:B------:R0:W-:Y:S02]  /*73110*/  STL.64 [R1+0x5f88], R24 ;  /* 0x005f881801007387 */ /* 0x0001e40000100a00 */
[----:B0-----:R-:W3:Y:S01]  /*73120*/  LDL.64 R24, [R1+0x150] ;  /* 0x0001500001187983 */ /* 0x001ee20000100a00 */
[C---:B--2---:R-:W-:Y:S03]  /*73130*/  HMMA.16816.F32.BF16 R12, R4.reuse, R16, R12 ;  /* 0x00000010040c723c */ /* 0x044fe6000004180c */
[----:B---3--:R0:W-:Y:S04]  /*73140*/  STL.64 [R1+0x5fa0], R24 ;  /* 0x005fa01801007387 */ /* 0x0081e80000100a00 */
[----:B0-----:R-:W2:Y:S11]  /*73150*/  LDL.64 R24, [R1+0x30] ;  /* 0x0000300001187983 */ /* 0x001eb60000100a00 */
[----:B------:R-:W-:Y:S05]  /*73160*/  @!UPT UIADD3 URZ, URZ, URZ, URZ ;  /* 0x0000003f3f3ff290 */ /* 0x000fea000fffe03f */
[----:B------:R-:W-:Y:S02]  /*73170*/  STL.64 [R1+0x3e0], R12 ;  /* 0x0003e00c01007387 */ /* 0x000fe40000100a00 */
[----:B------:R0:W-:Y:S02]  /*73180*/  STL.64 [R1+0x3e8], R14 ;  /* 0x0003e80e01007387 */ /* 0x0001e40000100a00 */
[----:B0-----:R-:W3:Y:S01]  /*73190*/  LDL.LU.64 R14, [R1+0x5fd0] ;  /* 0x005fd000010e7983 */ /* 0x001ee20000300a00 */
        /* <DEDUP_REMOVED lines=20> */
[----:B------:R-:W4:Y:S02]  /*732e0*/  LDL.LU.64 R8, [R1+0x5fb8] ;  /* 0x005fb80001087983 */ /* 0x000f240000300a00 */
[----:B---3--:R-:W-:Y:S02]  /*732f0*/  STL.64 [R1+0x5ea0], R14 ;  /* 0x005ea00e01007387 */ /* 0x008fe40000100a00 */
[----:B------:R0:W-:Y:S02]  /*73300*/  STL.64 [R1+0x5e98], R12 ;  /* 0x005e980c01007387 */ /* 0x0001e40000100a00 */
[----:B0-----:R-:W3:Y:S01]  /*73310*/  LDL.LU R12, [R1+0x6f0] ;  /* 0x0006f000010c7983 */ /* 0x001ee20000300800 */
[----:B------:R-:W3:Y:S02]  /*73320*/  LDL.LU R13, [R1+0x6f4] ;  /* 0x0006f400010d7983 */ /* 0x000ee40000300800 */
[----:B------:R-:W3:Y:S02]  /*73330*/  LDL.LU R14, [R1+0x6f8] ;  /* 0x0006f800010e7983 */ /* 0x000ee40000300800 */
[----:B------:R-:W3:Y:S02]  /*73340*/  LDL.LU R15, [R1+0x6fc] ;  /* 0x0006fc00010f7983 */ /* 0x000ee40000300800 */
[----:B------:R-:W-:Y:S01]  /*73350*/  IMAD.MOV.U32 R28, RZ, RZ, R24 ;  /* 0x000000ffff1c7224 */ /* 0x000fe200078e0018 */
[C---:B----4-:R-:W-:Y:S01]  /*73360*/  HMMA.16816.F32.BF16 R20, R4.reuse, R8, R20 ;  /* 0x000000080414723c */ /* 0x050fe20000041814 */
[----:B--2---:R-:W-:Y:S01]  /*73370*/  STL.64 [R1+0x5ec0], R10 ;  /* 0x005ec00a01007387 */ /* 0x004fe20000100a00 */
[----:B------:R0:W-:Y:S11]  /*73380*/  STL.64 [R1+0x5eb8], R8 ;  /* 0x005eb80801007387 */ /* 0x0001f60000100a00 */
[----:B------:R-:W-:Y:S10]  /*73390*/  @!UPT UIADD3 URZ, URZ, URZ, URZ ;  /* 0x0000003f3f3ff290 */ /* 0x000ff4000fffe03f */
[----:B------:R-:W-:Y:S01]  /*733a0*/  STL.64 [R1+0x3c0], R20 ;  /* 0x0003c01401007387 */ /* 0x000fe20000100a00 */
[----:B------:R-:W-:Y:S02]  /*733b0*/  STL.64 [R1+0x3c8], R22 ;  /* 0x0003c81601007387 */ /* 0x000fe40000100a00 */
[----:B------:R1:W2:Y:S01]  /*733c0*/  LDSM.16.MT88.4 R20, [R3+0x22000] ;  /* 0x022000000314783b */ /* 0x0002a20000004200 */
[C---:B------:R-:W-:Y:S01]  /*733d0*/  HMMA.16816.F32.BF16 R16, R4.reuse, R24, R16 ;  /* 0x000000180410723c */ /* 0x040fe20000041810 */
[----:B0-----:R-:W4:Y:S02]  /*733e0*/  LDL.64 R8, [R1+0x140] ;  /* 0x0001400001087983 */ /* 0x001f240000100a00 */
[----:B-1----:R-:W-:Y:S02]  /*733f0*/  IMAD.MOV.U32 R3, RZ, RZ, R25 ;  /* 0x000000ffff037224 */ /* 0x002fe400078e0019 */
[----:B--2---:R-:W-:Y:S01]  /*73400*/  STL.64 [R1+0x5d88], R22 ;  /* 0x005d881601007387 */ /* 0x004fe20000100a00 */
[----:B------:R0:W-:Y:S03]  /*73410*/  STL.64 [R1+0x5d80], R20 ;  /* 0x005d801401007387 */ /* 0x0001e60000100a00 */
[----:B0-----:R-:W4:Y:S01]  /*73420*/  LDL.LU R20, [R1+0x700] ;  /* 0x0007000001147983 */ /* 0x001f220000300800 */
[----:B------:R-:W4:Y:S02]  /*73430*/  LDL.LU R21, [R1+0x704] ;  /* 0x0007040001157983 */ /* 0x000f240000300800 */
[----:B------:R-:W4:Y:S02]  /*73440*/  LDL.LU R22, [R1+0x708] ;  /* 0x0007080001167983 */ /* 0x000f240000300800 */
[----:B------:R-:W4:Y:S09]  /*73450*/  LDL.LU R23, [R1+0x70c] ;  /* 0x00070c0001177983 */ /* 0x000f320000300800 */
        /* <DEDUP_REMOVED lines=12> */
[----:B0-----:R-:W3:Y:S01]  /*73520*/  LDL.LU.64 R16, [R1+0x5f98] ;  /* 0x005f980001107983 */ /* 0x001ee20000300a00 */
[----:B------:R-:W2:Y:S01]  /*73530*/  LDL.LU.64 R26, [R1+0x5f90] ;  /* 0x005f9000011a7983 */ /* 0x000ea20000300a00 */
[----:B----4-:R-:W-:Y:S01]  /*73540*/  HMMA.16816.F32.BF16 R20, R4, R8, R20 ;  /* 0x000000080414723c */ /* 0x010fe20000041814 */
[----:B------:R-:W-:Y:S02]  /*73550*/  IMAD.MOV.U32 R3, RZ, RZ, R8 ;  /* 0x000000ffff037224 */ /* 0x000fe400078e0008 */
[----:B------:R-:W-:Y:S02]  /*73560*/  IMAD.MOV.U32 R28, RZ, RZ, R9 ;  /* 0x000000ffff1c7224 */ /* 0x000fe400078e0009 */
[----:B------:R-:W-:-:S02]  /*73570*/  IMAD.MOV.U32 R29, RZ, RZ, R25 ;  /* 0x000000ffff1d7224 */ /* 0x000fc400078e0019 */
[----:B------:R-:W4:Y:S03]  /*73580*/  LDL.LU.64 R24, [R1+0x5f88] ;  /* 0x005f880001187983 */ /* 0x000f260000300a00 */
[----:B------:R0:W-:Y:S11]  /*73590*/  STL [R1+0x5e70], R29 ;  /* 0x005e701d01007387 */ /* 0x0001f60000100800 */
[----:B------:R-:W-:Y:S02]  /*735a0*/  @!UPT UIADD3 URZ, URZ, URZ, URZ ;  /* 0x0000003f3f3ff290 */ /* 0x000fe4000fffe03f */
[----:B------:R-:W-:Y:S01]  /*735b0*/  STL.64 [R1+0x700], R20 ;  /* 0x0007001401007387 */ /* 0x000fe20000100a00 */
[----:B------:R-:W-:Y:S02]  /*735c0*/  STL.64 [R1+0x708], R22 ;  /* 0x0007081601007387 */ /* 0x000fe40000100a00 */
[----:B------:R-:W-:Y:S02]  /*735d0*/  STL [R1+0x5e78], R28 ;  /* 0x005e781c01007387 */ /* 0x000fe40000100800 */
[----:B------:R-:W-:Y:S01]  /*735e0*/  STL [R1+0x5e74], R3 ;  /* 0x005e740301007387 */ /* 0x000fe20000100800 */
[----:B---3--:R-:W-:Y:S01]  /*735f0*/  HMMA.16816.F32.BF16 R8, R4, R16, R12 ;  /* 0x000000100408723c */ /* 0x008fe2000004180c */
[----:B0-----:R-:W-:-:S06]  /*73600*/  IMAD.MOV.U32 R29, RZ, RZ, R17 ;  /* 0x000000ffff1d7224 */ /* 0x001fcc00078e0011 */
[----:B--2---:R-:W-:Y:S02]  /*73610*/  IMAD.MOV.U32 R16, RZ, RZ, R27 ;  /* 0x000000ffff107224 */ /* 0x004fe400078e001b */
[----:B------:R-:W-:Y:S11]  /*73620*/  IMAD.MOV.U32 R17, RZ, RZ, R26 ;  /* 0x000000ffff117224 */ /* 0x000ff600078e001a */
[----:B------:R-:W-:Y:S03]  /*73630*/  @!UPT UIADD3 URZ, URZ, URZ, URZ ;  /* 0x0000003f3f3ff290 */ /* 0x000fe6000fffe03f */
[----:B------:R0:W-:Y:S01]  /*73640*/  STL.64 [R1+0x6f0], R8 ;  /* 0x0006f00801007387 */ /* 0x0001e20000100a00 */
[----:B------:R1:W-:Y:S02]  /*73650*/  STL.64 [R1+0x6f8], R10 ;  /* 0x0006f80a01007387 */ /* 0x0003e40000100a00 */
[----:B------:R4:W-:Y:S01]  /*73660*/  STL.64 [R1+0x5ec8], R16 ;  /* 0x005ec81001007387 */ /* 0x0009e20000100a00 */
[----:B0-----:R-:W2:Y:S01]  /*73670*/  LDL.LU R8, [R1+0x5c0] ;  /* 0x0005c00001087983 */ /* 0x001ea20000300800 */
[----:B------:R-:W2:Y:S02]  /*73680*/  LDL.LU R9, [R1+0x5c4] ;  /* 0x0005c40001097983 */ /* 0x000ea40000300800 */
[----:B-1----:R-:W3:Y:S02]  /*73690*/  LDL.LU R10, [R1+0x5c8] ;  /* 0x0005c800010a7983 */ /* 0x002ee40000300800 */
[----:B------:R-:W3:Y:S02]  /*736a0*/  LDL.LU R11, [R1+0x5cc] ;  /* 0x0005cc00010b7983 */ /* 0x000ee40000300800 */
[----:B----4-:R-:W-:-:S02]  /*736b0*/  IMAD.MOV.U32 R16, RZ, RZ, R25 ;  /* 0x000000ffff107224 */ /* 0x010fc400078e0019 */
[----:B------:R-:W-:Y:S01]  /*736c0*/  IMAD.MOV.U32 R17, RZ, RZ, R24 ;  /* 0x000000ffff117224 */ /* 0x000fe200078e0018 */
[----:B---3--:R-:W-:Y:S01]  /*736d0*/  STL.64 [R1+0x5ed8], R10 ;  /* 0x005ed80a01007387 */ /* 0x008fe20000100a00 */
[----:B--2---:R0:W-:Y:S03]  /*736e0*/  STL.64 [R1+0x5ed0], R8 ;  /* 0x005ed00801007387 */ /* 0x0041e60000100a00 */
[----:B------:R1:W-:Y:S01]  /*736f0*/  STL.64 [R1+0x5ee0], R16 ;  /* 0x005ee01001007387 */ /* 0x0003e20000100a00 */
[----:B0-----:R-:W2:Y:S01]  /*73700*/  LDL.LU R8, [R1+0x5d0] ;  /* 0x0005d00001087983 */ /* 0x001ea20000300800 */
[----:B------:R-:W2:Y:S02]  /*73710*/  LDL.LU R9, [R1+0x5d4] ;  /* 0x0005d40001097983 */ /* 0x000ea40000300800 */
[----:B------:R-:W3:Y:S02]  /*73720*/  LDL.LU R10, [R1+0x5d8] ;  /* 0x0005d800010a7983 */ /* 0x000ee40000300800 */
[----:B------:R-:W3:Y:S02]  /*73730*/  LDL.LU R11, [R1+0x5dc] ;  /* 0x0005dc00010b7983 */ /* 0x000ee40000300800 */
[----:B-1----:R-:W-:-:S02]  /*73740*/  IMAD.MOV.U32 R16, RZ, RZ, R2 ;  /* 0x000000ffff107224 */ /* 0x002fc400078e0002 */
[----:B------:R-:W-:Y:S01]  /*73750*/  IMAD.MOV.U32 R17, RZ, RZ, R0 ;  /* 0x000000ffff117224 */ /* 0x000fe200078e0000 */
[----:B---3--:R-:W-:Y:S01]  /*73760*/  STL.64 [R1+0x5ef0], R10 ;  /* 0x005ef00a01007387 */ /* 0x008fe20000100a00 */
[----:B--2---:R-:W-:Y:S02]  /*73770*/  STL.64 [R1+0x5ee8], R8 ;  /* 0x005ee80801007387 */ /* 0x004fe40000100a00 */
[----:B------:R-:W2:Y:S02]  /*73780*/  LDL.64 R24, [R1+0xe0] ;  /* 0x0000e00001187983 */ /* 0x000ea40000100a00 */
[----:B--2---:R-:W-:Y:S01]  /*73790*/  STL.64 [R1+0x5f28], R24 ;  /* 0x005f281801007387 */ /* 0x004fe20000100a00 */
[----:B------:R0:W-:Y:S03]  /*737a0*/  STL.64 [R1+0x5f08], R16 ;  /* 0x005f081001007387 */ /* 0x0001e60000100a00 */
[----:B0-----:R-:W2:Y:S01]  /*737b0*/  LDL.LU R16, [R1+0x3a0] ;  /* 0x0003a00001107983 */ /* 0x001ea20000300800 */
[----:B------:R-:W2:Y:S02]  /*737c0*/  LDL.LU R17, [R1+0x3a4] ;  /* 0x0003a40001117983 */ /* 0x000ea40000300800 */
[----:B------:R-:W3:Y:S02]  /*737d0*/  LDL.LU R18, [R1+0x3a8] ;  /* 0x0003a80001127983 */ /* 0x000ee40000300800 */
[----:B------:R-:W3:Y:S01]  /*737e0*/  LDL.LU R19, [R1+0x3ac] ;  /* 0x0003ac0001137983 */ /* 0x000ee20000300800 */
[----:B------:R-:W4:Y:S04]  /*737f0*/  LDL.64 R24, [R1+0xf0] ;  /* 0x0000f00001187983 */ /* 0x000f280000100a00 */
[----:B----4-:R0:W-:Y:S04]  /*73800*/  STL.64 [R1+0x5f40], R24 ;  /* 0x005f401801007387 */ /* 0x0101e80000100a00 */
[----:B0-----:R-:W4:Y:S04]  /*73810*/  LDL.64 R24, [R1+0x100] ;  /* 0x0001000001187983 */ /* 0x001f280000100a00 */
[----:B----4-:R-:W-:Y:S01]  /*73820*/  STL.64 [R1+0x5f58], R24 ;  /* 0x005f581801007387 */ /* 0x010fe20000100a00 */
[----:B---3--:R-:W-:Y:S02]  /*73830*/  STL.64 [R1+0x5f20], R18 ;  /* 0x005f201201007387 */ /* 0x008fe40000100a00 */
[----:B--2---:R0:W-:Y:S02]  /*73840*/  STL.64 [R1+0x5f18], R16 ;  /* 0x005f181001007387 */ /* 0x0041e40000100a00 */
[----:B0-----:R-:W2:Y:S01]  /*73850*/  LDL.LU R16, [R1+0x6a0] ;  /* 0x0006a00001107983 */ /* 0x001ea20000300800 */
[----:B------:R-:W2:Y:S02]  /*73860*/  LDL.LU R17, [R1+0x6a4] ;  /* 0x0006a40001117983 */ /* 0x000ea40000300800 */
[----:B------:R-:W3:Y:S02]  /*73870*/  LDL.LU R18, [R1+0x6a8] ;  /* 0x0006a80001127983 */ /* 0x000ee40000300800 */
[----:B------:R-:W3:Y:S01]  /*73880*/  LDL.LU R19, [R1+0x6ac] ;  /* 0x0006ac0001137983 */ /* 0x000ee20000300800 */
[----:B------:R-:W4:Y:S04]  /*73890*/  LDL.64 R24, [R1+0x110] ;  /* 0x0001100001187983 */ /* 0x000f280000100a00 */
[----:B----4-:R0:W-:Y:S04]  /*738a0*/  STL.64 [R1+0x5f70], R24 ;  /* 0x005f701801007387 */ /* 0x0101e80000100a00 */
[----:B0-----:R-:W4:Y:S01]  /*738b0*/  LDL.64 R24, [R1+0x120] ;  /* 0x0001200001187983 */ /* 0x001f220000100a00 */
        /* <DEDUP_REMOVED lines=36> */
[----:B------:R-:W-:Y:S01]  /*73b00*/  STL [R1+0x5e7c], R29 ;  /* 0x005e7c1d01007387 */ /* 0x000fe20000100800 */
[----:B----4-:R-:W-:-:S02]  /*73b10*/  IMAD.MOV.U32 R28, RZ, RZ, R24 ;  /* 0x000000ffff1c7224 */ /* 0x010fc400078e0018 */
        /* <DEDUP_REMOVED lines=48> */
[----:B--2---:R-:W-:Y:S01]  /*73e20*/  HMMA.16816.F32.BF16 R4, R4, R24, R16 ;  /* 0x000000180404723c */ /* 0x004fe20000041810 */
[----:B------:R-:W3:Y:S01]  /*73e30*/  LDL.LU.64 R16, [R1+0x5f08] ;  /* 0x005f080001107983 */ /* 0x000ee20000300a00 */
[----:B------:R-:W-:-:S02]  /*73e40*/  IMAD.MOV.U32 R2, RZ, RZ, R24 ;  /* 0x000000ffff027224 */ /* 0x000fc400078e0018 */
[----:B------:R-:W-:Y:S11]  /*73e50*/  IMAD.MOV.U32 R0, RZ, RZ, R25 ;  /* 0x000000ffff007224 */ /* 0x000ff600078e0019 */
[----:B------:R-:W-:Y:S08]  /*73e60*/  @!UPT UIADD3 URZ, URZ, URZ, URZ ;  /* 0x0000003f3f3ff290 */ /* 0x000ff0000fffe03f */
[----:B------:R-:W-:Y:S01]  /*73e70*/  STL.64 [R1+0x3a0], R4 ;  /* 0x0003a00401007387 */ /* 0x000fe20000100a00 */
[----:B------:R0:W-:Y:S02]  /*73e80*/  STL.64 [R1+0x3a8], R6 ;  /* 0x0003a80601007387 */ /* 0x0001e40000100a00 */
[----:B------:R-:W3:Y:S02]  /*73e90*/  LDL.LU.64 R26, [R1+0x5f00] ;  /* 0x005f0000011a7983 */ /* 0x000ee40000300a00 */
[----:B------:R-:W3:Y:S01]  /*73ea0*/  LDL.LU.64 R24, [R1+0x5ef8] ;  /* 0x005ef80001187983 */ /* 0x000ee20000300a00 */
[----:B0-----:R-:W2:Y:S01]  /*73eb0*/  LDL R7, [R1+0x22b8] ;  /* 0x0022b80001077983 */ /* 0x001ea20000100800 */
[C---:B---3--:R-:W-:Y:S03]  /*73ec0*/  HMMA.16816.F32.BF16 R16, R24.reuse, R16, R8 ;  /* 0x000000101810723c */ /* 0x048fe60000041808 */
[----:B------:R-:W3:Y:S01]  /*73ed0*/  LDL.LU.64 R10, [R1+0x5ef0] ;  /* 0x005ef000010a7983 */ /* 0x000ee20000300a00 */
[----:B------:R-:W3:Y:S03]  /*73ee0*/  LDL.LU.64 R8, [R1+0x5ee8] ;  /* 0x005ee80001087983 */ /* 0x000ee60000300a00 */
[----:B--2---:R-:W0:Y:S11]  /*73ef0*/  LDSM.16.MT88.4 R4, [R7+0x22080] ;  /* 0x022080000704783b */ /* 0x004e360000004200 */
[----:B------:R-:W-:Y:S05]  /*73f00*/  @!UPT UIADD3 URZ, URZ, URZ, URZ ;  /* 0x0000003f3f3ff290 */ /* 0x000fea000fffe03f */
[----:B------:R1:W-:Y:S01]  /*73f10*/  STL.64 [R1+0x5f0], R16 ;  /* 0x0005f01001007387 */ /* 0x0003e20000100a00 */
[----:B------:R3:W-:Y:S03]  /*73f20*/  STL.64 [R1+0x5f8], R18 ;  /* 0x0005f81201007387 */ /* 0x0007e60000100a00 */
[----:B-1----:R-:W3:Y:S02]  /*73f30*/  LDL.LU.64 R16, [R1+0x5ee0] ;  /* 0x005ee00001107983 */ /* 0x002ee40000300a00 */
[C---:B---3--:R-:W-:Y:S02]  /*73f40*/  HMMA.16816.F32.BF16 R16, R24.reuse, R16, R8 ;  /* 0x000000101810723c */ /* 0x048fe40000041808 */
[----:B------:R-:W2:Y:S01]  /*73f50*/  LDL.LU.64 R10, [R1+0x5ed8] ;  /* 0x005ed800010a7983 */ /* 0x000ea20000300a00 */
[----:B------:R-:W2:Y:S11]  /*73f60*/  LDL.LU.64 R8, [R1+0x5ed0] ;  /* 0x005ed00001087983 */ /* 0x000eb60000300a00 */
[----:B------:R-:W-:Y:S09]  /*73f70*/  @!UPT UIADD3 URZ, URZ, URZ, URZ ;  /* 0x0000003f3f3ff290 */ /* 0x000ff2000fffe03f */
[----:B------:R1:W-:Y:S01]  /*73f80*/  STL.64 [R1+0x5e0], R16 ;  /* 0x0005e01001007387 */ /* 0x0003e20000100a00 */
[----:B------:R2:W-:Y:S03]  /*73f90*/  STL.64 [R1+0x5e8], R18 ;  /* 0x0005e81201007387 */ /* 0x0005e60000100a00 */
[----:B-1----:R-:W2:Y:S02]  /*73fa0*/  LDL.LU.64 R16, [R1+0x5ec8] ;  /* 0x005ec80001107983 */ /* 0x002ea40000300a00 */
[C---:B--2---:R-:W-:Y:S02]  /*73fb0*/  HMMA.16816.F32.BF16 R16, R24.reuse, R16, R8 ;  /* 0x000000101810723c */ /* 0x044fe40000041808 */
[----:B------:R-:W2:Y:S01]  /*73fc0*/  LDL.LU.64 R10, [R1+0x5ec0] ;  /* 0x005ec000010a7983 */ /* 0x000ea20000300a00 */
[----:B------:R-:W3:Y:S11]  /*73fd0*/  LDL.LU.64 R8, [R1+0x5eb8] ;  /* 0x005eb80001087983 */ /* 0x000ef60000300a00 */
[----:B------:R-:W-:Y:S09]  /*73fe0*/  @!UPT UIADD3 URZ, URZ, URZ, URZ ;  /* 0x0000003f3f3ff290 */ /* 0x000ff2000fffe03f */
[----:B------:R-:W-:Y:S01]  /*73ff0*/  STL.64 [R1+0x5d0], R16 ;  /* 0x0005d01001007387 */ /* 0x000fe20000100a00 */
[----:B------:R1:W-:Y:S03]  /*74000*/  STL.64 [R1+0x5d8], R18 ;  /* 0x0005d81201007387 */ /* 0x0003e60000100a00 */
[----:B-1----:R-:W4:Y:S01]  /*74010*/  LDL.LU.64 R18, [R1+0x5eb0] ;  /* 0x005eb00001127983 */ /* 0x002f220000300a00 */
[----:B------:R-:W2:Y:S02]  /*74020*/  LDL.LU.64 R16, [R1+0x5ea8] ;  /* 0x005ea80001107983 */ /* 0x000ea40000300a00 */
[C---:B--2---:R-:W-:Y:S11]  /*74030*/  HMMA.16816.F32.BF16 R12, R24.reuse, R16, R12 ;  /* 0x00000010180c723c */ /* 0x044ff6000004180c */
[----:B------:R-:W-:Y:S11]  /*74040*/  @!UPT UIADD3 URZ, URZ, URZ, URZ ;  /* 0x0000003f3f3ff290 */ /* 0x000ff6000fffe03f */
[----:B------:R-:W-:Y:S01]  /*74050*/  @!UPT UIADD3 URZ, URZ, URZ, URZ ;  /* 0x0000003f3f3ff290 */ /* 0x000fe2000fffe03f */
[----:B------:R-:W-:Y:S01]  /*74060*/  STL.64 [R1+0x5c0], R12 ;  /* 0x0005c00c01007387 */ /* 0x000fe20000100a00 */
[----:B------:R1:W-:Y:S03]  /*74070*/  STL.64 [R1+0x5c8], R14 ;  /* 0x0005c80e01007387 */ /* 0x0003e60000100a00 */
[----:B-1----:R-:W2:Y:S01]  /*74080*/  LDL.LU.64 R14, [R1+0x5ea0] ;  /* 0x005ea000010e7983 */ /* 0x002ea20000300a00 */
[----:B------:R-:W3:Y:S02]  /*74090*/  LDL.LU.64 R12, [R1+0x5e98] ;  /* 0x005e9800010c7983 */ /* 0x000ee40000300a00 */
[----:B----4-:R-:W-:Y:S02]  /*740a0*/  STL.64 [R1+0x5d50], R18 ;  /* 0x005d501201007387 */ /* 0x010fe40000100a00 */
[----:B------:R1:W-:Y:S02]  /*740b0*/  STL.64 [R1+0x5d48], R16 ;  /* 0x005d481001007387 */ /* 0x0003e40000100a00 */
[----:B-1----:R-:W4:Y:S01]  /*740c0*/  LDL.LU R16, [R1+0x5a0] ;  /* 0x0005a00001107983 */ /* 0x002f220000300800 */
[----:B------:R-:W4:Y:S02]  /*740d0*/  LDL.LU R17, [R1+0x5a4] ;  /* 0x0005a40001117983 */ /* 0x000f240000300800 */
[----:B------:R-:W4:Y:S02]  /*740e0*/  LDL.LU R18, [R1+0x5a8] ;  /* 0x0005a80001127983 */ /* 0x000f240000300800 */
[----:B------:R-:W4:Y:S01]  /*740f0*/  LDL.LU R19, [R1+0x5ac] ;  /* 0x0005ac0001137983 */ /* 0x000f220000300800 */
[----:B--2---:R-:W-:Y:S01]  /*74100*/  STL.64 [R1+0x5d60], R14 ;  /* 0x005d600e01007387 */ /* 0x004fe20000100a00 */
[----:B---3--:R1:W-:Y:S01]  /*74110*/  STL.64 [R1+0x5d58], R12 ;  /* 0x005d580c01007387 */ /* 0x0083e20000100a00 */
[C---:B----4-:R-:W-:Y:S08]  /*74120*/  HMMA.16816.F32.BF16 R16, R24.reuse, R12, R16 ;  /* 0x0000000c1810723c */ /* 0x050ff00000041810 */
[----:B-1----:R-:W-:Y:S11]  /*74130*/  HMMA.16816.F32.BF16 R12, R24, R8, R20 ;  /* 0x00000008180c723c */ /* 0x002ff60000041814 */
        /* <DEDUP_REMOVED lines=11> */
[----:B-1----:R-:W-:-:S02]  /*741f0*/  IMAD.MOV.U32 R20, RZ, RZ, R3 ;  /* 0x000000ffff147224 */ /* 0x002fc400078e0003 */
[----:B------:R-:W-:Y:S01]  /*74200*/  IMAD.MOV.U32 R21, RZ, RZ, R28 ;  /* 0x000000ffff157224 */ /* 0x000fe200078e001c */
[----:B------:R-:W2:Y:S01]  /*74210*/  LDL.LU R3, [R1+0x5e90] ;  /* 0x005e900001037983 */ /* 0x000ea20000300800 */
[----:B------:R-:W3:Y:S03]  /*74220*/  LDL.LU R28, [R1+0x5e8c] ;  /* 0x005e8c00011c7983 */ /* 0x000ee60000300800 */
[----:B------:R1:W-:Y:S01]  /*74230*/  STL.64 [R1+0x5da8], R20 ;  /* 0x005da81401007387 */ /* 0x0003e20000100a00 */
[----:B------:R-:W-:Y:S02]  /*74240*/  STL.64 [R1+0x5d40], R10 ;  /* 0x005d400a01007387 */ /* 0x000fe40000100a00 */
[----:B------:R-:W-:Y:S01]  /*74250*/  STL.64 [R1+0x5d38], R8 ;  /* 0x005d380801007387 */ /* 0x000fe20000100a00 */
[----:B-1----:R-:W4:Y:S01]  /*74260*/  LDL R20, [R1+0xf0] ;  /* 0x0000f00001147983 */ /* 0x002f220000100800 */
[----:B------:R-:W-:-:S02]  /*74270*/  IMAD.MOV.U32 R21, RZ, RZ, R29 ;  /* 0x000000ffff157224 */ /* 0x000fc400078e001d */
[----:B------:R-:W2:Y:S03]  /*74280*/  LDL.LU R29, [R1+0x5e88] ;  /* 0x005e8800011d7983 */ /* 0x000ea60000300800 */
[----:B----4-:R2:W-:Y:S02]  /*74290*/  STL.64 [R1+0x5dc0], R20 ;  /* 0x005dc01401007387 */ /* 0x0105e40000100a00 */
[----:B--2---:R-:W-:Y:S02]  /*742a0*/  IMAD.MOV.U32 R20, RZ, RZ, R3 ;  /* 0x000000ffff147224 */ /* 0x004fe400078e0003 */
[----:B---3--:R-:W-:Y:S01]  /*742b0*/  IMAD.MOV.U32 R21, RZ, RZ, R28 ;  /* 0x000000ffff157224 */ /* 0x008fe200078e001c */
[----:B------:R-:W2:Y:S01]  /*742c0*/  LDL.LU R3, [R1+0x5e84] ;  /* 0x005e840001037983 */ /* 0x000ea20000300800 */
[----:B------:R-:W3:Y:S03]  /*742d0*/  LDL.LU R28, [R1+0x5e80] ;  /* 0x005e8000011c7983 */ /* 0x000ee60000300800 */
[----:B------:R-:W-:Y:S01]  /*742e0*/  STL.64 [R1+0x5dd8], R20 ;  /* 0x005dd81401007387 */ /* 0x000fe20000100a00 */
[----:B------:R-:W4:Y:S03]  /*742f0*/  LDL.LU.64 R8, [R1+0x20] ;  /* 0x0000200001087983 */ /* 0x000f260000300a00 */
[----:B----4-:R1:W-:Y:S04]  /*74300*/  STL.64 [R1+0x5da0], R8 ;  /* 0x005da00801007387 */ /* 0x0103e80000100a00 */
[----:B-1----:R-:W4:Y:S01]  /*74310*/  LDL.LU R8, [R1+0x510] ;  /* 0x0005100001087983 */ /* 0x002f220000300800 */
[----:B------:R-:W4:Y:S02]  /*74320*/  LDL.LU R9, [R1+0x514] ;  /* 0x0005140001097983 */ /* 0x000f240000300800 */
[----:B------:R-:W2:Y:S02]  /*74330*/  LDL.LU R10, [R1+0x518] ;  /* 0x00051800010a7983 */ /* 0x000ea40000300800 */
[----:B------:R-:W2:Y:S01]  /*74340*/  LDL.LU R11, [R1+0x51c] ;  /* 0x00051c00010b7983 */ /* 0x000ea20000300800 */
[----:B------:R-:W2:Y:S01]  /*74350*/  LDL R20, [R1+0x110] ;  /* 0x0001100001147983 */ /* 0x000ea20000100800 */
[----:B------:R-:W-:-:S02]  /*74360*/  IMAD.MOV.U32 R21, RZ, RZ, R29 ;  /* 0x000000ffff157224 */ /* 0x000fc400078e001d */
[----:B------:R-:W3:Y:S03]  /*74370*/  LDL.LU R29, [R1+0x5e7c] ;  /* 0x005e7c00011d7983 */ /* 0x000ee60000300800 */
[----:B--2---:R-:W-:Y:S01]  /*74380*/  STL.64 [R1+0x5df0], R20 ;  /* 0x005df01401007387 */ /* 0x004fe20000100a00 */
[----:B------:R-:W-:Y:S02]  /*74390*/  STL.64 [R1+0x5db8], R10 ;  /* 0x005db80a01007387 */ /* 0x000fe40000100a00 */
[----:B----4-:R1:W-:Y:S02]  /*743a0*/  STL.64 [R1+0x5db0], R8 ;  /* 0x005db00801007387 */ /* 0x0103e40000100a00 */
[----:B-1----:R-:W2:Y:S01]  /*743b0*/  LDL.LU R8, [R1+0x520] ;  /* 0x0005200001087983 */ /* 0x002ea20000300800 */
[----:B------:R-:W2:Y:S02]  /*743c0*/  LDL.LU R9, [R1+0x524] ;  /* 0x0005240001097983 */ /* 0x000ea40000300800 */
[----:B------:R-:W4:Y:S02]  /*743d0*/  LDL.LU R10, [R1+0x528] ;  /* 0x00052800010a7983 */ /* 0x000f240000300800 */
[----:B------:R-:W4:Y:S02]  /*743e0*/  LDL.LU R11, [R1+0x52c] ;  /* 0x00052c00010b7983 */ /* 0x000f240000300800 */
[----:B---3--:R-:W-:-:S02]  /*743f0*/  IMAD.MOV.U32 R20, RZ, RZ, R28 ;  /* 0x000000ffff147224 */ /* 0x008fc400078e001c */
[----:B------:R-:W-:Y:S01]  /*74400*/  IMAD.MOV.U32 R21, RZ, RZ, R3 ;  /* 0x000000ffff157224 */ /* 0x000fe200078e0003 */
[----:B------:R-:W3:Y:S01]  /*74410*/  LDL.LU R28, [R1+0x5e78] ;  /* 0x005e7800011c7983 */ /* 0x000ee20000300800 */
[----:B------:R-:W3:Y:S03]  /*74420*/  LDL.LU R3, [R1+0x5e74] ;  /* 0x005e740001037983 */ /* 0x000ee60000300800 */
[----:B------:R-:W-:Y:S04]  /*74430*/  STL.64 [R1+0x5e08], R20 ;  /* 0x005e081401007387 */ /* 0x000fe80000100a00 */
[----:B----4-:R-:W-:Y:S01]  /*74440*/  STL.64 [R1+0x5dd0], R10 ;  /* 0x005dd00a01007387 */ /* 0x010fe20000100a00 */
[----:B--2---:R1:W-:Y:S03]  /*74450*/  STL.64 [R1+0x5dc8], R8 ;  /* 0x005dc80801007387 */ /* 0x0043e60000100a00 */
[----:B-1----:R-:W2:Y:S01]  /*74460*/  LDL.LU R8, [R1+0x530] ;  /* 0x0005300001087983 */ /* 0x002ea20000300800 */
        /* <DEDUP_REMOVED lines=25> */
[----:B------:R-:W-:-:S05]  /*74600*/  IMAD.MOV.U32 R21, RZ, RZ, R29 ;  /* 0x000000ffff157224 */ /* 0x000fca00078e001d */
[----:B--2---:R-:W-:Y:S01]  /*74610*/  STL.64 [R1+0x5e50], R20 ;  /* 0x005e501401007387 */ /* 0x004fe20000100a00 */
[----:B----4-:R-:W-:Y:S02]  /*74620*/  STL.64 [R1+0x5e18], R10 ;  /* 0x005e180a01007387 */ /* 0x010fe40000100a00 */
[----:B------:R1:W-:Y:S02]  /*74630*/  STL.64 [R1+0x5e10], R8 ;  /* 0x005e100801007387 */ /* 0x0003e40000100a00 */
[----:B-1----:R-:W2:Y:S01]  /*74640*/  LDL.LU R8, [R1+0x560] ;  /* 0x0005600001087983 */ /* 0x002ea20000300800 */
[----:B------:R-:W2:Y:S02]  /*74650*/  LDL.LU R9, [R1+0x564] ;  /* 0x0005640001097983 */ /* 0x000ea40000300800 */
[----:B------:R-:W4:Y:S02]  /*74660*/  LDL.LU R10, [R1+0x568] ;  /* 0x00056800010a7983 */ /* 0x000f240000300800 */
[----:B------:R-:W4:Y:S02]  /*74670*/  LDL.LU R11, [R1+0x56c] ;  /* 0x00056c00010b7983 */ /* 0x000f240000300800 */
[----:B----4-:R-:W-:Y:S01]  /*74680*/  STL.64 [R1+0x5e30], R10 ;  /* 0x005e300a01007387 */ /* 0x010fe20000100a00 */
[----:B--2---:R1:W-:Y:S03]  /*74690*/  STL.64 [R1+0x5e28], R8 ;  /* 0x005e280801007387 */ /* 0x0043e60000100a00 */
        /* <DEDUP_REMOVED lines=14> */
[----:B------:R-:W2:Y:S02]  /*74780*/  LDL.LU R10, [R1+0x9a8] ;  /* 0x0009a800010a7983 */ /* 0x000ea40000300800 */
[----:B------:R-:W2:Y:S01]  /*74790*/  LDL.LU R11, [R1+0x9ac] ;  /* 0x0009ac00010b7983 */ /* 0x000ea20000300800 */
[----:B------:R-:W4:Y:S01]  /*747a0*/  LDL.LU R12, [R1+0x370] ;  /* 0x00037000010c7983 */ /* 0x000f220000300800 */
[----:B------:R-:W4:Y:S02]  /*747b0*/  LDL.LU R13, [R1+0x374] ;  /* 0x00037400010d7983 */ /* 0x000f240000300800 */
[----:B------:R-:W2:Y:S02]  /*747c0*/  LDL.LU R14, [R1+0x378] ;  /* 0x00037800010e7983 */ /* 0x000ea40000300800 */
[----:B------:R-:W2:Y:S02]  /*747d0*/  LDL.LU R15, [R1+0x37c] ;  /* 0x00037c00010f7983 */ /* 0x000ea40000300800 */
[----:B---3--:R-:W-:-:S02]  /*747e0*/  IMAD.MOV.U32 R20, RZ, RZ, R28 ;  /* 0x000000ffff147224 */ /* 0x008fc400078e001c */
[----:B------:R-:W-:Y:S01]  /*747f0*/  IMAD.MOV.U32 R21, RZ, RZ, R3 ;  /* 0x000000ffff157224 */ /* 0x000fe200078e0003 */
[----:B--2---:R-:W-:Y:S01]  /*74800*/  STL.64 [R1+0x5d70], R14 ;  /* 0x005d700e01007387 */ /* 0x004fe20000100a00 */
[----:B----4-:R1:W-:Y:S03]  /*74810*/  STL.64 [R1+0x5d68], R12 ;  /* 0x005d680c01007387 */ /* 0x0103e60000100a00 */
[----:B-1----:R-:W2:Y:S01]  /*74820*/  LDL.LU.64 R12, [R1+0x10] ;  /* 0x00001000010c7983 */ /* 0x002ea20000300a00 */
[----:B------:R-:W3:Y:S01]  /*74830*/  LDL.LU.64 R16, [R1] ;  /* 0x0000000001107983 */ /* 0x000ee20000300a00 */
[C---:B------:R-:W-:Y:S02]  /*74840*/  HMMA.16816.F32.BF16 R20, R24.reuse, R20, R8 ;  /* 0x000000141814723c */ /* 0x040fe40000041808 */
[----:B---3--:R1:W-:Y:S04]  /*74850*/  STL.64 [R1+0x5d78], R16 ;  /* 0x005d781001007387 */ /* 0x0083e80000100a00 */
[----:B-1----:R-:W2:Y:S01]  /*74860*/  LDL.LU R16, [R1+0x380] ;  /* 0x0003800001107983 */ /* 0x002ea20000300800 */
[----:B------:R-:W2:Y:S02]  /*74870*/  LDL.LU R17, [R1+0x384] ;  /* 0x0003840001117983 */ /* 0x000ea40000300800 */
[----:B------:R-:W2:Y:S02]  /*74880*/  LDL.LU R18, [R1+0x388] ;  /* 0x0003880001127983 */ /* 0x000ea40000300800 */
[----:B------:R-:W2:Y:S01]  /*74890*/  LDL.LU R19, [R1+0x38c] ;  /* 0x00038c0001137983 */ /* 0x000ea20000300800 */
[----:B0-----:R-:W-:Y:S01]  /*748a0*/  STL.64 [R1+0x5c88], R6 ;  /* 0x005c880601007387 */ /* 0x001fe20000100a00 */
[----:B------:R-:W-:Y:S02]  /*748b0*/  STL.64 [R1+0x5c80], R4 ;  /* 0x005c800401007387 */ /* 0x000fe40000100a00 */
[----:B------:R-:W3:Y:S02]  /*748c0*/  LDL.LU.64 R10, [R1+0x5e60] ;  /* 0x005e6000010a7983 */ /* 0x000ee40000300a00 */
[----:B------:R-:W3:Y:S06]  /*748d0*/  LDL.LU.64 R8, [R1+0x5e58] ;  /* 0x005e580001087983 */ /* 0x000eec0000300a00 */
        /* <DEDUP_REMOVED lines=52> */
[----:B---3--:R-:W-:Y:S02]  /*74c20*/  HMMA.16816.F32.BF16 R20, R24, R20, R8 ;  /* 0x000000141814723c */ /* 0x008fe40000041808 */
[----:B------:R-:W3:Y:S11]  /*74c30*/  LDL.LU.64 R8, [R1+0x5da0] ;  /* 0x005da00001087983 */ /* 0x000ef60000300a00 */
[----:B------:R-:W-:Y:S10]  /*74c40*/  @!UPT UIADD3 URZ, URZ, URZ, URZ ;  /* 0x0000003f3f3ff290 */ /* 0x000ff4000fffe03f */
[----:B------:R-:W-:Y:S01]  /*74c50*/  STL.64 [R1+0x510], R20 ;  /* 0x0005101401007387 */ /* 0x000fe20000100a00 */
[----:B------:R0:W-:Y:S03]  /*74c60*/  STL.64 [R1+0x518], R22 ;  /* 0x0005181601007387 */ /* 0x0001e60000100a00 */
[----:B0-----:R-:W4:Y:S01]  /*74c70*/  LDL.LU.64 R22, [R1+0x5d98] ;  /* 0x005d980001167983 */ /* 0x001f220000300a00 */
[----:B------:R-:W4:Y:S02]  /*74c80*/  LDL.LU.64 R20, [R1+0x5d90] ;  /* 0x005d900001147983 */ /* 0x000f240000300a00 */
[----:B------:R-:W-:Y:S02]  /*74c90*/  IMAD.MOV.U32 R4, RZ, RZ, R2 ;  /* 0x000000ffff047224 */ /* 0x000fe400078e0002 */
[----:B------:R-:W-:-:S07]  /*74ca0*/  IMAD.MOV.U32 R5, RZ, RZ, R0 ;  /* 0x000000ffff057224 */ /* 0x000fce00078e0000 */
[----:B----4-:R-:W-:Y:S01]  /*74cb0*/  HMMA.16816.F32.BF16 R24, R24, R4, R20 ;  /* 0x000000041818723c */ /* 0x010fe20000041814 */
[----:B------:R-:W2:Y:S01]  /*74cc0*/  LDL.LU.64 R22, [R1+0x5d88] ;  /* 0x005d880001167983 */ /* 0x000ea20000300a00 */
        /* <DEDUP_REMOVED lines=8> */
[----:B------:R0:W-:Y:S04]  /*74d50*/  STL.64 [R1+0x5ca0], R4 ;  /* 0x005ca00401007387 */ /* 0x0001e80000100a00 */
[----:B0-----:R-:W3:Y:S01]  /*74d60*/  LDL.LU R4, [R1+0x390] ;  /* 0x0003900001047983 */ /* 0x001ee20000300800 */
[----:B------:R-:W3:Y:S02]  /*74d70*/  LDL.LU R5, [R1+0x394] ;  /* 0x0003940001057983 */ /* 0x000ee40000300800 */
[----:B------:R-:W3:Y:S02]  /*74d80*/  LDL.LU R6, [R1+0x398] ;  /* 0x0003980001067983 */ /* 0x000ee40000300800 */
[----:B------:R-:W3:Y:S01]  /*74d90*/  LDL.LU R7, [R1+0x39c] ;  /* 0x00039c0001077983 */ /* 0x000ee20000300800 */
[C---:B--2---:R-:W-:Y:S08]  /*74da0*/  HMMA.16816.F32.BF16 R16, R20.reuse, R12, R16 ;  /* 0x0000000c1410723c */ /* 0x044ff00000041810 */
[----:B---3--:R-:W-:Y:S11]  /*74db0*/  HMMA.16816.F32.BF16 R4, R20, R8, R4 ;  /* 0x000000081404723c */ /* 0x008ff60000041804 */
[----:B------:R-:W-:Y:S11]  /*74dc0*/  @!UPT UIADD3 URZ, URZ, URZ, URZ ;  /* 0x0000003f3f3ff290 */ /* 0x000ff6000fffe03f */
[----:B------:R-:W-:Y:S01]  /*74dd0*/  @!UPT UIADD3 URZ, URZ, URZ, URZ ;  /* 0x0000003f3f3ff290 */ /* 0x000fe2000fffe03f */
[----:B------:R0:W-:Y:S01]  /*74de0*/  STL.64 [R1+0x390], R4 ;  /* 0x0003900401007387 */ /* 0x0001e20000100a00 */
[----:B------:R1:W-:Y:S02]  /*74df0*/  STL.64 [R1+0x398], R6 ;  /* 0x0003980601007387 */ /* 0x0003e40000100a00 */
[----:B0-----:R-:W-:Y:S02]  /*74e00*/  IMAD.MOV.U32 R5, RZ, RZ, R8 ;  /* 0x000000ffff057224 */ /* 0x001fe400078e0008 */
[----:B------:R-:W-:Y:S01]  /*74e10*/  IMAD.MOV.U32 R4, RZ, RZ, R9 ;  /* 0x000000ffff047224 */ /* 0x000fe200078e0009 */
[----:B------:R-:W2:Y:S01]  /*74e20*/  LDL.LU R8, [R1+0x350] ;  /* 0x0003500001087983 */ /* 0x000ea20000300800 */
[----:B------:R-:W2:Y:S02]  /*74e30*/  LDL.LU R9, [R1+0x354] ;  /* 0x0003540001097983 */ /* 0x000ea40000300800 */
[----:B------:R-:W2:Y:S02]  /*74e40*/  LDL.LU R10, [R1+0x358] ;  /* 0x00035800010a7983 */ /* 0x000ea40000300800 */
[----:B------:R-:W2:Y:S01]  /*74e50*/  LDL.LU R11, [R1+0x35c] ;  /* 0x00035c00010b7983 */ /* 0x000ea20000300800 */
[----:B------:R-:W-:Y:S01]  /*74e60*/  STL [R1+0x5cec], R5 ;  /* 0x005cec0501007387 */ /* 0x000fe20000100800 */
[----:B------:R0:W-:Y:S02]  /*74e70*/  STL.64 [R1+0x380], R16 ;  /* 0x0003801001007387 */ /* 0x0001e40000100a00 */
[----:B------:R-:W-:Y:S02]  /*74e80*/  STL.64 [R1+0x388], R18 ;  /* 0x0003881201007387 */ /* 0x000fe40000100a00 */
[----:B-1----:R-:W-:-:S02]  /*74e90*/  IMAD.MOV.U32 R7, RZ, RZ, R12 ;  /* 0x000000ffff077224 */ /* 0x002fc400078e000c */
[----:B------:R-:W-:Y:S01]  /*74ea0*/  IMAD.MOV.U32 R6, RZ, RZ, R13 ;  /* 0x000000ffff067224 */ /* 0x000fe200078e000d */
[----:B0-----:R-:W3:Y:S01]  /*74eb0*/  LDL.LU.64 R16, [R1+0x5d78] ;  /* 0x005d780001107983 */ /* 0x001ee20000300a00 */
[----:B------:R-:W3:Y:S02]  /*74ec0*/  LDL.LU.64 R14, [R1+0x5d70] ;  /* 0x005d7000010e7983 */ /* 0x000ee40000300a00 */
[----:B------:R-:W3:Y:S02]  /*74ed0*/  LDL.LU.64 R12, [R1+0x5d68] ;  /* 0x005d6800010c7983 */ /* 0x000ee40000300a00 */
[C---:B---3--:R-:W-:Y:S01]  /*74ee0*/  HMMA.16816.F32.BF16 R12, R20.reuse, R16, R12 ;  /* 0x00000010140c723c */ /* 0x048fe2000004180c */
[----:B------:R-:W-:Y:S02]  /*74ef0*/  IMAD.MOV.U32 R5, RZ, RZ, R16 ;  /* 0x000000ffff057224 */ /* 0x000fe400078e0010 */
[----:B------:R-:W-:Y:S11]  /*74f00*/  IMAD.MOV.U32 R2, RZ, RZ, R17 ;  /* 0x000000ffff027224 */ /* 0x000ff600078e0011 */
[----:B------:R-:W-:Y:S09]  /*74f10*/  @!UPT UIADD3 URZ, URZ, URZ, URZ ;  /* 0x0000003f3f3ff290 */ /* 0x000ff2000fffe03f */
[----:B------:R-:W-:Y:S01]  /*74f20*/  STL.64 [R1+0x370], R12 ;  /* 0x0003700c01007387 */ /* 0x000fe20000100a00 */
[----:B------:R0:W-:Y:S03]  /*74f30*/  STL.64 [R1+0x378], R14 ;  /* 0x0003780e01007387 */ /* 0x0001e60000100a00 */
[----:B0-----:R-:W3:Y:S01]  /*74f40*/  LDL.LU.64 R14, [R1+0x5d60] ;  /* 0x005d6000010e7983 */ /* 0x001ee20000300a00 */
[----:B------:R-:W2:Y:S02]  /*74f50*/  LDL.LU.64 R12, [R1+0x5d58] ;  /* 0x005d5800010c7983 */ /* 0x000ea40000300a00 */
[----:B------:R-:W2:Y:S02]  /*74f60*/  LDL.LU.64 R18, [R1+0x5d50] ;  /* 0x005d500001127983 */ /* 0x000ea40000300a00 */
[----:B------:R-:W4:Y:S01]  /*74f70*/  LDL.LU.64 R16, [R1+0x5d48] ;  /* 0x005d480001107983 */ /* 0x000f220000300a00 */
[----:B------:R-:W-:Y:S01]  /*74f80*/  STL.64 [R1+0x5cf8], R6 ;  /* 0x005cf80601007387 */ /* 0x000fe20000100a00 */
[----:B------:R0:W-:Y:S03]  /*74f90*/  STL.64 [R1+0x5cf0], R4 ;  /* 0x005cf00401007387 */ /* 0x0001e60000100a00 */
[----:B0-----:R-:W2:Y:S01]  /*74fa0*/  LDL.LU R4, [R1+0x300] ;  /* 0x0003000001047983 */ /* 0x001ea20000300800 */
[C---:B----4-:R-:W-:Y:S11]  /*74fb0*/  HMMA.16816.F32.BF16 R24, R20.reuse, R16, R24 ;  /* 0x000000101418723c */ /* 0x050ff60000041818 */
[----:B------:R-:W-:Y:S11]  /*74fc0*/  @!UPT UIADD3 URZ, URZ, URZ, URZ ;  /* 0x0000003f3f3ff290 */ /* 0x000ff6000fffe03f */
[----:B------:R-:W-:Y:S01]  /*74fd0*/  @!UPT UIADD3 URZ, URZ, URZ, URZ ;  /* 0x0000003f3f3ff290 */ /* 0x000fe2000fffe03f */
[----:B------:R0:W-:Y:S01]  /*74fe0*/  STL.64 [R1+0x360], R24 ;  /* 0x0003601801007387 */ /* 0x0001e20000100a00 */
[----:B------:R-:W-:Y:S02]  /*74ff0*/  STL.64 [R1+0x368], R26 ;  /* 0x0003681a01007387 */ /* 0x000fe40000100a00 */
[----:B------:R-:W4:Y:S02]  /*75000*/  LDL.LU R5, [R1+0x304] ;  /* 0x0003040001057983 */ /* 0x000f240000300800 */
[----:B------:R-:W3:Y:S01]  /*75010*/  LDL.LU R6, [R1+0x308] ;  /* 0x0003080001067983 */ /* 0x000ee20000300800 */
[----:B------:R-:W3:Y:S04]  /*75020*/  LDL.LU R7, [R1+0x30c] ;  /* 0x00030c0001077983 */ /* 0x000ee80000300800 */
[----:B0-----:R-:W3:Y:S01]  /*75030*/  LDL.LU.64 R24, [R1+0x30] ;  /* 0x0000300001187983 */ /* 0x001ee20000300a00 */
[C---:B--2---:R-:W-:Y:S03]  /*75040*/  HMMA.16816.F32.BF16 R8, R20.reuse, R12, R8 ;  /* 0x0000000c1408723c */ /* 0x044fe60000041808 */
[----:B---3--:R0:W-:Y:S04]  /*75050*/  STL.64 [R1+0x5d30], R24 ;  /* 0x005d301801007387 */ /* 0x0081e80000100a00 */
[----:B0-----:R-:W2:Y:S01]  /*75060*/  LDL.LU R24, [R1+0x340] ;  /* 0x0003400001187983 */ /* 0x001ea20000300800 */
[----:B------:R-:W2:Y:S02]  /*75070*/  LDL.LU R25, [R1+0x344] ;  /* 0x0003440001197983 */ /* 0x000ea40000300800 */
[----:B------:R-:W2:Y:S02]  /*75080*/  LDL.LU R26, [R1+0x348] ;  /* 0x00034800011a7983 */ /* 0x000ea40000300800 */
[----:B------:R-:W2:Y:S01]  /*75090*/  LDL.LU R27, [R1+0x34c] ;  /* 0x00034c00011b7983 */ /* 0x000ea20000300800 */
[----:B------:R-:W3:Y:S01]  /*750a0*/  LDL R3, [R1+0xbd0] ;  /* 0x000bd00001037983 */ /* 0x000ee20000100800 */
[----:B------:R-:W-:Y:S02]  /*750b0*/  STL.64 [R1+0x5d08], R6 ;  /* 0x005d080601007387 */ /* 0x000fe40000100a00 */
[----:B----4-:R0:W-:Y:S02]  /*750c0*/  STL.64 [R1+0x5d00], R4 ;  /* 0x005d000401007387 */ /* 0x0101e40000100a00 */
[----:B0-----:R-:W4:Y:S04]  /*750d0*/  LDL.LU.64 R4, [R1+0x140] ;  /* 0x0001400001047983 */ /* 0x001f280000300a00 */
[----:B----4-:R0:W-:Y:S04]  /*750e0*/  STL.64 [R1+0x5d18], R4 ;  /* 0x005d180401007387 */ /* 0x0101e80000100a00 */
[----:B0-----:R-:W4:Y:S01]  /*750f0*/  LDL.LU.64 R4, [R1+0x150] ;  /* 0x0001500001047983 */ /* 0x001f220000300a00 */
[----:B------:R-:W-:Y:S02]  /*75100*/  STL.64 [R1+0x5c38], R18 ;  /* 0x005c381201007387 */ /* 0x000fe40000100a00 */
[----:B------:R0:W-:Y:S02]  /*75110*/  STL.64 [R1+0x5c30], R16 ;  /* 0x005c301001007387 */ /* 0x0001e40000100a00 */
[----:B0-----:R-:W2:Y:S01]  /*75120*/  LDL.LU R16, [R1+0x330] ;  /* 0x0003300001107983 */ /* 0x001ea20000300800 */
[----:B------:R-:W2:Y:S02]  /*75130*/  LDL.LU R17, [R1+0x334] ;  /* 0x0003340001117983 */ /* 0x000ea40000300800 */
[----:B------:R-:W2:Y:S02]  /*75140*/  LDL.LU R18, [R1+0x338] ;  /* 0x0003380001127983 */ /* 0x000ea40000300800 */
[----:B------:R-:W2:Y:S01]  /*75150*/  LDL.LU R19, [R1+0x33c] ;  /* 0x00033c0001137983 */ /* 0x000ea20000300800 */
[----:B------:R-:W-:Y:S01]  /*75160*/  STL.64 [R1+0x350], R8 ;  /* 0x0003500801007387 */ /* 0x000fe20000100a00 */
[----:B------:R0:W-:Y:S03]  /*75170*/  STL.64 [R1+0x358], R10 ;  /* 0x0003580a01007387 */ /* 0x0001e60000100a00 */
[----:B0-----:R-:W2:Y:S01]  /*75180*/  LDL.LU.64 R10, [R1+0x5d40] ;  /* 0x005d4000010a7983 */ /* 0x001ea20000300a00 */
[----:B------:R-:W2:Y:S02]  /*75190*/  LDL.LU.64 R8, [R1+0x5d38] ;  /* 0x005d380001087983 */ /* 0x000ea40000300a00 */
[----:B------:R-:W-:Y:S02]  /*751a0*/  STL.64 [R1+0x5c28], R14 ;  /* 0x005c280e01007387 */ /* 0x000fe40000100a00 */
[----:B------:R0:W-:Y:S02]  /*751b0*/  STL.64 [R1+0x5c20], R12 ;  /* 0x005c200c01007387 */ /* 0x0001e40000100a00 */
[----:B0-----:R-:W2:Y:S04]  /*751c0*/  LDL.LU.64 R12, [R1+0x120] ;  /* 0x00012000010c7983 */ /* 0x001ea80000300a00 */
        /* <DEDUP_REMOVED lines=13> */
[----:B------:R0:W-:Y:S01]  /*752a0*/  STL.64 [R1+0x340], R24 ;  /* 0x0003401801007387 */ /* 0x0001e20000100a00 */
[----:B------:R-:W-:Y:S03]  /*752b0*/  STL.64 [R1+0x348], R26 ;  /* 0x0003481a01007387 */ /* 0x000fe60000100a00 */
[----:B0-----:R-:W2:Y:S01]  /*752c0*/  LDL.LU.64 R24, [R1+0x5d30] ;  /* 0x005d300001187983 */ /* 0x001ea20000300a00 */
[----:B------:R-:W-:Y:S02]  /*752d0*/  STL.64 [R1+0x5c18], R10 ;  /* 0x005c180a01007387 */ /* 0x000fe40000100a00 */
[----:B------:R0:W-:Y:S02]  /*752e0*/  STL.64 [R1+0x5c10], R8 ;  /* 0x005c100801007387 */ /* 0x0001e40000100a00 */
[----:B0-----:R-:W3:Y:S01]  /*752f0*/  LDL.LU R8, [R1+0x2f0] ;  /* 0x0002f00001087983 */ /* 0x001ee20000300800 */
[----:B------:R-:W3:Y:S02]  /*75300*/  LDL.LU R9, [R1+0x2f4] ;  /* 0x0002f40001097983 */ /* 0x000ee40000300800 */
[----:B------:R-:W3:Y:S02]  /*75310*/  LDL.LU R10, [R1+0x2f8] ;  /* 0x0002f800010a7983 */ /* 0x000ee40000300800 */
[----:B------:R-:W3:Y:S02]  /*75320*/  LDL.LU R11, [R1+0x2fc] ;  /* 0x0002fc00010b7983 */ /* 0x000ee40000300800 */
[----:B----4-:R-:W-:Y:S01]  /*75330*/  IMAD.MOV.U32 R28, RZ, RZ, R5 ;  /* 0x000000ffff1c7224 */ /* 0x010fe200078e0005 */
[C---:B--2---:R-:W-:Y:S11]  /*75340*/  HMMA.16816.F32.BF16 R16, R20.reuse, R24, R16 ;  /* 0x000000181410723c */ /* 0x044ff60000041810 */
[----:B------:R-:W-:Y:S11]  /*75350*/  @!UPT UIADD3 URZ, URZ, URZ, URZ ;  /* 0x0000003f3f3ff290 */ /* 0x000ff6000fffe03f */
[----:B------:R-:W-:Y:S01]  /*75360*/  @!UPT UIADD3 URZ, URZ, URZ, URZ ;  /* 0x0000003f3f3ff290 */ /* 0x000fe2000fffe03f */
[----:B------:R-:W-:Y:S01]  /*75370*/  STL.64 [R1+0x330], R16 ;  /* 0x0003301001007387 */ /* 0x000fe20000100a00 */
[----:B------:R0:W-:Y:S02]  /*75380*/  STL.64 [R1+0x338], R18 ;  /* 0x0003381201007387 */ /* 0x0001e40000100a00 */
[----:B0-----:R-:W-:Y:S02]  /*75390*/  IMAD.MOV.U32 R19, RZ, RZ, R24 ;  /* 0x000000ffff137224 */ /* 0x001fe400078e0018 */
[----:B------:R-:W-:Y:S02]  /*753a0*/  IMAD.MOV.U32 R18, RZ, RZ, R25 ;  /* 0x000000ffff127224 */ /* 0x000fe400078e0019 */
[----:B---3--:R0:W1:Y:S01]  /*753b0*/  LDSM.16.MT88.4 R24, [R3+0x23000] ;  /* 0x023000000318783b */ /* 0x0080620000004200 */
[C---:B------:R-:W-:Y:S01]  /*753c0*/  HMMA.16816.F32.BF16 R12, R20.reuse, R4, R12 ;  /* 0x00000004140c723c */ /* 0x040fe2000004180c */
[----:B0-----:R-:W-:Y:S02]  /*753d0*/  IMAD.MOV.U32 R3, RZ, RZ, R4 ;  /* 0x000000ffff037224 */ /* 0x001fe400078e0004 */
[----:B-1----:R-:W-:Y:S01]  /*753e0*/  STL.64 [R1+0x5b00], R26 ;  /* 0x005b001a01007387 */ /* 0x002fe20000100a00 */
[----:B------:R0:W-:Y:S03]  /*753f0*/  STL.64 [R1+0x5af8], R24 ;  /* 0x005af81801007387 */ /* 0x0001e60000100a00 */
[----:B0-----:R-:W2:Y:S11]  /*75400*/  LDL.LU.64 R24, [R1+0x130] ;  /* 0x0001300001187983 */ /* 0x001eb60000300a00 */
[----:B------:R-:W-:Y:S05]  /*75410*/  @!UPT UIADD3 URZ, URZ, URZ, URZ ;  /* 0x0000003f3f3ff290 */ /* 0x000fea000fffe03f */
[----:B------:R-:W-:Y:S02]  /*75420*/  STL.64 [R1+0x320], R12 ;  /* 0x0003200c01007387 */ /* 0x000fe40000100a00 */
[----:B------:R0:W-:Y:S02]  /*75430*/  STL.64 [R1+0x328], R14 ;  /* 0x0003280e01007387 */ /* 0x0001e40000100a00 */
[----:B0-----:R-:W3:Y:S01]  /*75440*/  LDL.LU.64 R14, [R1+0x5d28] ;  /* 0x005d2800010e7983 */ /* 0x001ee20000300a00 */
[----:B------:R-:W3:Y:S02]  /*75450*/  LDL.LU.64 R12, [R1+0x5d20] ;  /* 0x005d2000010c7983 */ /* 0x000ee40000300a00 */
[----:B------:R-:W3:Y:S02]  /*75460*/  LDL.LU.64 R4, [R1+0x5d18] ;  /* 0x005d180001047983 */ /* 0x000ee40000300a00 */
[----:B------:R-:W-:Y:S01]  /*75470*/  STL [R1+0x5bdc], R28 ;  /* 0x005bdc1c01007387 */ /* 0x000fe20000100800 */
[----:B------:R-:W-:Y:S01]  /*75480*/  STL [R1+0x5bd8], R3 ;  /* 0x005bd80301007387 */ /* 0x000fe20000100800 */
[----:B---3--:R-:W-:Y:S01]  /*75490*/  HMMA.16816.F32.BF16 R12, R20, R4, R12 ;  /* 0x00000004140c723c */ /* 0x008fe2000004180c */
[----:B------:R-:W-:-:S02]  /*754a0*/  IMAD.MOV.U32 R0, RZ, RZ, R4 ;  /* 0x000000ffff007224 */ /* 0x000fc400078e0004 */
[----:B------:R-:W-:Y:S11]  /*754b0*/  IMAD.MOV.U32 R29, RZ, RZ, R5 ;  /* 0x000000ffff1d7224 */ /* 0x000ff600078e0005 */
[----:B------:R-:W-:Y:S09]  /*754c0*/  @!UPT UIADD3 URZ, URZ, URZ, URZ ;  /* 0x0000003f3f3ff290 */ /* 0x000ff2000fffe03f */
[----:B------:R0:W-:Y:S01]  /*754d0*/  STL.64 [R1+0x310], R12 ;  /* 0x0003100c01007387 */ /* 0x0001e20000100a00 */
[----:B------:R-:W-:Y:S03]  /*754e0*/  STL.64 [R1+0x318], R14 ;  /* 0x0003180e01007387 */ /* 0x000fe60000100a00 */
[----:B0-----:R-:W3:Y:S01]  /*754f0*/  LDL.LU.64 R12, [R1+0x5d10] ;  /* 0x005d1000010c7983 */ /* 0x001ee20000300a00 */
[----:B------:R-:W4:Y:S02]  /*75500*/  LDL.LU.64 R6, [R1+0x5d08] ;  /* 0x005d080001067983 */ /* 0x000f240000300a00 */
[----:B------:R-:W4:Y:S02]  /*75510*/  LDL.LU.64 R4, [R1+0x5d00] ;  /* 0x005d000001047983 */ /* 0x000f240000300a00 */
[----:B------:R0:W-:Y:S01]  /*75520*/  STL [R1+0x5be4], R29 ;  /* 0x005be41d01007387 */ /* 0x0001e20000100800 */
[----:B------:R1:W-:Y:S01]  /*75530*/  STL [R1+0x5be0], R0 ;  /* 0x005be00001007387 */ /* 0x0003e20000100800 */
[----:B--2---:R-:W-:-:S02]  /*75540*/  IMAD.MOV.U32 R3, RZ, RZ, R25 ;  /* 0x000000ffff037224 */ /* 0x004fc400078e0019 */
[----:B------:R-:W-:Y:S01]  /*75550*/  IMAD.MOV.U32 R28, RZ, RZ, R24 ;  /* 0x000000ffff1c7224 */ /* 0x000fe200078e0018 */
[C---:B----4-:R-:W-:Y:S08]  /*75560*/  HMMA.16816.F32.BF16 R4, R20.reuse, R24, R4 ;  /* 0x000000181404723c */ /* 0x050ff00000041804 */
[----:B---3--:R-:W-:Y:S01]  /*75570*/  HMMA.16816.F32.BF16 R8, R20, R12, R8 ;  /* 0x0000000c1408723c */ /* 0x008fe20000041808 */
[----:B0-----:R-:W-:-:S02]  /*75580*/  IMAD.MOV.U32 R29, RZ, RZ, R12 ;  /* 0x000000ffff1d7224 */ /* 0x001fc400078e000c */
[----:B-1----:R-:W-:Y:S11]  /*75590*/  IMAD.MOV.U32 R0, RZ, RZ, R13 ;  /* 0x000000ffff007224 */ /* 0x002ff600078e000d */
[----:B------:R-:W-:Y:S01]  /*755a0*/  @!UPT UIADD3 URZ, URZ, URZ, URZ ;  /* 0x0000003f3f3ff290 */ /* 0x000fe2000fffe03f */
[----:B------:R-:W-:Y:S01]  /*755b0*/  STL.64 [R1+0x300], R4 ;  /* 0x0003000401007387 */ /* 0x000fe20000100a00 */
[----:B------:R0:W-:Y:S03]  /*755c0*/  STL.64 [R1+0x308], R6 ;  /* 0x0003080601007387 */ /* 0x0001e60000100a00 */
[----:B0-----:R-:W2:Y:S01]  /*755d0*/  LDL.LU.64 R6, [R1+0x5cf8] ;  /* 0x005cf80001067983 */ /* 0x001ea20000300a00 */
[----:B------:R-:W3:Y:S02]  /*755e0*/  LDL.LU.64 R4, [R1+0x5cf0] ;  /* 0x005cf00001047983 */ /* 0x000ee40000300a00 */
[----:B------:R-:W-:Y:S02]  /*755f0*/  STL [R1+0x5bec], R3 ;  /* 0x005bec0301007387 */ /* 0x000fe40000100800 */
[----:B------:R-:W-:Y:S01]  /*75600*/  STL [R1+0x5be8], R28 ;  /* 0x005be81c01007387 */ /* 0x000fe20000100800 */
[----:B------:R-:W-:Y:S01]  /*75610*/  STL.64 [R1+0x2f0], R8 ;  /* 0x0002f00801007387 */ /* 0x000fe20000100a00 */
[----:B------:R-:W-:Y:S02]  /*75620*/  STL.64 [R1+0x2f8], R10 ;  /* 0x0002f80a01007387 */ /* 0x000fe40000100a00 */
[----:B------:R-:W4:Y:S02]  /*75630*/  LDL.LU R12, [R1+0x8f0] ;  /* 0x0008f000010c7983 */ /* 0x000f240000300800 */
[----:B------:R-:W4:Y:S01]  /*75640*/  LDL.LU R13, [R1+0x8f4] ;  /* 0x0008f400010d7983 */ /* 0x000f220000300800 */
[----:B------:R-:W2:Y:S01]  /*75650*/  LDL.LU R14, [R1+0x8f8] ;  /* 0x0008f800010e7983 */ /* 0x000ea20000300800 */
[----:B------:R-:W2:Y:S02]  /*75660*/  LDL.LU R15, [R1+0x8fc] ;  /* 0x0008fc00010f7983 */ /* 0x000ea40000300800 */
[----:B------:R-:W-:-:S02]  /*75670*/  IMAD.MOV.U32 R17, RZ, RZ, R2 ;  /* 0x000000ffff117224 */ /* 0x000fc400078e0002 */
[----:B---3--:R-:W-:Y:S01]  /*75680*/  IMAD.MOV.U32 R16, RZ, RZ, R5 ;  /* 0x000000ffff107224 */ /* 0x008fe200078e0005 */
[----:B--2---:R-:W-:Y:S01]  /*75690*/  STL.64 [R1+0x5c48], R14 ;  /* 0x005c480e01007387 */ /* 0x004fe20000100a00 */
[----:B----4-:R0:W-:Y:S02]  /*756a0*/  STL.64 [R1+0x5c40], R12 ;  /* 0x005c400c01007387 */ /* 0x0101e40000100a00 */
[----:B------:R-:W2:Y:S02]  /*756b0*/  LDL.LU R5, [R1+0x5cec] ;  /* 0x005cec0001057983 */ /* 0x000ea40000300800 */
[----:B------:R-:W3:Y:S01]  /*756c0*/  LDL.LU R2, [R1+0x5ce8] ;  /* 0x005ce80001027983 */ /* 0x000ee20000300800 */
[----:B------:R1:W-:Y:S04]  /*756d0*/  STL.64 [R1+0x5c50], R16 ;  /* 0x005c501001007387 */ /* 0x0003e80000100a00 */
[----:B0-----:R-:W4:Y:S01]  /*756e0*/  LDL.LU R12, [R1+0x900] ;  /* 0x00090000010c7983 */ /* 0x001f220000300800 */
[----:B------:R-:W4:Y:S02]  /*756f0*/  LDL.LU R13, [R1+0x904] ;  /* 0x00090400010d7983 */ /* 0x000f240000300800 */
[----:B------:R-:W2:Y:S02]  /*75700*/  LDL.LU R14, [R1+0x908] ;  /* 0x00090800010e7983 */ /* 0x000ea40000300800 */
[----:B------:R-:W2:Y:S02]  /*75710*/  LDL.LU R15, [R1+0x90c] ;  /* 0x00090c00010f7983 */ /* 0x000ea40000300800 */
[----:B-1----:R-:W-:-:S02]  /*75720*/  IMAD.MOV.U32 R16, RZ, RZ, R7 ;  /* 0x000000ffff107224 */ /* 0x002fc400078e0007 */
[----:B------:R-:W-:Y:S01]  /*75730*/  IMAD.MOV.U32 R17, RZ, RZ, R6 ;  /* 0x000000ffff117224 */ /* 0x000fe200078e0006 */
[----:B--2---:R-:W-:Y:S01]  /*75740*/  STL.64 [R1+0x5c60], R14 ;  /* 0x005c600e01007387 */ /* 0x004fe20000100a00 */
[----:B----4-:R0:W-:Y:S03]  /*75750*/  STL.64 [R1+0x5c58], R12 ;  /* 0x005c580c01007387 */ /* 0x0101e60000100a00 */
[----:B------:R1:W-:Y:S01]  /*75760*/  STL.64 [R1+0x5c68], R16 ;  /* 0x005c681001007387 */ /* 0x0003e20000100a00 */
[----:B0-----:R-:W2:Y:S01]  /*75770*/  LDL.LU R12, [R1+0x920] ;  /* 0x00092000010c7983 */ /* 0x001ea20000300800 */
[----:B------:R-:W2:Y:S02]  /*75780*/  LDL.LU R13, [R1+0x924] ;  /* 0x00092400010d7983 */ /* 0x000ea40000300800 */
[----:B------:R-:W4:Y:S02]  /*75790*/  LDL.LU R14, [R1+0x928] ;  /* 0x00092800010e7983 */ /* 0x000f240000300800 */
[----:B------:R-:W4:Y:S02]  /*757a0*/  LDL.LU R15, [R1+0x92c] ;  /* 0x00092c00010f7983 */ /* 0x000f240000300800 */
[----:B-1----:R-:W-:-:S02]  /*757b0*/  IMAD.MOV.U32 R16, RZ, RZ, R5 ;  /* 0x000000ffff107224 */ /* 0x002fc400078e0005 */
[----:B------:R-:W-:Y:S01]  /*757c0*/  IMAD.MOV.U32 R17, RZ, RZ, R4 ;  /* 0x000000ffff117224 */ /* 0x000fe200078e0004 */
[----:B----4-:R-:W-:Y:S01]  /*757d0*/  STL.64 [R1+0x5c78], R14 ;  /* 0x005c780e01007387 */ /* 0x010fe20000100a00 */
[----:B--2---:R-:W-:Y:S02]  /*757e0*/  STL.64 [R1+0x5c70], R12 ;  /* 0x005c700c01007387 */ /* 0x004fe40000100a00 */
[----:B------:R-:W2:Y:S02]  /*757f0*/  LDL.LU R24, [R1+0x2e0] ;  /* 0x0002e00001187983 */ /* 0x000ea40000300800 */
[----:B------:R-:W2:Y:S01]  /*75800*/  LDL.LU R25, [R1+0x2e4] ;  /* 0x0002e40001197983 */ /* 0x000ea20000300800 */
[----:B------:R-:W2:Y:S01]  /*75810*/  LDL.LU R26, [R1+0x2e8] ;  /* 0x0002e800011a7983 */ /* 0x000ea20000300800 */
[----:B------:R-:W2:Y:S02]  /*75820*/  LDL.LU R27, [R1+0x2ec] ;  /* 0x0002ec00011b7983 */ /* 0x000ea40000300800 */
[----:B------:R-:W2:Y:S02]  /*75830*/  LDL.LU.64 R8, [R1+0x110] ;  /* 0x0001100001087983 */ /* 0x000ea40000300a00 */
[----:B------:R-:W4:Y:S02]  /*75840*/  LDL.LU.64 R4, [R1+0xe0] ;  /* 0x0000e00001047983 */ /* 0x000f240000300a00 */
[----:B----4-:R-:W-:Y:S01]  /*75850*/  STL.64 [R1+0x5cb8], R4 ;  /* 0x005cb80401007387 */ /* 0x010fe20000100a00 */
[----:B------:R-:W-:Y:S02]  /*75860*/  STL.64 [R1+0x5c98], R18 ;  /* 0x005c981201007387 */ /* 0x000fe40000100a00 */
[----:B------:R0:W-:Y:S02]  /*75870*/  STL.64 [R1+0x5c90], R16 ;  /* 0x005c901001007387 */ /* 0x0001e40000100a00 */
[----:B0-----:R-:W4:Y:S01]  /*75880*/  LDL.LU R16, [R1+0x970] ;  /* 0x0009700001107983 */ /* 0x001f220000300800 */
[----:B------:R-:W4:Y:S02]  /*75890*/  LDL.LU R17, [R1+0x974] ;  /* 0x0009740001117983 */ /* 0x000f240000300800 */
[----:B------:R-:W2:Y:S02]  /*758a0*/  LDL.LU R18, [R1+0x978] ;  /* 0x0009780001127983 */ /* 0x000ea40000300800 */
[----:B------:R-:W2:Y:S01]  /*758b0*/  LDL.LU R19, [R1+0x97c] ;  /* 0x00097c0001137983 */ /* 0x000ea20000300800 */
[----:B------:R-:W2:Y:S04]  /*758c0*/  LDL.LU.64 R4, [R1+0xf0] ;  /* 0x0000f00001047983 */ /* 0x000ea80000300a00 */
[----:B--2---:R0:W-:Y:S04]  /*758d0*/  STL.64 [R1+0x5cd0], R4 ;  /* 0x005cd00401007387 */ /* 0x0041e80000100a00 */
[----:B0-----:R-:W2:Y:S01]  /*758e0*/  LDL.LU.64 R4, [R1+0x100] ;  /* 0x0001000001047983 */ /* 0x001ea20000300a00 */
[----:B------:R-:W-:Y:S02]  /*758f0*/  STL.64 [R1+0x5cb0], R18 ;  /* 0x005cb01201007387 */ /* 0x000fe40000100a00 */
[----:B----4-:R0:W-:Y:S02]  /*75900*/  STL.64 [R1+0x5ca8], R16 ;  /* 0x005ca81001007387 */ /* 0x0101e40000100a00 */
[----:B0-----:R-:W4:Y:S01]  /*75910*/  LDL.LU R16, [R1+0x2b0] ;  /* 0x0002b00001107983 */ /* 0x001f220000300800 */
[----:B------:R-:W4:Y:S02]  /*75920*/  LDL.LU R17, [R1+0x2b4] ;  /* 0x0002b40001117983 */ /* 0x000f240000300800 */
[----:B------:R-:W2:Y:S02]  /*75930*/  LDL.LU R18, [R1+0x2b8] ;  /* 0x0002b80001127983 */ /* 0x000ea40000300800 */
[----:B------:R-:W2:Y:S01]  /*75940*/  LDL.LU R19, [R1+0x2bc] ;  /* 0x0002bc0001137983 */ /* 0x000ea20000300800 */
[----:B------:R-:W-:Y:S01]  /*75950*/  HMMA.16816.F32.BF16 R24, R20, R8, R24 ;  /* 0x000000081418723c */ /* 0x000fe20000041818 */
[----:B--2---:R-:W-:Y:S01]  /*75960*/  STL.64 [R1+0x5cc8], R18 ;  /* 0x005cc81201007387 */ /* 0x004fe20000100a00 */
[----:B----4-:R0:W-:Y:S03]  /*75970*/  STL.64 [R1+0x5cc0], R16 ;  /* 0x005cc01001007387 */ /* 0x0101e60000100a00 */
[----:B0-----:R-:W2:Y:S01]  /*75980*/  LDL.LU R16, [R1+0x2c0] ;  /* 0x0002c00001107983 */ /* 0x001ea20000300800 */
[----:B------:R-:W2:Y:S02]  /*75990*/  LDL.LU R17, [R1+0x2c4] ;  /* 0x0002c40001117983 */ /* 0x000ea40000300800 */
[----:B------:R-:W4:Y:S02]  /*759a0*/  LDL.LU R18, [R1+0x2c8] ;  /* 0x0002c80001127983 */ /* 0x000f240000300800 */
[----:B------:R-:W4:Y:S02]  /*759b0*/  LDL.LU R19, [R1+0x2cc] ;  /* 0x0002cc0001137983 */ /* 0x000f240000300800 */
[----:B------:R-:W-:-:S02]  /*759c0*/  IMAD.MOV.U32 R3, RZ, RZ, R8 ;  /* 0x000000ffff037224 */ /* 0x000fc400078e0008 */
[----:B------:R-:W-:Y:S01]  /*759d0*/  IMAD.MOV.U32 R28, RZ, RZ, R9 ;  /* 0x000000ffff1c7224 */ /* 0x000fe200078e0009 */
        /* <DEDUP_REMOVED lines=10> */
[----:B------:R-:W-:Y:S01]  /*75a80*/  STL [R1+0x5bf4], R0 ;  /* 0x005bf40001007387 */ /* 0x000fe20000100800 */
[----:B------:R-:W-:Y:S02]  /*75a90*/  STL [R1+0x5bf0], R29 ;  /* 0x005bf01d01007387 */ /* 0x000fe40000100800 */
[----:B------:R-:W-:Y:S02]  /*75aa0*/  STL.64 [R1+0x2e0], R24 ;  /* 0x0002e01801007387 */ /* 0x000fe40000100a00 */
[----:B------:R0:W-:Y:S01]  /*75ab0*/  STL.64 [R1+0x2e8], R26 ;  /* 0x0002e81a01007387 */ /* 0x0001e20000100a00 */
[----:B------:R-:W3:Y:S01]  /*75ac0*/  LDL.LU R8, [R1+0x8e0] ;  /* 0x0008e00001087983 */ /* 0x000ee20000300800 */
[----:B------:R-:W3:Y:S02]  /*75ad0*/  LDL.LU R9, [R1+0x8e4] ;  /* 0x0008e40001097983 */ /* 0x000ee40000300800 */
[----:B------:R-:W3:Y:S02]  /*75ae0*/  LDL.LU R10, [R1+0x8e8] ;  /* 0x0008e800010a7983 */ /* 0x000ee40000300800 */
[----:B------:R-:W3:Y:S01]  /*75af0*/  LDL.LU R11, [R1+0x8ec] ;  /* 0x0008ec00010b7983 */ /* 0x000ee20000300800 */
[----:B0-----:R-:W3:Y:S01]  /*75b00*/  LDL R27, [R1+0xbd0] ;  /* 0x000bd000011b7983 */ /* 0x001ee20000100800 */
[----:B------:R-:W-:-:S02]  /*75b10*/  IMAD.MOV.U32 R0, RZ, RZ, R4 ;  /* 0x000000ffff007224 */ /* 0x000fc400078e0004 */
[----:B------:R-:W-:Y:S01]  /*75b20*/  IMAD.MOV.U32 R29, RZ, RZ, R5 ;  /* 0x000000ffff1d7224 */ /* 0x000fe200078e0005 */
[C---:B--2---:R-:W-:Y:S01]  /*75b30*/  HMMA.16816.F32.BF16 R16, R20.reuse, R4, R16 ;  /* 0x000000041410723c */ /* 0x044fe20000041810 */
[----:B---3--:R0:W-:Y:S01]  /*75b40*/  STL [R1+0x5c08], R27 ;  /* 0x005c081b01007387 */ /* 0x0081e20000100800 */
[----:B------:R-:W2:Y:S02]  /*75b50*/  LDL.LU R24, [R1+0x8d0] ;  /* 0x0008d00001187983 */ /* 0x000ea40000300800 */
[----:B------:R-:W2:Y:S02]  /*75b60*/  LDL.LU R25, [R1+0x8d4] ;  /* 0x0008d40001197983 */ /* 0x000ea40000300800 */
[----:B------:R-:W2:Y:S01]  /*75b70*/  LDL.LU R26, [R1+0x8d8] ;  /* 0x0008d800011a7983 */ /* 0x000ea20000300800 */
[----:B0-----:R-:W2:Y:S01]  /*75b80*/  LDL.LU R27, [R1+0x8dc] ;  /* 0x0008dc00011b7983 */ /* 0x001ea20000300800 */
[----:B------:R-:W-:Y:S02]  /*75b90*/  STL [R1+0x5bfc], R28 ;  /* 0x005bfc1c01007387 */ /* 0x000fe40000100800 */
[----:B------:R-:W-:Y:S11]  /*75ba0*/  STL [R1+0x5bf8], R3 ;  /* 0x005bf80301007387 */ /* 0x000ff60000100800 */
[----:B------:R-:W-:Y:S02]  /*75bb0*/  @!UPT UIADD3 URZ, URZ, URZ, URZ ;  /* 0x0000003f3f3ff290 */ /* 0x000fe4000fffe03f */
[----:B------:R-:W-:Y:S01]  /*75bc0*/  STL.64 [R1+0x2d0], R16 ;  /* 0x0002d01001007387 */ /* 0x000fe20000100a00 */
[----:B------:R0:W-:Y:S04]  /*75bd0*/  STL.64 [R1+0x2d8], R18 ;  /* 0x0002d81201007387 */ /* 0x0001e80000100a00 */
        /* <DEDUP_REMOVED lines=24> */
[----:B------:R-:W3:Y:S01]  /*75d60*/  LDL.LU.64 R18, [R1+0x5c98] ;  /* 0x005c980001127983 */ /* 0x000ee20000300a00 */
[----:B------:R-:W4:Y:S02]  /*75d70*/  LDL.LU.64 R16, [R1+0x5c90] ;  /* 0x005c900001107983 */ /* 0x000f240000300a00 */
[----:B------:R-:W4:Y:S02]  /*75d80*/  LDL.LU.64 R6, [R1+0x5c88] ;  /* 0x005c880001067983 */ /* 0x000f240000300a00 */
[----:B------:R-:W4:Y:S11]  /*75d90*/  LDL.LU.64 R4, [R1+0x5c80] ;  /* 0x005c800001047983 */ /* 0x000f360000300a00 */
[----:B------:R-:W-:Y:S06]  /*75da0*/  @!UPT UIADD3 URZ, URZ, URZ, URZ ;  /* 0x0000003f3f3ff290 */ /* 0x000fec000fffe03f */
[----:B------:R3:W-:Y:S01]  /*75db0*/  STL.64 [R1+0xa0], R20 ;  /* 0x0000a01401007387 */ /* 0x0007e20000100a00 */
[----:B------:R-:W-:Y:S02]  /*75dc0*/  STL.64 [R1+0xa8], R22 ;  /* 0x0000a81601007387 */ /* 0x000fe40000100a00 */
[----:B---3--:R-:W-:Y:S02]  /*75dd0*/  IMAD.MOV.U32 R20, RZ, RZ, R19 ;  /* 0x000000ffff147224 */ /* 0x008fe400078e0013 */
[----:B------:R-:W-:Y:S02]  /*75de0*/  IMAD.MOV.U32 R21, RZ, RZ, R18 ;  /* 0x000000ffff157224 */ /* 0x000fe400078e0012 */
[C---:B----4-:R-:W-:Y:S01]  /*75df0*/  HMMA.16816.F32.BF16 R16, R4.reuse, R16, R12 ;  /* 0x000000100410723c */ /* 0x050fe2000004180c */
[----:B------:R-:W3:Y:S01]  /*75e00*/  LDL.LU.64 R14, [R1+0x5c78] ;  /* 0x005c7800010e7983 */ /* 0x000ee20000300a00 */
[----:B------:R-:W3:Y:S11]  /*75e10*/  LDL.LU.64 R12, [R1+0x5c70] ;  /* 0x005c7000010c7983 */ /* 0x000ef60000300a00 */
[----:B------:R-:W-:Y:S10]  /*75e20*/  @!UPT UIADD3 URZ, URZ, URZ, URZ ;  /* 0x0000003f3f3ff290 */ /* 0x000ff4000fffe03f */
        /* <DEDUP_REMOVED lines=16> */
[----:B0-----:R-:W4:Y:S01]  /*75f30*/  LDL.LU.64 R18, [R1+0x5c38] ;  /* 0x005c380001127983 */ /* 0x001f220000300a00 */
        /* <DEDUP_REMOVED lines=8> */
[----:B----4-:R0:W-:Y:S02]  /*75fc0*/  STL.64 [R1+0x5ac0], R18 ;  /* 0x005ac01201007387 */ /* 0x0101e40000100a00 */
[----:B------:R-:W4:Y:S01]  /*75fd0*/  LDL.LU R16, [R1+0x880] ;  /* 0x0008800001107983 */ /* 0x000f220000300800 */
[----:B------:R-:W4:Y:S04]  /*75fe0*/  LDL.LU R17, [R1+0x884] ;  /* 0x0008840001117983 */ /* 0x000f280000300800 */
[----:B0-----:R-:W4:Y:S01]  /*75ff0*/  LDL.LU R18, [R1+0x888] ;  /* 0x0008880001127983 */ /* 0x001f220000300800 */
[----:B--2---:R-:W-:Y:S11]  /*76000*/  HMMA.16816.F32.BF16 R8, R4, R12, R8 ;  /* 0x0000000c0408723c */ /* 0x004ff60000041808 */
[----:B------:R-:W-:Y:S11]  /*76010*/  @!UPT UIADD3 URZ, URZ, URZ, URZ ;  /* 0x0000003f3f3ff290 */ /* 0x000ff6000fffe03f */
[----:B------:R-:W-:Y:S01]  /*76020*/  @!UPT UIADD3 URZ, URZ, URZ, URZ ;  /* 0x0000003f3f3ff290 */ /* 0x000fe2000fffe03f */
[----:B------:R-:W-:Y:S01]  /*76030*/  STL.64 [R1+0x50], R8 ;  /* 0x0000500801007387 */ /* 0x000fe20000100a00 */
[----:B------:R0:W-:Y:S03]  /*76040*/  STL.64 [R1+0x58], R10 ;  /* 0x0000580a01007387 */ /* 0x0001e60000100a00 */
[----:B0-----:R-:W2:Y:S01]  /*76050*/  LDL.LU.64 R10, [R1+0x5c18] ;  /* 0x005c1800010a7983 */ /* 0x001ea20000300a00 */
[----:B------:R-:W2:Y:S02]  /*76060*/  LDL.LU.64 R8, [R1+0x5c10] ;  /* 0x005c100001087983 */ /* 0x000ea40000300a00 */
[----:B------:R-:W-:-:S07]  /*76070*/  IMAD.MOV.U32 R19, RZ, RZ, R2 ;  /* 0x000000ffff137224 */ /* 0x000fce00078e0002 */
[C---:B----4-:R-:W-:Y:S08]  /*76080*/  HMMA.16816.F32.BF16 R16, R4.reuse, R20, R16 ;  /* 0x000000140410723c */ /* 0x050ff00000041810 */
[----:B--2---:R-:W-:Y:S11]  /*76090*/  HMMA.16816.F32.BF16 R24, R4, R8, R24 ;  /* 0x000000080418723c */ /* 0x004ff60000041818 */
[----:B------:R-:W-:Y:S11]  /*760a0*/  @!UPT UIADD3 URZ, URZ, URZ, URZ ;  /* 0x0000003f3f3ff290 */ /* 0x000ff6000fffe03f */
[----:B------:R-:W-:Y:S01]  /*760b0*/  @!UPT UIADD3 URZ, URZ, URZ, URZ ;  /* 0x0000003f3f3ff290 */ /* 0x000fe2000fffe03f */
[----:B------:R0:W-:Y:S01]  /*760c0*/  STL.64 [R1+0x40], R24 ;  /* 0x0000401801007387 */ /* 0x0001e20000100a00 */
[----:B------:R1:W-:Y:S02]  /*760d0*/  STL [R1+0x48], R26 ;  /* 0x0000481a01007387 */ /* 0x0003e40000100800 */
[----:B------:R-:W-:Y:S02]  /*760e0*/  IMAD.MOV.U32 R2, RZ, RZ, R27 ;  /* 0x000000ffff027224 */ /* 0x000fe400078e001b */
[----:B------:R-:W2:Y:S01]  /*760f0*/  LDL.LU R27, [R1+0x5c08] ;  /* 0x005c0800011b7983 */ /* 0x000ea20000300800 */
[----:B------:R-:W-:Y:S02]  /*76100*/  IMAD.MOV.U32 R8, RZ, RZ, R19 ;  /* 0x000000ffff087224 */ /* 0x000fe400078e0013 */
[----:B------:R-:W-:Y:S02]  /*76110*/  IMAD.MOV.U32 R9, RZ, RZ, R18 ;  /* 0x000000ffff097224 */ /* 0x000fe400078e0012 */
[----:B------:R-:W-:Y:S01]  /*76120*/  IMAD.MOV.U32 R12, RZ, RZ, R17 ;  /* 0x000000ffff0c7224 */ /* 0x000fe200078e0011 */
[----:B------:R-:W-:Y:S01]  /*76130*/  STL [R1+0x5378], R2 ;  /* 0x0053780201007387 */ /* 0x000fe20000100800 */
[----:B------:R-:W-:-:S02]  /*76140*/  IMAD.MOV.U32 R13, RZ, RZ, R16 ;  /* 0x000000ffff0d7224 */ /* 0x000fc400078e0010 */
[----:B------:R-:W-:Y:S02]  /*76150*/  STL [R1+0x5540], R8 ;  /* 0x0055400801007387 */ /* 0x000fe40000100800 */
[----:B------:R-:W-:Y:S01]  /*76160*/  STL [R1+0x54e8], R9 ;  /* 0x0054e80901007387 */ /* 0x000fe20000100800 */
[----:B------:R-:W-:Y:S01]  /*76170*/  STL.64 [R1+0x5ab8], R10 ;  /* 0x005ab80a01007387 */ /* 0x000fe20000100a00 */
[----:B------:R-:W-:Y:S02]  /*76180*/  STL [R1+0x54e4], R12 ;  /* 0x0054e40c01007387 */ /* 0x000fe40000100800 */
[----:B------:R-:W-:Y:S02]  /*76190*/  STL [R1+0x54e0], R13 ;  /* 0x0054e00d01007387 */ /* 0x000fe40000100800 */
[----:B---3--:R-:W-:Y:S01]  /*761a0*/  STL.64 [R1+0x5ac8], R14 ;  /* 0x005ac80e01007387 */ /* 0x008fe20000100a00 */
[----:B------:R-:W3:Y:S01]  /*761b0*/  LDL.LU R16, [R1+0x4d0] ;  /* 0x0004d00001107983 */ /* 0x000ee20000300800 */
[----:B------:R-:W3:Y:S02]  /*761c0*/  LDL.LU R17, [R1+0x4d4] ;  /* 0x0004d40001117983 */ /* 0x000ee40000300800 */
[----:B------:R-:W4:Y:S02]  /*761d0*/  LDL.LU R18, [R1+0x4d8] ;  /* 0x0004d80001127983 */ /* 0x000f240000300800 */
[----:B------:R-:W4:Y:S01]  /*761e0*/  LDL.LU R19, [R1+0x4dc] ;  /* 0x0004dc0001137983 */ /* 0x000f220000300800 */
[----:B0-----:R-:W3:Y:S01]  /*761f0*/  LDL.LU R24, [R1+0x500] ;  /* 0x0005000001187983 */ /* 0x001ee20000300800 */
[----:B------:R-:W3:Y:S02]  /*76200*/  LDL.LU R25, [R1+0x504] ;  /* 0x0005040001197983 */ /* 0x000ee40000300800 */
[----:B-1----:R-:W3:Y:S01]  /*76210*/  LDL.LU R26, [R1+0x508] ;  /* 0x00050800011a7983 */ /* 0x002ee20000300800 */
[----:B--2---:R0:W1:Y:S04]  /*76220*/  LDSM.16.MT88.4 R20, [R27+0x23080] ;  /* 0x023080001b14783b */ /* 0x0040680000004200 */
[----:B0-----:R-:W3:Y:S04]  /*76230*/  LDL.LU R27, [R1+0x50c] ;  /* 0x00050c00011b7983 */ /* 0x001ee80000300800 */
[----:B---3--:R-:W-:Y:S01]  /*76240*/  STL.64 [R1+0x5b10], R26 ;  /* 0x005b101a01007387 */ /* 0x008fe20000100a00 */
[----:B------:R0:W-:Y:S02]  /*76250*/  STL.64 [R1+0x5b08], R24 ;  /* 0x005b081801007387 */ /* 0x0001e40000100a00 */
[----:B0-----:R-:W-:-:S02]  /*76260*/  IMAD.MOV.U32 R24, RZ, RZ, R29 ;  /* 0x000000ffff187224 */ /* 0x001fc400078e001d */
[----:B------:R-:W-:Y:S01]  /*76270*/  IMAD.MOV.U32 R25, RZ, RZ, R0 ;  /* 0x000000ffff197224 */ /* 0x000fe200078e0000 */
[----:B------:R-:W2:Y:S01]  /*76280*/  LDL.LU R29, [R1+0x5c04] ;  /* 0x005c0400011d7983 */ /* 0x000ea20000300800 */
[----:B------:R-:W3:Y:S03]  /*76290*/  LDL.LU R0, [R1+0x5c00] ;  /* 0x005c000001007983 */ /* 0x000ee60000300800 */
[----:B------:R0:W-:Y:S01]  /*762a0*/  STL.64 [R1+0x5b20], R24 ;  /* 0x005b201801007387 */ /* 0x0001e20000100a00 */
[----:B----4-:R-:W-:Y:S02]  /*762b0*/  STL.64 [R1+0x5ad8], R18 ;  /* 0x005ad81201007387 */ /* 0x010fe40000100a00 */
[----:B------:R-:W-:Y:S02]  /*762c0*/  STL.64 [R1+0x5ad0], R16 ;  /* 0x005ad01001007387 */ /* 0x000fe40000100a00 */
[----:B------:R-:W4:Y:S01]  /*762d0*/  LDL R14, [R1+0x18] ;  /* 0x00001800010e7983 */ /* 0x000f220000100800 */
[----:B------:R-:W4:Y:S01]  /*762e0*/  LDL R15, [R1+0x1c] ;  /* 0x00001c00010f7983 */ /* 0x000f220000100800 */
[----:B0-----:R-:W-:-:S02]  /*762f0*/  IMAD.MOV.U32 R24, RZ, RZ, R28 ;  /* 0x000000ffff187224 */ /* 0x001fc400078e001c */
[----:B------:R-:W-:Y:S01]  /*76300*/  IMAD.MOV.U32 R25, RZ, RZ, R3 ;  /* 0x000000ffff197224 */ /* 0x000fe200078e0003 */
[----:B------:R-:W2:Y:S01]  /*76310*/  LDL.LU R28, [R1+0x5bfc] ;  /* 0x005bfc00011c7983 */ /* 0x000ea20000300800 */
[----:B------:R-:W2:Y:S03]  /*76320*/  LDL.LU R3, [R1+0x5bf8] ;  /* 0x005bf80001037983 */ /* 0x000ea60000300800 */
[----:B------:R-:W-:Y:S04]  /*76330*/  STL.64 [R1+0x5b38], R24 ;  /* 0x005b381801007387 */ /* 0x000fe80000100a00 */
[----:B----4-:R0:W-:Y:S04]  /*76340*/  STL.64 [R1+0x5ae0], R14 ;  /* 0x005ae00e01007387 */ /* 0x0101e80000100a00 */
[----:B0-----:R-:W4:Y:S01]  /*76350*/  LDL.64 R14, [R1+0x28] ;  /* 0x00002800010e7983 */ /* 0x001f220000100a00 */
[----:B---3--:R-:W-:-:S02]  /*76360*/  IMAD.MOV.U32 R24, RZ, RZ, R0 ;  /* 0x000000ffff187224 */ /* 0x008fc400078e0000 */
[----:B--2---:R-:W-:Y:S01]  /*76370*/  IMAD.MOV.U32 R25, RZ, RZ, R29 ;  /* 0x000000ffff197224 */ /* 0x004fe200078e001d */
[----:B----4-:R0:W-:Y:S01]  /*76380*/  STL.64 [R1+0x5b18], R14 ;  /* 0x005b180e01007387 */ /* 0x0101e20000100a00 */
[----:B------:R-:W2:Y:S02]  /*76390*/  LDL.LU R12, [R1+0x840] ;  /* 0x00084000010c7983 */ /* 0x000ea40000300800 */
[----:B------:R-:W2:Y:S01]  /*763a0*/  LDL.LU R13, [R1+0x844] ;  /* 0x00084400010d7983 */ /* 0x000ea20000300800 */
[----:B0-----:R-:W3:Y:S01]  /*763b0*/  LDL.LU R14, [R1+0x848] ;  /* 0x00084800010e7983 */ /* 0x001ee20000300800 */
[----:B------:R-:W3:Y:S02]  /*763c0*/  LDL.LU R15, [R1+0x84c] ;  /* 0x00084c00010f7983 */ /* 0x000ee40000300800 */
[----:B------:R-:W4:Y:S02]  /*763d0*/  LDL.LU R0, [R1+0x5bf4] ;  /* 0x005bf40001007983 */ /* 0x000f240000300800 */
[----:B------:R-:W4:Y:S01]  /*763e0*/  LDL.LU R29, [R1+0x5bf0] ;  /* 0x005bf000011d7983 */ /* 0x000f220000300800 */
[----:B------:R0:W-:Y:S02]  /*763f0*/  STL.64 [R1+0x5b50], R24 ;  /* 0x005b501801007387 */ /* 0x0001e40000100a00 */
[----:B0-----:R-:W-:-:S02]  /*76400*/  IMAD.MOV.U32 R24, RZ, RZ, R3 ;  /* 0x000000ffff187224 */ /* 0x001fc400078e0003 */
[----:B------:R-:W-:Y:S01]  /*76410*/  IMAD.MOV.U32 R25, RZ, RZ, R28 ;  /* 0x000000ffff197224 */ /* 0x000fe200078e001c */
[----:B------:R-:W4:Y:S01]  /*76420*/  LDL.LU R3, [R1+0x5bec] ;  /* 0x005bec0001037983 */ /* 0x000f220000300800 */
[----:B------:R-:W4:Y:S03]  /*76430*/  LDL.LU R28, [R1+0x5be8] ;  /* 0x005be800011c7983 */ /* 0x000f260000300800 */
[----:B------:R-:W-:Y:S04]  /*76440*/  STL.64 [R1+0x5b68], R24 ;  /* 0x005b681801007387 */ /* 0x000fe80000100a00 */
[----:B---3--:R-:W-:Y:S01]  /*76450*/  STL.64 [R1+0x5b30], R14 ;  /* 0x005b300e01007387 */ /* 0x008fe20000100a00 */
[----:B--2---:R0:W-:Y:S03]  /*76460*/  STL.64 [R1+0x5b28], R12 ;  /* 0x005b280c01007387 */ /* 0x0041e60000100a00 */
[----:B0-----:R-:W2:Y:S01]  /*76470*/  LDL.LU R12, [R1+0x850] ;  /* 0x00085000010c7983 */ /* 0x001ea20000300800 */
[----:B------:R-:W2:Y:S02]  /*76480*/  LDL.LU R13, [R1+0x854] ;  /* 0x00085400010d7983 */ /* 0x000ea40000300800 */
[----:B------:R-:W3:Y:S02]  /*76490*/  LDL.LU R14, [R1+0x858] ;  /* 0x00085800010e7983 */ /* 0x000ee40000300800 */
[----:B------:R-:W3:Y:S02]  /*764a0*/  LDL.LU R15, [R1+0x85c] ;  /* 0x00085c00010f7983 */ /* 0x000ee40000300800 */
[----:B----4-:R-:W-:-:S02]  /*764b0*/  IMAD.MOV.U32 R24, RZ, RZ, R29 ;  /* 0x000000ffff187224 */ /* 0x010fc400078e001d */
[----:B------:R-:W-:Y:S01]  /*764c0*/  IMAD.MOV.U32 R25, RZ, RZ, R0 ;  /* 0x000000ffff197224 */ /* 0x000fe200078e0000 */
[----:B------:R-:W4:Y:S01]  /*764d0*/  LDL.LU R29, [R1+0x5be4] ;  /* 0x005be400011d7983 */ /* 0x000f220000300800 */
[----:B------:R-:W4:Y:S03]  /*764e0*/  LDL.LU R0, [R1+0x5be0] ;  /* 0x005be00001007983 */ /* 0x000f260000300800 */
[----:B------:R0:W-:Y:S02]  /*764f0*/  STL.64 [R1+0x5b80], R24 ;  /* 0x005b801801007387 */ /* 0x0001e40000100a00 */
[----:B0-----:R-:W-:Y:S02]  /*76500*/  IMAD.MOV.U32 R24, RZ, RZ, R28 ;  /* 0x000000ffff187224 */ /* 0x001fe400078e001c */
        /* <DEDUP_REMOVED lines=21> */
[----:B------:R-:W-:-:S02]  /*76660*/  IMAD.MOV.U32 R24, RZ, RZ, R3 ;  /* 0x000000ffff187224 */ /* 0x000fc400078e0003 */
[----:B------:R-:W-:Y:S01]  /*76670*/  IMAD.MOV.U32 R25, RZ, RZ, R28 ;  /* 0x000000ffff197224 */ /* 0x000fe200078e001c */
[----:B------:R-:W4:Y:S01]  /*76680*/  LDL.LU R3, [R1+0x5bcc] ;  /* 0x005bcc0001037983 */ /* 0x000f220000300800 */
[----:B------:R-:W4:Y:S03]  /*76690*/  LDL.LU R28, [R1+0x5bc8] ;  /* 0x005bc800011c7983 */ /* 0x000f260000300800 */
        /* <DEDUP_REMOVED lines=28> */
[C---:B--2---:R-:W-:Y:S01]  /*76860*/  HMMA.16816.F32.BF16 R24, R4.reuse, R24, R12 ;  /* 0x000000180418723c */ /* 0x044fe2000004180c */
[----:B---3--:R-:W-:Y:S01]  /*76870*/  STL.64 [R1+0x5af0], R18 ;  /* 0x005af01201007387 */ /* 0x008fe20000100a00 */
[----:B------:R0:W-:Y:S03]  /*76880*/  STL.64 [R1+0x5ae8], R16 ;  /* 0x005ae81001007387 */ /* 0x0001e60000100a00 */
[----:B0-----:R-:W2:Y:S01]  /*76890*/  LDL.LU R16, [R1+0x4f0] ;  /* 0x0004f00001107983 */ /* 0x001ea20000300800 */
[----:B------:R-:W2:Y:S02]  /*768a0*/  LDL.LU R17, [R1+0x4f4] ;  /* 0x0004f40001117983 */ /* 0x000ea40000300800 */
[----:B------:R-:W3:Y:S02]  /*768b0*/  LDL.64 R10, [R1+0x8] ;  /* 0x00000800010a7983 */ /* 0x000ee40000100a00 */
[----:B-1----:R-:W-:Y:S01]  /*768c0*/  STL.64 [R1+0x59d0], R22 ;  /* 0x0059d01601007387 */ /* 0x002fe20000100a00 */
[----:B------:R0:W-:Y:S04]  /*768d0*/  STL.64 [R1+0x59c8], R20 ;  /* 0x0059c81401007387 */ /* 0x0001e80000100a00 */
[----:B0-----:R-:W2:Y:S01]  /*768e0*/  LDL.LU.64 R20, [R1+0xd0] ;  /* 0x0000d00001147983 */ /* 0x001ea20000300a00 */
[----:B------:R-:W2:Y:S02]  /*768f0*/  LDL.64 R22, [R1+0xd8] ;  /* 0x0000d80001167983 */ /* 0x000ea40000100a00 */
[----:B------:R-:W2:Y:S02]  /*76900*/  LDL.LU.64 R14, [R1+0x5bc0] ;  /* 0x005bc000010e7983 */ /* 0x000ea40000300a00 */
[----:B------:R-:W2:Y:S03]  /*76910*/  LDL.LU.64 R12, [R1+0x5bb8] ;  /* 0x005bb800010c7983 */ /* 0x000ea60000300a00 */
        /* <DEDUP_REMOVED lines=26> */
[----:B------:R-:W2:Y:S11]  /*76ac0*/  LDL.LU.64 R12, [R1+0x5b58] ;  /* 0x005b5800010c7983 */ /* 0x000eb60000300a00 */
[----:B------:R-:W-:Y:S09]  /*76ad0*/  @!UPT UIADD3 URZ, URZ, URZ, URZ ;  /* 0x0000003f3f3ff290 */ /* 0x000ff2000fffe03f */
[----:B------:R0:W-:Y:S04]  /*76ae0*/  STL.64 [R1+0x870], R24 ;  /* 0x0008701801007387 */ /* 0x0001e80000100a00 */
[----:B0-----:R-:W2:Y:S01]  /*76af0*/  LDL.LU.64 R24, [R1+0x5b50] ;  /* 0x005b500001187983 */ /* 0x001ea20000300a00 */
[----:B----4-:R-:W-:Y:S02]  /*76b00*/  IMAD.MOV.U32 R18, RZ, RZ, R28 ;  /* 0x000000ffff127224 */ /* 0x010fe400078e001c */
[----:B------:R-:W-:Y:S02]  /*76b10*/  IMAD.MOV.U32 R19, RZ, RZ, R3 ;  /* 0x000000ffff137224 */ /* 0x000fe400078e0003 */
[----:B------:R-:W-:Y:S02]  /*76b20*/  IMAD.MOV.U32 R28, RZ, RZ, R26 ;  /* 0x000000ffff1c7224 */ /* 0x000fe400078e001a */
[----:B------:R-:W-:-:S05]  /*76b30*/  IMAD.MOV.U32 R3, RZ, RZ, R27 ;  /* 0x000000ffff037224 */ /* 0x000fca00078e001b */
[----:B------:R-:W-:Y:S01]  /*76b40*/  STL [R1+0x5244], R3 ;  /* 0x0052440301007387 */ /* 0x000fe20000100800 */
[----:B------:R-:W-:Y:S01]  /*76b50*/  STL [R1+0x5240], R28 ;  /* 0x0052401c01007387 */ /* 0x000fe20000100800 */
        /* <DEDUP_REMOVED lines=17> */
[----:B------:R-:W-:Y:S01]  /*76c70*/  STL.64 [R1+0x840], R24 ;  /* 0x0008401801007387 */ /* 0x000fe20000100a00 */
[----:B------:R0:W-:Y:S03]  /*76c80*/  STL.64 [R1+0x848], R26 ;  /* 0x0008481a01007387 */ /* 0x0001e60000100a00 */
[----:B0-----:R-:W4:Y:S01]  /*76c90*/  LDL.LU.64 R26, [R1+0x5b10] ;  /* 0x005b1000011a7983 */ /* 0x001f220000300a00 */
[----:B------:R-:W4:Y:S02]  /*76ca0*/  LDL.LU.64 R24, [R1+0x5b08] ;  /* 0x005b080001187983 */ /* 0x000f240000300a00 */
[----:B----4-:R-:W-:Y:S01]  /*76cb0*/  HMMA.16816.F32.BF16 R4, R4, R20, R24 ;  /* 0x000000140404723c */ /* 0x010fe20000041818 */
[----:B------:R-:W4:Y:S01]  /*76cc0*/  LDL.LU.64 R26, [R1+0x5b00] ;  /* 0x005b0000011a7983 */ /* 0x000f220000300a00 */
[----:B------:R-:W4:Y:S02]  /*76cd0*/  LDL.LU.64 R24, [R1+0x5af8] ;  /* 0x005af80001187983 */ /* 0x000f240000300a00 */
[----:B--2---:R-:W-:-:S02]  /*76ce0*/  IMAD.MOV.U32 R28, RZ, RZ, R14 ;  /* 0x000000ffff1c7224 */ /* 0x004fc400078e000e */
[----:B------:R-:W-:Y:S11]  /*76cf0*/  IMAD.MOV.U32 R2, RZ, RZ, R15 ;  /* 0x000000ffff027224 */ /* 0x000ff600078e000f */
[----:B------:R-:W-:Y:S06]  /*76d00*/  @!UPT UIADD3 URZ, URZ, URZ, URZ ;  /* 0x0000003f3f3ff290 */ /* 0x000fec000fffe03f */
[----:B------:R0:W-:Y:S01]  /*76d10*/  STL.64 [R1+0x500], R4 ;  /* 0x0005000401007387 */ /* 0x0001e20000100a00 */
[----:B------:R1:W-:Y:S03]  /*76d20*/  STL.64 [R1+0x508], R6 ;  /* 0x0005080601007387 */ /* 0x0003e60000100a00 */
[----:B0-----:R-:W2:Y:S01]  /*76d30*/  LDL.LU R4, [R1+0x4c0] ;  /* 0x0004c00001047983 */ /* 0x001ea20000300800 */
[----:B------:R-:W2:Y:S02]  /*76d40*/  LDL.LU R5, [R1+0x4c4] ;  /* 0x0004c40001057983 */ /* 0x000ea40000300800 */
[----:B-1----:R-:W2:Y:S02]  /*76d50*/  LDL.LU R6, [R1+0x4c8] ;  /* 0x0004c80001067983 */ /* 0x002ea40000300800 */
[----:B------:R-:W2:Y:S01]  /*76d60*/  LDL.LU R7, [R1+0x4cc] ;  /* 0x0004cc0001077983 */ /* 0x000ea20000300800 */
[----:B------:R0:W-:Y:S01]  /*76d70*/  STL.64 [R1+0x59e0], R22 ;  /* 0x0059e01601007387 */ /* 0x0001e20000100a00 */
[----:B------:R-:W2:Y:S02]  /*76d80*/  LDL.LU R20, [R1+0x4b0] ;  /* 0x0004b00001147983 */ /* 0x000ea40000300800 */
[----:B------:R-:W2:Y:S01]  /*76d90*/  LDL.LU R21, [R1+0x4b4] ;  /* 0x0004b40001157983 */ /* 0x000ea20000300800 */
[----:B0-----:R-:W2:Y:S01]  /*76da0*/  LDL.LU R22, [R1+0x4b8] ;  /* 0x0004b80001167983 */ /* 0x001ea20000300800 */
[----:B------:R-:W2:Y:S01]  /*76db0*/  LDL.LU R23, [R1+0x4bc] ;  /* 0x0004bc0001177983 */ /* 0x000ea20000300800 */
[C---:B----4-:R-:W-:Y:S11]  /*76dc0*/  HMMA.16816.F32.BF16 R16, R24.reuse, R14, R16 ;  /* 0x0000000e1810723c */ /* 0x050ff60000041810 */
[----:B------:R-:W-:Y:S11]  /*76dd0*/  @!UPT UIADD3 URZ, URZ, URZ, URZ ;  /* 0x0000003f3f3ff290 */ /* 0x000ff6000fffe03f */
[----:B------:R-:W-:Y:S01]  /*76de0*/  @!UPT UIADD3 URZ, URZ, URZ, URZ ;  /* 0x0000003f3f3ff290 */ /* 0x000fe2000fffe03f */
[----:B------:R-:W-:Y:S01]  /*76df0*/  STL.64 [R1+0x4f0], R16 ;  /* 0x0004f01001007387 */ /* 0x000fe20000100a00 */
[----:B------:R0:W-:Y:S03]  /*76e00*/  STL.64 [R1+0x4f8], R18 ;  /* 0x0004f81201007387 */ /* 0x0001e60000100a00 */
[----:B0-----:R-:W4:Y:S01]  /*76e10*/  LDL.LU.64 R18, [R1+0x5af0] ;  /* 0x005af00001127983 */ /* 0x001f220000300a00 */
[----:B------:R-:W4:Y:S02]  /*76e20*/  LDL.LU.64 R16, [R1+0x5ae8] ;  /* 0x005ae80001107983 */ /* 0x000f240000300a00 */
[----:B------:R-:W4:Y:S02]  /*76e30*/  LDL.LU.64 R14, [R1+0x5ae0] ;  /* 0x005ae000010e7983 */ /* 0x000f240000300a00 */
[C---:B----4-:R-:W-:Y:S01]  /*76e40*/  HMMA.16816.F32.BF16 R12, R24.reuse, R14, R16 ;  /* 0x0000000e180c723c */ /* 0x050fe20000041810 */
[----:B------:R-:W3:Y:S01]  /*76e50*/  LDL.LU.64 R18, [R1+0x5ad8] ;  /* 0x005ad80001127983 */ /* 0x000ee20000300a00 */
[----:B------:R-:W3:Y:S11]  /*76e60*/  LDL.LU.64 R16, [R1+0x5ad0] ;  /* 0x005ad00001107983 */ /* 0x000ef60000300a00 */
[----:B------:R-:W-:Y:S10]  /*76e70*/  @!UPT UIADD3 URZ, URZ, URZ, URZ ;  /* 0x0000003f3f3ff290 */ /* 0x000ff4000fffe03f */
[----:B------:R-:W-:Y:S01]  /*76e80*/  STL.64 [R1+0x4e0], R12 ;  /* 0x0004e00c01007387 */ /* 0x000fe20000100a00 */
[----:B------:R0:W-:Y:S03]  /*76e90*/  STL.64 [R1+0x4e8], R14 ;  /* 0x0004e80e01007387 */ /* 0x0001e60000100a00 */
[----:B0-----:R-:W4:Y:S01]  /*76ea0*/  LDL.LU.64 R14, [R1+0x5ac8] ;  /* 0x005ac800010e7983 */ /* 0x001f220000300a00 */
[C---:B---3--:R-:W-:Y:S11]  /*76eb0*/  HMMA.16816.F32.BF16 R16, R24.reuse, R10, R16 ;  /* 0x0000000a1810723c */ /* 0x048ff60000041810 */
[----:B------:R-:W-:Y:S11]  /*76ec0*/  @!UPT UIADD3 URZ, URZ, URZ, URZ ;  /* 0x0000003f3f3ff290 */ /* 0x000ff6000fffe03f */
[----:B------:R-:W-:Y:S01]  /*76ed0*/  @!UPT UIADD3 URZ, URZ, URZ, URZ ;  /* 0x0000003f3f3ff290 */ /* 0x000fe2000fffe03f */
[----:B------:R-:W-:Y:S01]  /*76ee0*/  STL.64 [R1+0x4d0], R16 ;  /* 0x0004d01001007387 */ /* 0x000fe20000100a00 */
[----:B------:R0:W-:Y:S03]  /*76ef0*/  STL.64 [R1+0x4d8], R18 ;  /* 0x0004d81201007387 */ /* 0x0001e60000100a00 */
[----:B0-----:R-:W2:Y:S01]  /*76f00*/  LDL.LU.64 R18, [R1+0x5ac0] ;  /* 0x005ac00001127983 */ /* 0x001ea20000300a00 */
[----:B------:R-:W-:Y:S02]  /*76f10*/  IMAD.MOV.U32 R17, RZ, RZ, R10 ;  /* 0x000000ffff117224 */ /* 0x000fe400078e000a */
[----:B------:R-:W-:Y:S02]  /*76f20*/  IMAD.MOV.U32 R16, RZ, RZ, R11 ;  /* 0x000000ffff107224 */ /* 0x000fe400078e000b */
[----:B------:R-:W3:Y:S01]  /*76f30*/  LDL.LU.64 R10, [R1+0x5ab8] ;  /* 0x005ab800010a7983 */ /* 0x000ee20000300a00 */
[----:B--2---:R-:W-:Y:S03]  /*76f40*/  HMMA.16816.F32.BF16 R4, R24, R18, R4 ;  /* 0x000000121804723c */ /* 0x004fe60000041804 */
[----:B------:R4:W-:Y:S01]  /*76f50*/  STL.64 [R1+0x5a30], R18 ;  /* 0x005a301201007387 */ /* 0x0009e20000100a00 */
[----:B------:R3:W-:Y:S03]  /*76f60*/  STL.64 [R1+0x5a28], R16 ;  /* 0x005a281001007387 */ /* 0x0007e60000100a00 */
[----:B----4-:R-:W-:-:S02]  /*76f70*/  IMAD.MOV.U32 R18, RZ, RZ, R15 ;  /* 0x000000ffff127224 */ /* 0x010fc400078e000f */
[----:B---3--:R-:W-:Y:S02]  /*76f80*/  IMAD.MOV.U32 R16, RZ, RZ, R11 ;  /* 0x000000ffff107224 */ /* 0x008fe400078e000b */
[----:B------:R-:W-:Y:S02]  /*76f90*/  IMAD.MOV.U32 R19, RZ, RZ, R14 ;  /* 0x000000ffff137224 */ /* 0x000fe400078e000e */
[----:B------:R-:W-:-:S10]  /*76fa0*/  IMAD.MOV.U32 R17, RZ, RZ, R10 ;  /* 0x000000ffff117224 */ /* 0x000fd400078e000a */
[----:B------:R-:W-:Y:S01]  /*76fb0*/  STL.64 [R1+0x4c0], R4 ;  /* 0x0004c00401007387 */ /* 0x000fe20000100a00 */
[----:B------:R-:W-:Y:S02]  /*76fc0*/  STL.64 [R1+0x4c8], R6 ;  /* 0x0004c80601007387 */ /* 0x000fe40000100a00 */
[----:B------:R-:W2:Y:S02]  /*76fd0*/  LDL.LU R11, [R1+0x5ab4] ;  /* 0x005ab400010b7983 */ /* 0x000ea40000300800 */
[----:B------:R-:W3:Y:S01]  /*76fe0*/  LDL.LU R10, [R1+0x5ab0] ;  /* 0x005ab000010a7983 */ /* 0x000ee20000300800 */
[----:B------:R-:W4:Y:S01]  /*76ff0*/  LDL.LU R15, [R1+0x5aac] ;  /* 0x005aac00010f7983 */ /* 0x000f220000300800 */
[----:B------:R-:W2:Y:S02]  /*77000*/  LDL.LU R14, [R1+0x5aa8] ;  /* 0x005aa800010e7983 */ /* 0x000ea40000300800 */
[----:B------:R0:W-:Y:S02]  /*77010*/  STL.64 [R1+0x5a40], R18 ;  /* 0x005a401201007387 */ /* 0x0001e40000100a00 */
[----:B------:R-:W-:Y:S01]  /*77020*/  STL.64 [R1+0x5a38], R16 ;  /* 0x005a381001007387 */ /* 0x000fe20000100a00 */
[----:B0-----:R-:W3:Y:S04]  /*77030*/  LDL R18, [R1+0x138] ;  /* 0x0001380001127983 */ /* 0x001ee80000100800 */
[----:B------:R-:W3:Y:S01]  /*77040*/  LDL R19, [R1+0x13c] ;  /* 0x00013c0001137983 */ /* 0x000ee20000100800 */
[----:B------:R-:W3:Y:S02]  /*77050*/  LDL.LU R4, [R1+0x4a0] ;  /* 0x0004a00001047983 */ /* 0x000ee40000300800 */
[----:B------:R-:W3:Y:S02]  /*77060*/  LDL.LU R5, [R1+0x4a4] ;  /* 0x0004a40001057983 */ /* 0x000ee40000300800 */
[----:B----4-:R-:W-:-:S02]  /*77070*/  IMAD.MOV.U32 R7, RZ, RZ, R15 ;  /* 0x000000ffff077224 */ /* 0x010fc400078e000f */
[----:B--2---:R-:W-:Y:S02]  /*77080*/  IMAD.MOV.U32 R6, RZ, RZ, R14 ;  /* 0x000000ffff067224 */ /* 0x004fe400078e000e */
[----:B------:R-:W2:Y:S01]  /*77090*/  LDL.LU R14, [R1+0x5aa4] ;  /* 0x005aa400010e7983 */ /* 0x000ea20000300800 */
[----:B------:R-:W2:Y:S03]  /*770a0*/  LDL.LU R15, [R1+0x5aa0] ;  /* 0x005aa000010f7983 */ /* 0x000ea60000300800 */
[----:B---3--:R0:W-:Y:S04]  /*770b0*/  STL.64 [R1+0x5a50], R18 ;  /* 0x005a501201007387 */ /* 0x0081e80000100a00 */
[----:B0-----:R-:W3:Y:S04]  /*770c0*/  LDL.64 R18, [R1+0x148] ;  /* 0x0001480001127983 */ /* 0x001ee80000100a00 */
[----:B---3--:R0:W-:Y:S04]  /*770d0*/  STL.64 [R1+0x5a68], R18 ;  /* 0x005a681201007387 */ /* 0x0081e80000100a00 */
[----:B0-----:R-:W3:Y:S01]  /*770e0*/  LDL.64 R18, [R1+0x158] ;  /* 0x0001580001127983 */ /* 0x001ee20000100a00 */
[----:B--2---:R-:W-:Y:S03]  /*770f0*/  HMMA.16816.F32.BF16 R20, R24, R14, R20 ;  /* 0x0000000e1814723c */ /* 0x004fe60000041814 */
[----:B---3--:R0:W-:Y:S01]  /*77100*/  STL.64 [R1+0x5a80], R18 ;  /* 0x005a801201007387 */ /* 0x0081e20000100a00 */
[----:B------:R-:W2:Y:S02]  /*77110*/  LDL.LU R16, [R1+0x830] ;  /* 0x0008300001107983 */ /* 0x000ea40000300800 */
[----:B------:R-:W2:Y:S01]  /*77120*/  LDL.LU R17, [R1+0x834] ;  /* 0x0008340001117983 */ /* 0x000ea20000300800 */
[----:B0-----:R-:W2:Y:S01]  /*77130*/  LDL.LU R18, [R1+0x838] ;  /* 0x0008380001127983 */ /* 0x001ea20000300800 */
[----:B------:R-:W2:Y:S02]  /*77140*/  LDL.LU R19, [R1+0x83c] ;  /* 0x00083c0001137983 */ /* 0x000ea40000300800 */
[----:B------:R0:W-:Y:S02]  /*77150*/  STL.64 [R1+0x5a48], R14 ;  /* 0x005a480e01007387 */ /* 0x0001e40000100a00 */
[----:B------:R-:W3:Y:S11]  /*77160*/  LDL.LU R12, [R1+0x800] ;  /* 0x00080000010c7983 */ /* 0x000ef60000300800 */
[----:B------:R-:W-:Y:S01]  /*77170*/  STL.64 [R1+0x4b0], R20 ;  /* 0x0004b01401007387 */ /* 0x000fe20000100a00 */
[----:B------:R-:W-:Y:S02]  /*77180*/  STL.64 [R1+0x4b8], R22 ;  /* 0x0004b81601007387 */ /* 0x000fe40000100a00 */
[----:B------:R-:W3:Y:S01]  /*77190*/  LDL.LU R13, [R1+0x804] ;  /* 0x00080400010d7983 */ /* 0x000ee20000300800 */
[----:B0-----:R-:W4:Y:S01]  /*771a0*/  LDL.LU R14, [R1+0x808] ;  /* 0x00080800010e7983 */ /* 0x001f220000300800 */
[----:B------:R-:W4:Y:S03]  /*771b0*/  LDL.LU R15, [R1+0x80c] ;  /* 0x00080c00010f7983 */ /* 0x000f260000300800 */
[----:B----4-:R-:W-:Y:S01]  /*771c0*/  STL.64 [R1+0x5a60], R14 ;  /* 0x005a600e01007387 */ /* 0x010fe20000100a00 */
[----:B---3--:R0:W-:Y:S03]  /*771d0*/  STL.64 [R1+0x5a58], R12 ;  /* 0x005a580c01007387 */ /* 0x0081e60000100a00 */
[----:B0-----:R-:W3:Y:S01]  /*771e0*/  LDL.LU R12, [R1+0x810] ;  /* 0x00081000010c7983 */ /* 0x001ee20000300800 */
[----:B------:R-:W3:Y:S02]  /*771f0*/  LDL.LU R13, [R1+0x814] ;  /* 0x00081400010d7983 */ /* 0x000ee40000300800 */
[----:B------:R-:W-:-:S02]  /*77200*/  IMAD.MOV.U32 R14, RZ, RZ, R10 ;  /* 0x000000ffff0e7224 */ /* 0x000fc400078e000a */
[----:B------:R-:W-:Y:S01]  /*77210*/  IMAD.MOV.U32 R15, RZ, RZ, R11 ;  /* 0x000000ffff0f7224 */ /* 0x000fe200078e000b */
[----:B------:R-:W4:Y:S01]  /*77220*/  LDL.LU R10, [R1+0x5a9c] ;  /* 0x005a9c00010a7983 */ /* 0x000f220000300800 */
[----:B------:R-:W4:Y:S03]  /*77230*/  LDL.LU R11, [R1+0x5a98] ;  /* 0x005a9800010b7983 */ /* 0x000f260000300800 */
[----:B------:R-:W-:Y:S04]  /*77240*/  STL.64 [R1+0x5a78], R14 ;  /* 0x005a780e01007387 */ /* 0x000fe80000100a00 */
[----:B---3--:R0:W-:Y:S04]  /*77250*/  STL.64 [R1+0x5a70], R12 ;  /* 0x005a700c01007387 */ /* 0x0081e80000100a00 */
[----:B0-----:R-:W3:Y:S01]  /*77260*/  LDL.LU R12, [R1+0x820] ;  /* 0x00082000010c7983 */ /* 0x001ee20000300800 */
[----:B------:R-:W3:Y:S02]  /*77270*/  LDL.LU R13, [R1+0x824] ;  /* 0x00082400010d7983 */ /* 0x000ee40000300800 */
[----:B------:R-:W2:Y:S02]  /*77280*/  LDL.LU R14, [R1+0x828] ;  /* 0x00082800010e7983 */ /* 0x000ea40000300800 */
[----:B------:R-:W2:Y:S01]  /*77290*/  LDL.LU R15, [R1+0x82c] ;  /* 0x00082c00010f7983 */ /* 0x000ea20000300800 */
[C---:B----4-:R-:W-:Y:S01]  /*772a0*/  HMMA.16816.F32.BF16 R20, R24.reuse, R10, R4 ;  /* 0x0000000a1814723c */ /* 0x050fe20000041804 */
[----:B------:R-:W0:Y:S04]  /*772b0*/  LDSM.16.MT88.4 R4, [R0+0x23000] ;  /* 0x023000000004783b */ /* 0x000e280000004200 */
[----:B--2---:R1:W-:Y:S01]  /*772c0*/  STL.64 [R1+0x5a90], R14 ;  /* 0x005a900e01007387 */ /* 0x0043e20000100a00 */
[----:B---3--:R-:W-:Y:S03]  /*772d0*/  STL.64 [R1+0x5a88], R12 ;  /* 0x005a880c01007387 */ /* 0x008fe60000100a00 */
[----:B-1----:R-:W2:Y:S11]  /*772e0*/  LDL.64 R14, [R1+0x38] ;  /* 0x00003800010e7983 */ /* 0x002eb60000100a00 */
[----:B------:R-:W-:Y:S03]  /*772f0*/  @!UPT UIADD3 URZ, URZ, URZ, URZ ;  /* 0x0000003f3f3ff290 */ /* 0x000fe6000fffe03f */
[----:B------:R-:W-:Y:S02]  /*77300*/  STL.64 [R1+0x4a0], R20 ;  /* 0x0004a01401007387 */ /* 0x000fe40000100a00 */
[----:B------:R1:W-:Y:S02]  /*77310*/  STL.64 [R1+0x4a8], R22 ;  /* 0x0004a81601007387 */ /* 0x0003e40000100a00 */
[----:B-1----:R-:W3:Y:S01]  /*77320*/  LDL.64 R22, [R1+0x118] ;  /* 0x0001180001167983 */ /* 0x002ee20000100a00 */
[----:B0-----:R-:W-:Y:S02]  /*77330*/  STL.64 [R1+0x5878], R6 ;  /* 0x0058780601007387 */ /* 0x001fe40000100a00 */
[----:B------:R0:W-:Y:S01]  /*77340*/  STL.64 [R1+0x5870], R4 ;  /* 0x0058700401007387 */ /* 0x0001e20000100a00 */
[----:B--2---:R-:W-:Y:S01]  /*77350*/  HMMA.16816.F32.BF16 R16, R24, R14, R16 ;  /* 0x0000000e1810723c */ /* 0x004fe20000041810 */
[----:B0-----:R-:W-:Y:S02]  /*77360*/  IMAD.MOV.U32 R5, RZ, RZ, R14 ;  /* 0x000000ffff057224 */ /* 0x001fe400078e000e */
[----:B------:R-:W-:-:S02]  /*77370*/  IMAD.MOV.U32 R4, RZ, RZ, R15 ;  /* 0x000000ffff047224 */ /* 0x000fc400078e000f */
[----:B------:R-:W2:Y:S01]  /*77380*/  LDL.LU.64 R14, [R1+0x5a90] ;  /* 0x005a9000010e7983 */ /* 0x000ea20000300a00 */
[----:B------:R-:W2:Y:S11]  /*77390*/  LDL.LU.64 R12, [R1+0x5a88] ;  /* 0x005a8800010c7983 */ /* 0x000eb60000300a00 */
[----:B------:R-:W-:Y:S06]  /*773a0*/  @!UPT UIADD3 URZ, URZ, URZ, URZ ;  /* 0x0000003f3f3ff290 */ /* 0x000fec000fffe03f */
[----:B------:R-:W-:Y:S01]  /*773b0*/  STL.64 [R1+0x830], R16 ;  /* 0x0008301001007387 */ /* 0x000fe20000100a00 */
[----:B------:R0:W-:Y:S02]  /*773c0*/  STL [R1+0x838], R18 ;  /* 0x0008381201007387 */ /* 0x0001e40000100800 */
[----:B------:R-:W-:Y:S02]  /*773d0*/  IMAD.MOV.U32 R0, RZ, RZ, R19 ;  /* 0x000000ffff007224 */ /* 0x000fe400078e0013 */
[----:B0-----:R-:W2:Y:S01]  /*773e0*/  LDL.LU.64 R18, [R1+0x5a80] ;  /* 0x005a800001127983 */ /* 0x001ea20000300a00 */
[----:B------:R0:W-:Y:S03]  /*773f0*/  STL.64 [R1+0x59d8], R4 ;  /* 0x0059d80401007387 */ /* 0x0001e60000100a00 */
[----:B0-----:R-:W3:Y:S01]  /*77400*/  LDL.LU R4, [R1+0x7e0] ;  /* 0x0007e00001047983 */ /* 0x001ee20000300800 */
[----:B------:R-:W3:Y:S02]  /*77410*/  LDL.LU R5, [R1+0x7e4] ;  /* 0x0007e40001057983 */ /* 0x000ee40000300800 */
[----:B------:R-:W3:Y:S02]  /*77420*/  LDL.LU R6, [R1+0x7e8] ;  /* 0x0007e80001067983 */ /* 0x000ee40000300800 */
[----:B------:R-:W3:Y:S01]  /*77430*/  LDL.LU R7, [R1+0x7ec] ;  /* 0x0007ec0001077983 */ /* 0x000ee20000300800 */
[----:B------:R0:W-:Y:S01]  /*77440*/  STL [R1+0x5170], R0 ;  /* 0x0051700001007387 */ /* 0x0001e20000100800 */
[----:B--2---:R-:W-:Y:S01]  /*77450*/  HMMA.16816.F32.BF16 R12, R24, R18, R12 ;  /* 0x00000012180c723c */ /* 0x004fe2000004180c */
[----:B------:R-:W-:-:S02]  /*77460*/  IMAD.MOV.U32 R3, RZ, RZ, R18 ;  /* 0x000000ffff037224 */ /* 0x000fc400078e0012 */
[----:B0-----:R-:W-:Y:S11]  /*77470*/  IMAD.MOV.U32 R0, RZ, RZ, R19 ;  /* 0x000000ffff007224 */ /* 0x001ff600078e0013 */
        /* <DEDUP_REMOVED lines=18> */
[----:B------:R0:W-:Y:S01]  /*775a0*/  STL.64 [R1+0x59f0], R10 ;  /* 0x0059f00a01007387 */ /* 0x0001e20000100a00 */
[----:B------:R-:W-:Y:S03]  /*775b0*/  STL [R1+0x59e8], R8 ;  /* 0x0059e80801007387 */ /* 0x000fe60000100800 */
[----:B0-----:R-:W4:Y:S01]  /*775c0*/  LDL.64 R10, [R1+0x128] ;  /* 0x00012800010a7983 */ /* 0x001f220000100a00 */
[C---:B--2---:R-:W-:Y:S03]  /*775d0*/  HMMA.16816.F32.BF16 R16, R24.reuse, R18, R12 ;  /* 0x000000121810723c */ /* 0x044fe6000004180c */
[----:B------:R-:W2:Y:S11]  /*775e0*/  LDL.LU.64 R14, [R1+0x5a48] ;  /* 0x005a4800010e7983 */ /* 0x000eb60000300a00 */
[----:B------:R-:W-:Y:S09]  /*775f0*/  @!UPT UIADD3 URZ, URZ, URZ, URZ ;  /* 0x0000003f3f3ff290 */ /* 0x000ff2000fffe03f */
[----:B------:R-:W-:Y:S01]  /*77600*/  STL.64 [R1+0x800], R16 ;  /* 0x0008001001007387 */ /* 0x000fe20000100a00 */
[----:B------:R0:W-:Y:S03]  /*77610*/  STL.64 [R1+0x808], R18 ;  /* 0x0008081201007387 */ /* 0x0001e60000100a00 */
[----:B0-----:R-:W2:Y:S01]  /*77620*/  LDL.LU.64 R18, [R1+0x5a40] ;  /* 0x005a400001127983 */ /* 0x001ea20000300a00 */
[----:B------:R-:W2:Y:S02]  /*77630*/  LDL.LU.64 R16, [R1+0x5a38] ;  /* 0x005a380001107983 */ /* 0x000ea40000300a00 */
[----:B----4-:R-:W-:Y:S02]  /*77640*/  IMAD.MOV.U32 R13, RZ, RZ, R10 ;  /* 0x000000ffff0d7224 */ /* 0x010fe400078e000a */
[----:B------:R-:W-:Y:S01]  /*77650*/  IMAD.MOV.U32 R12, RZ, RZ, R11 ;  /* 0x000000ffff0c7224 */ /* 0x000fe200078e000b */
[C---:B--2---:R-:W-:Y:S11]  /*77660*/  HMMA.16816.F32.BF16 R16, R24.reuse, R10, R16 ;  /* 0x0000000a1810723c */ /* 0x044ff60000041810 */
[----:B------:R-:W-:Y:S11]  /*77670*/  @!UPT UIADD3 URZ, URZ, URZ, URZ ;  /* 0x0000003f3f3ff290 */ /* 0x000ff6000fffe03f */
[----:B------:R-:W-:Y:S01]  /*77680*/  @!UPT UIADD3 URZ, URZ, URZ, URZ ;  /* 0x0000003f3f3ff290 */ /* 0x000fe2000fffe03f */
[----:B------:R-:W-:Y:S01]  /*77690*/  STL.64 [R1+0x7f0], R16 ;  /* 0x0007f01001007387 */ /* 0x000fe20000100a00 */
[----:B------:R0:W-:Y:S03]  /*776a0*/  STL.64 [R1+0x7f8], R18 ;  /* 0x0007f81201007387 */ /* 0x0001e60000100a00 */
[----:B0-----:R-:W2:Y:S01]  /*776b0*/  LDL.LU.64 R18, [R1+0x5a30] ;  /* 0x005a300001127983 */ /* 0x001ea20000300a00 */
[----:B------:R-:W4:Y:S02]  /*776c0*/  LDL.LU.64 R16, [R1+0x5a28] ;  /* 0x005a280001107983 */ /* 0x000f240000300a00 */
[----:B------:R-:W-:Y:S02]  /*776d0*/  STL.64 [R1+0x5970], R14 ;  /* 0x0059700e01007387 */ /* 0x000fe40000100a00 */
[----:B------:R0:W-:Y:S02]  /*776e0*/  STL.64 [R1+0x5968], R12 ;  /* 0x0059680c01007387 */ /* 0x0001e40000100a00 */
[----:B0-----:R-:W2:Y:S01]  /*776f0*/  LDL.LU R12, [R1+0x270] ;  /* 0x00027000010c7983 */ /* 0x001ea20000300800 */
[----:B------:R-:W2:Y:S02]  /*77700*/  LDL.LU R13, [R1+0x274] ;  /* 0x00027400010d7983 */ /* 0x000ea40000300800 */
[----:B------:R-:W2:Y:S02]  /*77710*/  LDL.LU R14, [R1+0x278] ;  /* 0x00027800010e7983 */ /* 0x000ea40000300800 */
[----:B------:R-:W2:Y:S01]  /*77720*/  LDL.LU R15, [R1+0x27c] ;  /* 0x00027c00010f7983 */ /* 0x000ea20000300800 */
[----:B---3--:R-:W-:Y:S01]  /*77730*/  HMMA.16816.F32.BF16 R4, R24, R22, R4 ;  /* 0x000000161804723c */ /* 0x008fe20000041804 */
[----:B--2---:R4:W-:Y:S01]  /*77740*/  STL.64 [R1+0x5980], R14 ;  /* 0x0059800e01007387 */ /* 0x0049e20000100a00 */
[----:B------:R-:W-:Y:S02]  /*77750*/  STL.64 [R1+0x5978], R12 ;  /* 0x0059780c01007387 */ /* 0x000fe40000100a00 */
[----:B----4-:R-:W-:-:S02]  /*77760*/  IMAD.MOV.U32 R14, RZ, RZ, R17 ;  /* 0x000000ffff0e7224 */ /* 0x010fc400078e0011 */
[----:B------:R-:W-:-:S05]  /*77770*/  IMAD.MOV.U32 R15, RZ, RZ, R16 ;  /* 0x000000ffff0f7224 */ /* 0x000fca00078e0010 */
[----:B------:R-:W-:Y:S11]  /*77780*/  STL.64 [R1+0x5998], R14 ;  /* 0x0059980e01007387 */ /* 0x000ff60000100a00 */
[----:B------:R-:W-:Y:S01]  /*77790*/  @!UPT UIADD3 URZ, URZ, URZ, URZ ;  /* 0x0000003f3f3ff290 */ /* 0x000fe2000fffe03f */
[----:B------:R-:W-:Y:S02]  /*777a0*/  STL.64 [R1+0x7e0], R4 ;  /* 0x0007e00401007387 */ /* 0x000fe40000100a00 */
[----:B------:R-:W-:Y:S02]  /*777b0*/  STL.64 [R1+0x7e8], R6 ;  /* 0x0007e80601007387 */ /* 0x000fe40000100a00 */
[----:B------:R-:W2:Y:S01]  /*777c0*/  LDL.LU R8, [R1+0x7b0] ;  /* 0x0007b00001087983 */ /* 0x000ea20000300800 */
[----:B------:R-:W2:Y:S01]  /*777d0*/  LDL.LU R9, [R1+0x7b4] ;  /* 0x0007b40001097983 */ /* 0x000ea20000300800 */
[----:B------:R-:W3:Y:S02]  /*777e0*/  LDL.LU R10, [R1+0x7b8] ;  /* 0x0007b800010a7983 */ /* 0x000ee40000300800 */
[----:B------:R-:W3:Y:S02]  /*777f0*/  LDL.LU R11, [R1+0x7bc] ;  /* 0x0007bc00010b7983 */ /* 0x000ee40000300800 */
[----:B---3--:R0:W-:Y:S01]  /*77800*/  STL.64 [R1+0x5a00], R10 ;  /* 0x005a000a01007387 */ /* 0x0081e20000100a00 */
[----:B--2---:R-:W-:Y:S03]  /*77810*/  STL.64 [R1+0x59f8], R8 ;  /* 0x0059f80801007387 */ /* 0x004fe60000100a00 */
[----:B0-----:R-:W2:Y:S04]  /*77820*/  LDL R10, [R1+0xf8] ;  /* 0x0000f800010a7983 */ /* 0x001ea80000100800 */
[----:B------:R-:W2:Y:S01]  /*77830*/  LDL R11, [R1+0xfc] ;  /* 0x0000fc00010b7983 */ /* 0x000ea20000100800 */
[----:B------:R-:W-:-:S02]  /*77840*/  IMAD.MOV.U32 R17, RZ, RZ, R22 ;  /* 0x000000ffff117224 */ /* 0x000fc400078e0016 */
[----:B------:R-:W-:Y:S01]  /*77850*/  IMAD.MOV.U32 R16, RZ, RZ, R23 ;  /* 0x000000ffff107224 */ /* 0x000fe200078e0017 */
[----:B--2---:R0:W-:Y:S01]  /*77860*/  STL.64 [R1+0x5a10], R10 ;  /* 0x005a100a01007387 */ /* 0x0041e20000100a00 */
[----:B------:R-:W2:Y:S03]  /*77870*/  LDL.64 R22, [R1+0xe8] ;  /* 0x0000e80001167983 */ /* 0x000ea60000100a00 */
[----:B0-----:R-:W3:Y:S04]  /*77880*/  LDL.64 R10, [R1+0x108] ;  /* 0x00010800010a7983 */ /* 0x001ee80000100a00 */
[----:B--2---:R0:W-:Y:S01]  /*77890*/  STL.64 [R1+0x5a08], R22 ;  /* 0x005a081601007387 */ /* 0x0041e20000100a00 */
[----:B------:R-:W2:Y:S02]  /*778a0*/  LDL.LU R20, [R1+0x7c0] ;  /* 0x0007c00001147983 */ /* 0x000ea40000300800 */
[----:B------:R-:W2:Y:S01]  /*778b0*/  LDL.LU R21, [R1+0x7c4] ;  /* 0x0007c40001157983 */ /* 0x000ea20000300800 */
[----:B0-----:R-:W4:Y:S01]  /*778c0*/  LDL.LU R22, [R1+0x7c8] ;  /* 0x0007c80001167983 */ /* 0x001f220000300800 */
[----:B------:R-:W4:Y:S03]  /*778d0*/  LDL.LU R23, [R1+0x7cc] ;  /* 0x0007cc0001177983 */ /* 0x000f260000300800 */
[----:B----4-:R-:W-:Y:S01]  /*778e0*/  STL.64 [R1+0x5a20], R22 ;  /* 0x005a201601007387 */ /* 0x010fe20000100a00 */
[----:B--2---:R0:W-:Y:S03]  /*778f0*/  STL.64 [R1+0x5a18], R20 ;  /* 0x005a181401007387 */ /* 0x0041e60000100a00 */
[----:B0-----:R-:W3:Y:S01]  /*77900*/  LDL.LU R20, [R1+0x7d0] ;  /* 0x0007d00001147983 */ /* 0x001ee20000300800 */
[----:B------:R-:W3:Y:S02]  /*77910*/  LDL.LU R21, [R1+0x7d4] ;  /* 0x0007d40001157983 */ /* 0x000ee40000300800 */
[----:B------:R-:W3:Y:S02]  /*77920*/  LDL.LU R22, [R1+0x7d8] ;  /* 0x0007d80001167983 */ /* 0x000ee40000300800 */
[----:B------:R-:W3:Y:S01]  /*77930*/  LDL.LU R23, [R1+0x7dc] ;  /* 0x0007dc0001177983 */ /* 0x000ee20000300800 */
[----:B------:R-:W2:Y:S04]  /*77940*/  LDL.64 R14, [R1+0x18] ;  /* 0x00001800010e7983 */ /* 0x000ea80000100a00 */
[----:B--2---:R-:W-:Y:S01]  /*77950*/  STL.64 [R1+0x59b0], R14 ;  /* 0x0059b00e01007387 */ /* 0x004fe20000100a00 */
[----:B------:R-:W2:Y:S02]  /*77960*/  LDL.LU R4, [R1+0x490] ;  /* 0x0004900001047983 */ /* 0x000ea40000300800 */
[----:B------:R-:W2:Y:S02]  /*77970*/  LDL.LU R5, [R1+0x494] ;  /* 0x0004940001057983 */ /* 0x000ea40000300800 */
[----:B------:R-:W2:Y:S01]  /*77980*/  LDL.LU R6, [R1+0x498] ;  /* 0x0004980001067983 */ /* 0x000ea20000300800 */
[----:B------:R-:W2:Y:S01]  /*77990*/  LDL.LU R7, [R1+0x49c] ;  /* 0x00049c0001077983 */ /* 0x000ea20000300800 */
[----:B------:R-:W-:Y:S02]  /*779a0*/  STL.64 [R1+0x5990], R18 ;  /* 0x0059901201007387 */ /* 0x000fe40000100a00 */
[----:B------:R0:W-:Y:S02]  /*779b0*/  STL.64 [R1+0x5988], R16 ;  /* 0x0059881001007387 */ /* 0x0001e40000100a00 */
[----:B0-----:R-:W4:Y:S01]  /*779c0*/  LDL.LU R16, [R1+0x280] ;  /* 0x0002800001107983 */ /* 0x001f220000300800 */
[----:B------:R-:W4:Y:S02]  /*779d0*/  LDL.LU R17, [R1+0x284] ;  /* 0x0002840001117983 */ /* 0x000f240000300800 */
[----:B------:R-:W2:Y:S02]  /*779e0*/  LDL.LU R18, [R1+0x288] ;  /* 0x0002880001127983 */ /* 0x000ea40000300800 */
[----:B------:R-:W2:Y:S01]  /*779f0*/  LDL.LU R19, [R1+0x28c] ;  /* 0x00028c0001137983 */ /* 0x000ea20000300800 */
[----:B---3--:R-:W-:Y:S01]  /*77a00*/  HMMA.16816.F32.BF16 R20, R24, R10, R20 ;  /* 0x0000000a1814723c */ /* 0x008fe20000041814 */
[----:B--2---:R-:W-:Y:S01]  /*77a10*/  STL.64 [R1+0x59a8], R18 ;  /* 0x0059a81201007387 */ /* 0x004fe20000100a00 */
[----:B----4-:R0:W-:Y:S03]  /*77a20*/  STL.64 [R1+0x59a0], R16 ;  /* 0x0059a01001007387 */ /* 0x0101e60000100a00 */
[----:B0-----:R-:W2:Y:S01]  /*77a30*/  LDL.LU R16, [R1+0x290] ;  /* 0x0002900001107983 */ /* 0x001ea20000300800 */
[----:B------:R-:W2:Y:S02]  /*77a40*/  LDL.LU R17, [R1+0x294] ;  /* 0x0002940001117983 */ /* 0x000ea40000300800 */
[----:B------:R-:W3:Y:S02]  /*77a50*/  LDL.LU R18, [R1+0x298] ;  /* 0x0002980001127983 */ /* 0x000ee40000300800 */
[----:B------:R-:W3:Y:S02]  /*77a60*/  LDL.LU R19, [R1+0x29c] ;  /* 0x00029c0001137983 */ /* 0x000ee40000300800 */
[----:B------:R-:W-:-:S02]  /*77a70*/  IMAD.MOV.U32 R14, RZ, RZ, R28 ;  /* 0x000000ffff0e7224 */ /* 0x000fc400078e001c */
[----:B------:R-:W-:Y:S02]  /*77a80*/  IMAD.MOV.U32 R3, RZ, RZ, R10 ;  /* 0x000000ffff037224 */ /* 0x000fe400078e000a */
[----:B------:R-:W-:Y:S01]  /*77a90*/  IMAD.MOV.U32 R28, RZ, RZ, R11 ;  /* 0x000000ffff1c7224 */ /* 0x000fe200078e000b */
        /* <DEDUP_REMOVED lines=8> */
[----:B0-----:R-:W3:Y:S01]  /*77b20*/  LDL.LU.64 R22, [R1+0x5a20] ;  /* 0x005a200001167983 */ /* 0x001ee20000300a00 */
[----:B------:R-:W3:Y:S02]  /*77b30*/  LDL.LU.64 R20, [R1+0x5a18] ;  /* 0x005a180001147983 */ /* 0x000ee40000300a00 */
[----:B------:R-:W3:Y:S02]  /*77b40*/  LDL.LU.64 R10, [R1+0x5a10] ;  /* 0x005a1000010a7983 */ /* 0x000ee40000300a00 */
[C---:B---3--:R-:W-:Y:S01]  /*77b50*/  HMMA.16816.F32.BF16 R8, R24.reuse, R10, R20 ;  /* 0x0000000a1808723c */ /* 0x048fe20000041814 */
[----:B------:R-:W3:Y:S11]  /*77b60*/  LDL.LU.64 R22, [R1+0x5a08] ;  /* 0x005a080001167983 */ /* 0x000ef60000300a00 */
[----:B------:R-:W-:Y:S11]  /*77b70*/  @!UPT UIADD3 URZ, URZ, URZ, URZ ;  /* 0x0000003f3f3ff290 */ /* 0x000ff6000fffe03f */
[----:B------:R-:W-:Y:S01]  /*77b80*/  STL.64 [R1+0x7c0], R8 ;  /* 0x0007c00801007387 */ /* 0x000fe20000100a00 */
[----:B------:R0:W-:Y:S03]  /*77b90*/  STL.64 [R1+0x7c8], R10 ;  /* 0x0007c80a01007387 */ /* 0x0001e60000100a00 */
[----:B0-----:R-:W4:Y:S01]  /*77ba0*/  LDL.LU.64 R10, [R1+0x5a00] ;  /* 0x005a0000010a7983 */ /* 0x001f220000300a00 */
[----:B------:R-:W4:Y:S02]  /*77bb0*/  LDL.LU.64 R8, [R1+0x59f8] ;  /* 0x0059f80001087983 */ /* 0x000f240000300a00 */
[----:B---3--:R-:W-:Y:S01]  /*77bc0*/  IMAD.MOV.U32 R0, RZ, RZ, R23 ;  /* 0x000000ffff007224 */ /* 0x008fe200078e0017 */
[C---:B----4-:R-:W-:Y:S11]  /*77bd0*/  HMMA.16816.F32.BF16 R8, R24.reuse, R22, R8 ;  /* 0x000000161808723c */ /* 0x050ff60000041808 */
[----:B------:R-:W-:Y:S11]  /*77be0*/  @!UPT UIADD3 URZ, URZ, URZ, URZ ;  /* 0x0000003f3f3ff290 */ /* 0x000ff6000fffe03f */
[----:B------:R-:W-:Y:S01]  /*77bf0*/  @!UPT UIADD3 URZ, URZ, URZ, URZ ;  /* 0x0000003f3f3ff290 */ /* 0x000fe2000fffe03f */
[----:B------:R0:W-:Y:S01]  /*77c00*/  STL.64 [R1+0x7b0], R8 ;  /* 0x0007b00801007387 */ /* 0x0001e20000100a00 */
[----:B------:R1:W-:Y:S02]  /*77c10*/  STL.64 [R1+0x7b8], R10 ;  /* 0x0007b80a01007387 */ /* 0x0003e40000100a00 */
[----:B0-----:R-:W-:Y:S01]  /*77c20*/  IMAD.MOV.U32 R9, RZ, RZ, R22 ;  /* 0x000000ffff097224 */ /* 0x001fe200078e0016 */
[----:B-1----:R-:W3:Y:S01]  /*77c30*/  LDL.LU.64 R10, [R1+0x59f0] ;  /* 0x0059f000010a7983 */ /* 0x002ee20000300a00 */
[----:B------:R-:W4:Y:S02]  /*77c40*/  LDL.LU R8, [R1+0x59e8] ;  /* 0x0059e80001087983 */ /* 0x000f240000300800 */
[----:B------:R-:W2:Y:S02]  /*77c50*/  LDL.LU.64 R22, [R1+0x59e0] ;  /* 0x0059e00001167983 */ /* 0x000ea40000300a00 */
[----:B--2---:R-:W-:Y:S01]  /*77c60*/  HMMA.16816.F32.BF16 R24, R24, R22, R4 ;  /* 0x000000161818723c */ /* 0x004fe20000041804 */
[----:B---3--:R-:W-:Y:S01]  /*77c70*/  STL.64 [R1+0x5960], R10 ;  /* 0x0059600a01007387 */ /* 0x008fe20000100a00 */
[----:B----4-:R0:W-:Y:S05]  /*77c80*/  STL.64 [R1+0x5958], R8 ;  /* 0x0059580801007387 */ /* 0x0101ea0000100a00 */
[----:B------:R-:W-:-:S02]  /*77c90*/  IMAD.MOV.U32 R7, RZ, RZ, R22 ;  /* 0x000000ffff077224 */ /* 0x000fc400078e0016 */
[----:B------:R-:W-:Y:S01]  /*77ca0*/  IMAD.MOV.U32 R6, RZ, RZ, R23 ;  /* 0x000000ffff067224 */ /* 0x000fe200078e0017 */
[----:B0-----:R-:W2:Y:S01]  /*77cb0*/  LDL.LU R8, [R1+0x260] ;  /* 0x0002600001087983 */ /* 0x001ea20000300800 */
[----:B------:R-:W2:Y:S02]  /*77cc0*/  LDL.LU R9, [R1+0x264] ;  /* 0x0002640001097983 */ /* 0x000ea40000300800 */
[----:B------:R-:W2:Y:S02]  /*77cd0*/  LDL.LU R10, [R1+0x268] ;  /* 0x00026800010a7983 */ /* 0x000ea40000300800 */
[----:B------:R-:W2:Y:S01]  /*77ce0*/  LDL.LU R11, [R1+0x26c] ;  /* 0x00026c00010b7983 */ /* 0x000ea20000300800 */
[----:B------:R-:W3:Y:S07]  /*77cf0*/  LDL.LU.64 R4, [R1+0x59d8] ;  /* 0x0059d80001047983 */ /* 0x000eee0000300a00 */
[----:B------:R-:W-:Y:S01]  /*77d00*/  STL.64 [R1+0x490], R24 ;  /* 0x0004901801007387 */ /* 0x000fe20000100a00 */
[----:B------:R-:W-:Y:S02]  /*77d10*/  STL.64 [R1+0x498], R26 ;  /* 0x0004981a01007387 */ /* 0x000fe40000100a00 */
[----:B------:R-:W4:Y:S02]  /*77d20*/  LDL.LU.64 R22, [R1+0x59d0] ;  /* 0x0059d00001167983 */ /* 0x000f240000300a00 */
[----:B------:R-:W4:Y:S02]  /*77d30*/  LDL.LU.64 R20, [R1+0x59c8] ;  /* 0x0059c80001147983 */ /* 0x000f240000300a00 */
[----:B------:R-:W-:Y:S01]  /*77d40*/  IMAD.MOV.U32 R15, RZ, RZ, R2 ;  /* 0x000000ffff0f7224 */ /* 0x000fe200078e0002 */
[----:B------:R-:W-:Y:S06]  /*77d50*/  STL.64 [R1+0x5950], R6 ;  /* 0x0059500601007387 */ /* 0x000fec0000100a00 */
[----:B----4-:R-:W-:Y:S01]  /*77d60*/  HMMA.16816.F32.BF16 R12, R20, R14, R16 ;  /* 0x0000000e140c723c */ /* 0x010fe20000041810 */
[----:B---3--:R0:W-:Y:S04]  /*77d70*/  STL.64 [R1+0x5948], R4 ;  /* 0x0059480401007387 */ /* 0x0081e80000100a00 */
[----:B0-----:R-:W3:Y:S01]  /*77d80*/  LDL.LU R4, [R1+0x250] ;  /* 0x0002500001047983 */ /* 0x001ee20000300800 */
[----:B------:R-:W3:Y:S02]  /*77d90*/  LDL.LU R5, [R1+0x254] ;  /* 0x0002540001057983 */ /* 0x000ee40000300800 */
[----:B------:R-:W3:Y:S02]  /*77da0*/  LDL.LU R6, [R1+0x258] ;  /* 0x0002580001067983 */ /* 0x000ee40000300800 */
[----:B------:R-:W4:Y:S01]  /*77db0*/  LDL R27, [R1+0x22c0] ;  /* 0x0022c000011b7983 */ /* 0x000f220000100800 */
[----:B------:R-:W2:Y:S01]  /*77dc0*/  LDL.LU.64 R18, [R1+0x59c0] ;  /* 0x0059c00001127983 */ /* 0x000ea20000300a00 */
[----:B------:R-:W2:Y:S11]  /*77dd0*/  LDL.LU.64 R16, [R1+0x59b8] ;  /* 0x0059b80001107983 */ /* 0x000eb60000300a00 */
[----:B------:R-:W-:Y:S01]  /*77de0*/  STL.64 [R1+0x2a0], R12 ;  /* 0x0002a00c01007387 */ /* 0x000fe20000100a00 */
[----:B------:R0:W-:Y:S03]  /*77df0*/  STL.64 [R1+0x2a8], R14 ;  /* 0x0002a80e01007387 */ /* 0x0001e60000100a00 */
[----:B0-----:R-:W2:Y:S01]  /*77e00*/  LDL.LU.64 R14, [R1+0x59b0] ;  /* 0x0059b000010e7983 */ /* 0x001ea20000300a00 */
[----:B------:R-:W-:-:S03]  /*77e10*/  IMAD.MOV.U32 R7, RZ, RZ, R29 ;  /* 0x000000ffff077224 */ /* 0x000fc600078e001d */
[----:B----4-:R-:W0:Y:S01]  /*77e20*/  LDSM.16.MT88.4 R24, [R27+0x23080] ;  /* 0x023080001b18783b */ /* 0x010e220000004200 */
[C---:B--2---:R-:W-:Y:S01]  /*77e30*/  HMMA.16816.F32.BF16 R16, R20.reuse, R14, R16 ;  /* 0x0000000e1410723c */ /* 0x044fe20000041810 */
[----:B------:R-:W-:Y:S11]  /*77e40*/  IMAD.MOV.U32 R2, RZ, RZ, R15 ;  /* 0x000000ffff027224 */ /* 0x000ff600078e000f */
[----:B------:R-:W-:Y:S11]  /*77e50*/  @!UPT UIADD3 URZ, URZ, URZ, URZ ;  /* 0x0000003f3f3ff290 */ /* 0x000ff6000fffe03f */
[----:B------:R-:W-:Y:S01]  /*77e60*/  STL.64 [R1+0x290], R16 ;  /* 0x0002901001007387 */ /* 0x000fe20000100a00 */
[----:B------:R1:W-:Y:S03]  /*77e70*/  STL.64 [R1+0x298], R18 ;  /* 0x0002981201007387 */ /* 0x0003e60000100a00 */
[----:B-1----:R-:W2:Y:S01]  /*77e80*/  LDL.LU.64 R18, [R1+0x59a8] ;  /* 0x0059a80001127983 */ /* 0x002ea20000300a00 */
[----:B------:R-:W2:Y:S02]  /*77e90*/  LDL.LU.64 R16, [R1+0x59a0] ;  /* 0x0059a00001107983 */ /* 0x000ea40000300a00 */
[----:B------:R-:W2:Y:S02]  /*77ea0*/  LDL.LU.64 R14, [R1+0x5998] ;  /* 0x00599800010e7983 */ /* 0x000ea40000300a00 */
[C---:B--2---:R-:W-:Y:S01]  /*77eb0*/  HMMA.16816.F32.BF16 R12, R20.reuse, R14, R16 ;  /* 0x0000000e140c723c */ /* 0x044fe20000041810 */
[----:B------:R-:W2:Y:S01]  /*77ec0*/  LDL.LU.64 R18, [R1+0x5990] ;  /* 0x0059900001127983 */ /* 0x000ea20000300a00 */
[----:B------:R-:W4:Y:S11]  /*77ed0*/  LDL.LU.64 R16, [R1+0x5988] ;  /* 0x0059880001107983 */ /* 0x000f360000300a00 */
[----:B------:R-:W-:Y:S10]  /*77ee0*/  @!UPT UIADD3 URZ, URZ, URZ, URZ ;  /* 0x0000003f3f3ff290 */ /* 0x000ff4000fffe03f */
[----:B------:R-:W-:Y:S01]  /*77ef0*/  STL.64 [R1+0x280], R12 ;  /* 0x0002800c01007387 */ /* 0x000fe20000100a00 */
[----:B------:R1:W-:Y:S03]  /*77f00*/  STL.64 [R1+0x288], R14 ;  /* 0x0002880e01007387 */ /* 0x0003e60000100a00 */
[----:B-1----:R-:W2:Y:S01]  /*77f10*/  LDL.LU.64 R14, [R1+0x5980] ;  /* 0x00598000010e7983 */ /* 0x002ea20000300a00 */
        /* <DEDUP_REMOVED lines=8> */
[----:B------:R-:W-:Y:S01]  /*77fa0*/  STL.64 [R1+0x5840], R18 ;  /* 0x0058401201007387 */ /* 0x000fe20000100a00 */
[C---:B--2---:R-:W-:Y:S11]  /*77fb0*/  HMMA.16816.F32.BF16 R8, R20.reuse, R14, R8 ;  /* 0x0000000e1408723c */ /* 0x044ff60000041808 */
[----:B------:R-:W-:Y:S11]  /*77fc0*/  @!UPT UIADD3 URZ, URZ, URZ, URZ ;  /* 0x0000003f3f3ff290 */ /* 0x000ff6000fffe03f */
[----:B------:R-:W-:Y:S01]  /*77fd0*/  @!UPT UIADD3 URZ, URZ, URZ, URZ ;  /* 0x0000003f3f3ff290 */ /* 0x000fe2000fffe03f */
[----:B------:R-:W-:Y:S01]  /*77fe0*/  STL.64 [R1+0x260], R8 ;  /* 0x0002600801007387 */ /* 0x000fe20000100a00 */
[----:B------:R1:W-:Y:S03]  /*77ff0*/  STL.64 [R1+0x268], R10 ;  /* 0x0002680a01007387 */ /* 0x0003e60000100a00 */
[----:B-1----:R-:W3:Y:S01]  /*78000*/  LDL.LU.64 R10, [R1+0x5960] ;  /* 0x00596000010a7983 */ /* 0x002ee20000300a00 */
[----:B------:R-:W2:Y:S02]  /*78010*/  LDL.LU.64 R8, [R1+0x5958] ;  /* 0x0059580001087983 */ /* 0x000ea40000300a00 */
[----:B------:R-:W-:Y:S01]  /*78020*/  STL.64 [R1+0x5848], R14 ;  /* 0x0058480e01007387 */ /* 0x000fe20000100a00 */
[----:B---3--:R-:W-:Y:S11]  /*78030*/  HMMA.16816.F32.BF16 R4, R20, R10, R4 ;  /* 0x0000000a1404723c */ /* 0x008ff60000041804 */
[----:B------:R-:W-:Y:S11]  /*78040*/  @!UPT UIADD3 URZ, URZ, URZ, URZ ;  /* 0x0000003f3f3ff290 */ /* 0x000ff6000fffe03f */
[----:B------:R-:W-:Y:S01]  /*78050*/  @!UPT UIADD3 URZ, URZ, URZ, URZ ;  /* 0x0000003f3f3ff290 */ /* 0x000fe2000fffe03f */
[----:B------:R-:W-:Y:S01]  /*78060*/  STL.64 [R1+0x250], R4 ;  /* 0x0002500401007387 */ /* 0x000fe20000100a00 */
[----:B------:R1:W-:Y:S02]  /*78070*/  STL [R1+0x258], R6 ;  /* 0x0002580601007387 */ /* 0x0003e40000100800 */
[----:B------:R-:W-:Y:S02]  /*78080*/  IMAD.MOV.U32 R29, RZ, RZ, R7 ;  /* 0x000000ffff1d7224 */ /* 0x000fe400078e0007 */
[----:B-1----:R-:W3:Y:S01]  /*78090*/  LDL.LU.64 R6, [R1+0x5950] ;  /* 0x0059500001067983 */ /* 0x002ee20000300a00 */
[----:B------:R-:W2:Y:S02]  /*780a0*/  LDL.LU.64 R4, [R1+0x5948] ;  /* 0x0059480001047983 */ /* 0x000ea40000300a00 */
[----:B------:R-:W-:Y:S02]  /*780b0*/  STL.64 [R1+0x5898], R10 ;  /* 0x0058980a01007387 */ /* 0x000fe40000100a00 */
[----:B------:R-:W-:Y:S01]  /*780c0*/  STL [R1+0x5120], R29 ;  /* 0x0051201d01007387 */ /* 0x000fe20000100800 */
[----:B0-----:R3:W-:Y:S01]  /*780d0*/  STL.64 [R1+0x5790], R26 ;  /* 0x0057901a01007387 */ /* 0x0017e20000100a00 */
[----:B------:R-:W-:Y:S02]  /*780e0*/  STL.64 [R1+0x5788], R24 ;  /* 0x0057881801007387 */ /* 0x000fe40000100a00 */
[----:B---3--:R-:W-:-:S02]  /*780f0*/  IMAD.MOV.U32 R26, RZ, RZ, R7 ;  /* 0x000000ffff1a7224 */ /* 0x008fc400078e0007 */
[----:B------:R-:W-:-:S05]  /*78100*/  IMAD.MOV.U32 R27, RZ, RZ, R6 ;  /* 0x000000ffff1b7224 */ /* 0x000fca00078e0006 */
[----:B------:R2:W-:Y:S02]  /*78110*/  STL.64 [R1+0x58a0], R26 ;  /* 0x0058a01a01007387 */ /* 0x0005e40000100a00 */
[----:B--2---:R-:W-:Y:S02]  /*78120*/  IMAD.MOV.U32 R27, RZ, RZ, R4 ;  /* 0x000000ffff1b7224 */ /* 0x004fe400078e0004 */
[----:B------:R-:W-:Y:S01]  /*78130*/  IMAD.MOV.U32 R26, RZ, RZ, R5 ;  /* 0x000000ffff1a7224 */ /* 0x000fe200078e0005 */
[----:B------:R-:W2:Y:S01]  /*78140*/  LDL.LU R4, [R1+0x240] ;  /* 0x0002400001047983 */ /* 0x000ea20000300800 */
[----:B------:R-:W2:Y:S02]  /*78150*/  LDL.LU R5, [R1+0x244] ;  /* 0x0002440001057983 */ /* 0x000ea40000300800 */
[----:B------:R-:W3:Y:S02]  /*78160*/  LDL.LU R6, [R1+0x248] ;  /* 0x0002480001067983 */ /* 0x000ee40000300800 */
[----:B------:R-:W3:Y:S02]  /*78170*/  LDL.LU R7, [R1+0x24c] ;  /* 0x00024c0001077983 */ /* 0x000ee40000300800 */
[----:B---3--:R0:W-:Y:S01]  /*78180*/  STL.64 [R1+0x5888], R6 ;  /* 0x0058880601007387 */ /* 0x0081e20000100a00 */
[----:B--2---:R1:W-:Y:S02]  /*78190*/  STL.64 [R1+0x5880], R4 ;  /* 0x0058800401007387 */ /* 0x0043e40000100a00 */
[----:B0-----:R-:W-:-:S02]  /*781a0*/  IMAD.MOV.U32 R6, RZ, RZ, R9 ;  /* 0x000000ffff067224 */ /* 0x001fc400078e0009 */
[----:B------:R-:W-:Y:S01]  /*781b0*/  IMAD.MOV.U32 R7, RZ, RZ, R0 ;  /* 0x000000ffff077224 */ /* 0x000fe200078e0000 */
[----:B------:R-:W2:Y:S01]  /*781c0*/  LDL.LU R9, [R1+0x5940] ;  /* 0x0059400001097983 */ /* 0x000ea20000300800 */
[----:B------:R-:W3:Y:S03]  /*781d0*/  LDL.LU R0, [R1+0x593c] ;  /* 0x00593c0001007983 */ /* 0x000ee60000300800 */
[----:B------:R0:W-:Y:S01]  /*781e0*/  STL.64 [R1+0x58a8], R6 ;  /* 0x0058a80601007387 */ /* 0x0001e20000100a00 */
[----:B-1----:R-:W2:Y:S02]  /*781f0*/  LDL.LU R4, [R1+0x690] ;  /* 0x0006900001047983 */ /* 0x002ea40000300800 */
[----:B------:R-:W2:Y:S01]  /*78200*/  LDL.LU R5, [R1+0x694] ;  /* 0x0006940001057983 */ /* 0x000ea20000300800 */
[----:B0-----:R-:W2:Y:S01]  /*78210*/  LDL.LU R6, [R1+0x698] ;  /* 0x0006980001067983 */ /* 0x001ea20000300800 */
[----:B------:R-:W2:Y:S02]  /*78220*/  LDL.LU R7, [R1+0x69c] ;  /* 0x00069c0001077983 */ /* 0x000ea40000300800 */
[----:B------:R-:W3:Y:S01]  /*78230*/  LDL.LU R24, [R1+0x620] ;  /* 0x0006200001187983 */ /* 0x000ee20000300800 */
[----:B--2---:R-:W-:Y:S11]  /*78240*/  HMMA.16816.F32.BF16 R4, R20, R26, R4 ;  /* 0x0000001a1404723c */ /* 0x004ff60000041804 */
[----:B------:R-:W-:Y:S11]  /*78250*/  @!UPT UIADD3 URZ, URZ, URZ, URZ ;  /* 0x0000003f3f3ff290 */ /* 0x000ff6000fffe03f */
[----:B------:R-:W-:Y:S01]  /*78260*/  @!UPT UIADD3 URZ, URZ, URZ, URZ ;  /* 0x0000003f3f3ff290 */ /* 0x000fe2000fffe03f */
[----:B------:R-:W-:Y:S01]  /*78270*/  STL.64 [R1+0x690], R4 ;  /* 0x0006900401007387 */ /* 0x000fe20000100a00 */
[----:B------:R0:W-:Y:S02]  /*78280*/  STL.64 [R1+0x698], R6 ;  /* 0x0006980601007387 */ /* 0x0001e40000100a00 */
[----:B------:R-:W3:Y:S02]  /*78290*/  LDL.LU R25, [R1+0x624] ;  /* 0x0006240001197983 */ /* 0x000ee40000300800 */
[----:B------:R-:W2:Y:S01]  /*782a0*/  LDL.LU R26, [R1+0x628] ;  /* 0x00062800011a7983 */ /* 0x000ea20000300800 */
[----:B------:R-:W2:Y:S01]  /*782b0*/  LDL.LU R27, [R1+0x62c] ;  /* 0x00062c00011b7983 */ /* 0x000ea20000300800 */
[----:B0-----:R-:W-:Y:S02]  /*782c0*/  IMAD.MOV.U32 R6, RZ, RZ, R3 ;  /* 0x000000ffff067224 */ /* 0x001fe400078e0003 */
[----:B------:R-:W-:Y:S01]  /*782d0*/  IMAD.MOV.U32 R7, RZ, RZ, R28 ;  /* 0x000000ffff077224 */ /* 0x000fe200078e001c */
[----:B--2---:R-:W-:Y:S01]  /*782e0*/  STL.64 [R1+0x58b8], R26 ;  /* 0x0058b81a01007387 */ /* 0x004fe20000100a00 */
[----:B---3--:R-:W-:Y:S02]  /*782f0*/  STL.64 [R1+0x58b0], R24 ;  /* 0x0058b01801007387 */ /* 0x008fe40000100a00 */
[----:B------:R-:W2:Y:S02]  /*78300*/  LDL.LU R3, [R1+0x5938] ;  /* 0x0059380001037983 */ /* 0x000ea40000300800 */
[----:B------:R4:W-:Y:S02]  /*78310*/  STL.64 [R1+0x58c0], R6 ;  /* 0x0058c00601007387 */ /* 0x0009e40000100a00 */
[----:B----4-:R-:W-:-:S02]  /*78320*/  IMAD.MOV.U32 R6, RZ, RZ, R17 ;  /* 0x000000ffff067224 */ /* 0x010fc400078e0011 */
[----:B------:R-:W-:-:S05]  /*78330*/  IMAD.MOV.U32 R7, RZ, RZ, R16 ;  /* 0x000000ffff077224 */ /* 0x000fca00078e0010 */
[----:B------:R0:W-:Y:S01]  /*78340*/  STL.64 [R1+0x58d8], R6 ;  /* 0x0058d80601007387 */ /* 0x0001e20000100a00 */
[----:B------:R-:W3:Y:S02]  /*78350*/  LDL.LU R24, [R1+0x630] ;  /* 0x0006300001187983 */ /* 0x000ee40000300800 */
[----:B------:R-:W3:Y:S02]  /*78360*/  LDL.LU R25, [R1+0x634] ;  /* 0x0006340001197983 */ /* 0x000ee40000300800 */
[----:B------:R-:W4:Y:S01]  /*78370*/  LDL.LU R26, [R1+0x638] ;  /* 0x00063800011a7983 */ /* 0x000f220000300800 */
[----:B------:R-:W4:Y:S01]  /*78380*/  LDL.LU R27, [R1+0x63c] ;  /* 0x00063c00011b7983 */ /* 0x000f220000300800 */
[----:B0-----:R-:W-:Y:S02]  /*78390*/  IMAD.MOV.U32 R6, RZ, RZ, R13 ;  /* 0x000000ffff067224 */ /* 0x001fe400078e000d */
[----:B------:R-:W-:-:S05]  /*783a0*/  IMAD.MOV.U32 R7, RZ, RZ, R12 ;  /* 0x000000ffff077224 */ /* 0x000fca00078e000c */
[----:B------:R-:W-:Y:S04]  /*783b0*/  STL.64 [R1+0x58f0], R6 ;  /* 0x0058f00601007387 */ /* 0x000fe80000100a00 */
[----:B----4-:R-:W-:Y:S01]  /*783c0*/  STL.64 [R1+0x58d0], R26 ;  /* 0x0058d01a01007387 */ /* 0x010fe20000100a00 */
[----:B---3--:R0:W-:Y:S03]  /*783d0*/  STL.64 [R1+0x58c8], R24 ;  /* 0x0058c81801007387 */ /* 0x0081e60000100a00 */
[----:B0-----:R-:W3:Y:S01]  /*783e0*/  LDL.LU R24, [R1+0x640] ;  /* 0x0006400001187983 */ /* 0x001ee20000300800 */
[----:B------:R-:W3:Y:S02]  /*783f0*/  LDL.LU R25, [R1+0x644] ;  /* 0x0006440001197983 */ /* 0x000ee40000300800 */
[----:B------:R-:W4:Y:S02]  /*78400*/  LDL.LU R26, [R1+0x648] ;  /* 0x00064800011a7983 */ /* 0x000f240000300800 */
[----:B------:R-:W4:Y:S01]  /*78410*/  LDL.LU R27, [R1+0x64c] ;  /* 0x00064c00011b7983 */ /* 0x000f220000300800 */
[----:B------:R-:W2:Y:S04]  /*78420*/  LDL.64 R6, [R1+0x138] ;  /* 0x0001380001067983 */ /* 0x000ea80000100a00 */
[----:B--2---:R-:W-:Y:S01]  /*78430*/  STL.64 [R1+0x5908], R6 ;  /* 0x0059080601007387 */ /* 0x004fe20000100a00 */
[----:B----4-:R-:W-:Y:S02]  /*78440*/  STL.64 [R1+0x58e8], R26 ;  /* 0x0058e81a01007387 */ /* 0x010fe40000100a00 */
[----:B---3--:R0:W-:Y:S02]  /*78450*/  STL.64 [R1+0x58e0], R24 ;  /* 0x0058e01801007387 */ /* 0x0081e40000100a00 */
[----:B0-----:R-:W2:Y:S01]  /*78460*/  LDL.LU R24, [R1+0x650] ;  /* 0x0006500001187983 */ /* 0x001ea20000300800 */
[----:B------:R-:W2:Y:S02]  /*78470*/  LDL.LU R25, [R1+0x654] ;  /* 0x0006540001197983 */ /* 0x000ea40000300800 */
[----:B------:R-:W3:Y:S02]  /*78480*/  LDL.LU R26, [R1+0x658] ;  /* 0x00065800011a7983 */ /* 0x000ee40000300800 */
[----:B------:R-:W3:Y:S02]  /*78490*/  LDL.LU R27, [R1+0x65c] ;  /* 0x00065c00011b7983 */ /* 0x000ee40000300800 */
[----:B------:R-:W-:-:S02]  /*784a0*/  IMAD.MOV.U32 R6, RZ, RZ, R9 ;  /* 0x000000ffff067224 */ /* 0x000fc400078e0009 */
[----:B------:R-:W-:-:S05]  /*784b0*/  IMAD.MOV.U32 R7, RZ, RZ, R8 ;  /* 0x000000ffff077224 */ /* 0x000fca00078e0008 */
[----:B------:R-:W-:Y:S04]  /*784c0*/  STL.64 [R1+0x5920], R6 ;  /* 0x0059200601007387 */ /* 0x000fe80000100a00 */
        /* <DEDUP_REMOVED lines=18> */
[----:B------:R-:W3:Y:S01]  /*785f0*/  LDL.64 R10, [R1+0xf8] ;  /* 0x0000f800010a7983 */ /* 0x000ee20000100a00 */
[----:B------:R-:W4:Y:S02]  /*78600*/  LDL.LU R12, [R1+0x470] ;  /* 0x00047000010c7983 */ /* 0x000f240000300800 */
[----:B------:R-:W4:Y:S02]  /*78610*/  LDL.LU R13, [R1+0x474] ;  /* 0x00047400010d7983 */ /* 0x000f240000300800 */
[----:B------:R-:W2:Y:S01]  /*78620*/  LDL.LU R14, [R1+0x478] ;  /* 0x00047800010e7983 */ /* 0x000ea20000300800 */
[----:B------:R-:W2:Y:S04]  /*78630*/  LDL.LU R15, [R1+0x47c] ;  /* 0x00047c00010f7983 */ /* 0x000ea80000300800 */
[----:B--2---:R0:W-:Y:S01]  /*78640*/  STL.64 [R1+0x5858], R14 ;  /* 0x0058580e01007387 */ /* 0x0041e20000100a00 */
[----:B----4-:R1:W-:Y:S03]  /*78650*/  STL.64 [R1+0x5850], R12 ;  /* 0x0058500c01007387 */ /* 0x0103e60000100a00 */
[----:B0-----:R-:W2:Y:S01]  /*78660*/  LDL.64 R14, [R1+0x28] ;  /* 0x00002800010e7983 */ /* 0x001ea20000100a00 */
[----:B------:R-:W-:-:S02]  /*78670*/  IMAD.MOV.U32 R6, RZ, RZ, R3 ;  /* 0x000000ffff067224 */ /* 0x000fc400078e0003 */
[----:B------:R-:W-:Y:S01]  /*78680*/  IMAD.MOV.U32 R7, RZ, RZ, R0 ;  /* 0x000000ffff077224 */ /* 0x000fe200078e0000 */
[----:B--2---:R0:W-:Y:S01]  /*78690*/  STL.64 [R1+0x5890], R14 ;  /* 0x0058900e01007387 */ /* 0x0041e20000100a00 */
[----:B-1----:R-:W2:Y:S02]  /*786a0*/  LDL.LU R12, [R1+0x610] ;  /* 0x00061000010c7983 */ /* 0x002ea40000300800 */
[----:B------:R-:W2:Y:S01]  /*786b0*/  LDL.LU R13, [R1+0x614] ;  /* 0x00061400010d7983 */ /* 0x000ea20000300800 */
[----:B0-----:R-:W2:Y:S01]  /*786c0*/  LDL.LU R14, [R1+0x618] ;  /* 0x00061800010e7983 */ /* 0x001ea20000300800 */
[----:B------:R-:W2:Y:S02]  /*786d0*/  LDL.LU R15, [R1+0x61c] ;  /* 0x00061c00010f7983 */ /* 0x000ea40000300800 */
[----:B------:R-:W4:Y:S02]  /*786e0*/  LDL.LU R16, [R1+0x460] ;  /* 0x0004600001107983 */ /* 0x000f240000300800 */
[----:B------:R-:W4:Y:S01]  /*786f0*/  LDL.LU R17, [R1+0x464] ;  /* 0x0004640001117983 */ /* 0x000f220000300800 */
[----:B------:R-:W2:Y:S01]  /*78700*/  LDL.LU R18, [R1+0x468] ;  /* 0x0004680001127983 */ /* 0x000ea20000300800 */
[----:B------:R-:W2:Y:S01]  /*78710*/  LDL.LU R19, [R1+0x46c] ;  /* 0x00046c0001137983 */ /* 0x000ea20000300800 */
[C---:B------:R-:W-:Y:S02]  /*78720*/  HMMA.16816.F32.BF16 R4, R20.reuse, R6, R24 ;  /* 0x000000061404723c */ /* 0x040fe40000041818 */
[----:B--2---:R-:W-:Y:S01]  /*78730*/  STL.64 [R1+0x5868], R18 ;  /* 0x0058681201007387 */ /* 0x004fe20000100a00 */
[----:B----4-:R0:W-:Y:S03]  /*78740*/  STL.64 [R1+0x5860], R16 ;  /* 0x0058601001007387 */ /* 0x0101e60000100a00 */
[----:B0-----:R-:W2:Y:S01]  /*78750*/  LDL.LU R16, [R1+0x480] ;  /* 0x0004800001107983 */ /* 0x001ea20000300800 */
[----:B------:R-:W2:Y:S02]  /*78760*/  LDL.LU R17, [R1+0x484] ;  /* 0x0004840001117983 */ /* 0x000ea40000300800 */
[----:B------:R-:W2:Y:S02]  /*78770*/  LDL.LU R18, [R1+0x488] ;  /* 0x0004880001127983 */ /* 0x000ea40000300800 */
[----:B------:R-:W2:Y:S01]  /*78780*/  LDL.LU R19, [R1+0x48c] ;  /* 0x00048c0001137983 */ /* 0x000ea20000300800 */
[----:B------:R-:W4:Y:S01]  /*78790*/  LDL.LU.64 R26, [R1+0x5930] ;  /* 0x00593000011a7983 */ /* 0x000f220000300a00 */
[----:B------:R-:W4:Y:S10]  /*787a0*/  LDL.LU.64 R24, [R1+0x5928] ;  /* 0x0059280001187983 */ /* 0x000f340000300a00 */
[----:B------:R-:W-:Y:S02]  /*787b0*/  STL.64 [R1+0x680], R4 ;  /* 0x0006800401007387 */ /* 0x000fe40000100a00 */
[----:B------:R0:W-:Y:S02]  /*787c0*/  STL.64 [R1+0x688], R6 ;  /* 0x0006880601007387 */ /* 0x0001e40000100a00 */
        /* <DEDUP_REMOVED lines=37> */
[----:B0-----:R-:W2:Y:S01]  /*78a20*/  LDL.LU.64 R6, [R1+0x58a8] ;  /* 0x0058a80001067983 */ /* 0x001ea20000300a00 */
[----:B---3--:R-:W-:Y:S01]  /*78a30*/  IMAD.MOV.U32 R9, RZ, RZ, R11 ;  /* 0x000000ffff097224 */ /* 0x008fe200078e000b */
[C---:B----4-:R-:W-:Y:S08]  /*78a40*/  HMMA.16816.F32.BF16 R24, R20.reuse, R10, R24 ;  /* 0x0000000a1418723c */ /* 0x050ff00000041818 */
[C---:B--2---:R-:W-:Y:S11]  /*78a50*/  HMMA.16816.F32.BF16 R4, R20.reuse, R6, R12 ;  /* 0x000000061404723c */ /* 0x044ff6000004180c */
[----:B------:R-:W-:Y:S04]  /*78a60*/  @!UPT UIADD3 URZ, URZ, URZ, URZ ;  /* 0x0000003f3f3ff290 */ /* 0x000fe8000fffe03f */
[----:B------:R0:W-:Y:S01]  /*78a70*/  STL.64 [R1+0x620], R24 ;  /* 0x0006201801007387 */ /* 0x0001e20000100a00 */
[----:B------:R1:W-:Y:S02]  /*78a80*/  STL.64 [R1+0x628], R26 ;  /* 0x0006281a01007387 */ /* 0x0003e40000100a00 */
[----:B0-----:R-:W-:Y:S01]  /*78a90*/  IMAD.MOV.U32 R24, RZ, RZ, R10 ;  /* 0x000000ffff187224 */ /* 0x001fe200078e000a */
[----:B-1----:R-:W2:Y:S01]  /*78aa0*/  LDL.LU.64 R26, [R1+0x58a0] ;  /* 0x0058a000011a7983 */ /* 0x002ea20000300a00 */
[----:B------:R-:W3:Y:S02]  /*78ab0*/  LDL.LU.64 R10, [R1+0x5898] ;  /* 0x00589800010a7983 */ /* 0x000ee40000300a00 */
[----:B------:R-:W4:Y:S01]  /*78ac0*/  LDL.LU.64 R14, [R1+0x5890] ;  /* 0x00589000010e7983 */ /* 0x000f220000300a00 */
[----:B------:R-:W-:Y:S01]  /*78ad0*/  STL.64 [R1+0x610], R4 ;  /* 0x0006100401007387 */ /* 0x000fe20000100a00 */
[----:B------:R0:W-:Y:S03]  /*78ae0*/  STL.64 [R1+0x618], R6 ;  /* 0x0006180601007387 */ /* 0x0001e60000100a00 */
[----:B0-----:R-:W2:Y:S01]  /*78af0*/  LDL.LU.64 R6, [R1+0x5888] ;  /* 0x0058880001067983 */ /* 0x001ea20000300a00 */
[----:B------:R-:W2:Y:S02]  /*78b00*/  LDL.LU.64 R4, [R1+0x5880] ;  /* 0x0058800001047983 */ /* 0x000ea40000300a00 */
[----:B--2---:R-:W-:Y:S01]  /*78b10*/  HMMA.16816.F32.BF16 R20, R20, R26, R4 ;  /* 0x0000001a1414723c */ /* 0x004fe20000041804 */
[----:B------:R-:W2:Y:S01]  /*78b20*/  LDL.LU.64 R6, [R1+0x5878] ;  /* 0x0058780001067983 */ /* 0x000ea20000300a00 */
[----:B------:R-:W2:Y:S02]  /*78b30*/  LDL.LU.64 R4, [R1+0x5870] ;  /* 0x0058700001047983 */ /* 0x000ea40000300a00 */
[----:B----4-:R-:W-:-:S02]  /*78b40*/  IMAD.MOV.U32 R8, RZ, RZ, R14 ;  /* 0x000000ffff087224 */ /* 0x010fc400078e000e */
[----:B------:R-:W-:Y:S11]  /*78b50*/  IMAD.MOV.U32 R3, RZ, RZ, R15 ;  /* 0x000000ffff037224 */ /* 0x000ff600078e000f */
[----:B------:R-:W-:Y:S06]  /*78b60*/  @!UPT UIADD3 URZ, URZ, URZ, URZ ;  /* 0x0000003f3f3ff290 */ /* 0x000fec000fffe03f */
[----:B------:R0:W-:Y:S01]  /*78b70*/  STL.64 [R1+0x240], R20 ;  /* 0x0002401401007387 */ /* 0x0001e20000100a00 */
[----:B------:R1:W-:Y:S03]  /*78b80*/  STL.64 [R1+0x248], R22 ;  /* 0x0002481601007387 */ /* 0x0003e60000100a00 */
[----:B0-----:R-:W4:Y:S01]  /*78b90*/  LDL.LU R20, [R1+0x450] ;  /* 0x0004500001147983 */ /* 0x001f220000300800 */
[----:B------:R-:W4:Y:S02]  /*78ba0*/  LDL.LU R21, [R1+0x454] ;  /* 0x0004540001157983 */ /* 0x000f240000300800 */
[----:B-1----:R-:W4:Y:S02]  /*78bb0*/  LDL.LU R22, [R1+0x458] ;  /* 0x0004580001167983 */ /* 0x002f240000300800 */
[----:B------:R-:W4:Y:S01]  /*78bc0*/  LDL.LU R23, [R1+0x45c] ;  /* 0x00045c0001177983 */ /* 0x000f220000300800 */
[----:B------:R0:W-:Y:S01]  /*78bd0*/  STL.64 [R1+0x57a0], R26 ;  /* 0x0057a01a01007387 */ /* 0x0001e20000100a00 */
[----:B------:R-:W-:Y:S03]  /*78be0*/  STL [R1+0x5828], R24 ;  /* 0x0058281801007387 */ /* 0x000fe60000100800 */
        /* <DEDUP_REMOVED lines=8> */
[----:B------:R-:W2:Y:S02]  /*78c70*/  LDL.LU.64 R14, [R1+0x5858] ;  /* 0x00585800010e7983 */ /* 0x000ea40000300a00 */
[----:B------:R-:W2:Y:S01]  /*78c80*/  LDL.LU.64 R12, [R1+0x5850] ;  /* 0x00585000010c7983 */ /* 0x000ea20000300a00 */
[----:B---3--:R0:W-:Y:S01]  /*78c90*/  STL.64 [R1+0x5838], R10 ;  /* 0x0058380a01007387 */ /* 0x0081e20000100a00 */
[----:B------:R2:W-:Y:S03]  /*78ca0*/  STL.64 [R1+0x5830], R8 ;  /* 0x0058300801007387 */ /* 0x0005e60000100a00 */
[----:B0-----:R-:W2:Y:S01]  /*78cb0*/  LDL R10, [R1+0x18] ;  /* 0x00001800010a7983 */ /* 0x001ea20000100800 */
[----:B------:R-:W-:Y:S01]  /*78cc0*/  IMAD.MOV.U32 R11, RZ, RZ, R2 ;  /* 0x000000ffff0b7224 */ /* 0x000fe200078e0002 */
[C---:B----4-:R-:W-:Y:S08]  /*78cd0*/  HMMA.16816.F32.BF16 R16, R4.reuse, R26, R16 ;  /* 0x0000001a0410723c */ /* 0x050ff00000041810 */
[C---:B--2---:R-:W-:Y:S01]  /*78ce0*/  HMMA.16816.F32.BF16 R8, R4.reuse, R10, R12 ;  /* 0x0000000a0408723c */ /* 0x044fe2000004180c */
[----:B------:R-:W2:Y:S11]  /*78cf0*/  LDL.LU.64 R14, [R1+0x5848] ;  /* 0x00584800010e7983 */ /* 0x000eb60000300a00 */
[----:B------:R-:W-:Y:S11]  /*78d00*/  @!UPT UIADD3 URZ, URZ, URZ, URZ ;  /* 0x0000003f3f3ff290 */ /* 0x000ff6000fffe03f */
[----:B------:R0:W-:Y:S01]  /*78d10*/  STL.64 [R1+0x470], R8 ;  /* 0x0004700801007387 */ /* 0x0001e20000100a00 */
[----:B------:R1:W-:Y:S03]  /*78d20*/  STL.64 [R1+0x478], R10 ;  /* 0x0004780a01007387 */ /* 0x0003e60000100a00 */
[----:B0-----:R-:W2:Y:S01]  /*78d30*/  LDL.LU R8, [R1+0x440] ;  /* 0x0004400001087983 */ /* 0x001ea20000300800 */
[----:B------:R-:W2:Y:S02]  /*78d40*/  LDL.LU R9, [R1+0x444] ;  /* 0x0004440001097983 */ /* 0x000ea40000300800 */
[----:B-1----:R-:W2:Y:S02]  /*78d50*/  LDL.LU R10, [R1+0x448] ;  /* 0x00044800010a7983 */ /* 0x002ea40000300800 */
[----:B------:R-:W2:Y:S01]  /*78d60*/  LDL.LU R11, [R1+0x44c] ;  /* 0x00044c00010b7983 */ /* 0x000ea20000300800 */
[----:B------:R-:W-:Y:S01]  /*78d70*/  STL.64 [R1+0x460], R16 ;  /* 0x0004601001007387 */ /* 0x000fe20000100a00 */
[----:B------:R0:W-:Y:S03]  /*78d80*/  STL.64 [R1+0x468], R18 ;  /* 0x0004681201007387 */ /* 0x0001e60000100a00 */
[----:B0-----:R-:W3:Y:S02]  /*78d90*/  LDL.LU.64 R18, [R1+0x5840] ;  /* 0x0058400001127983 */ /* 0x001ee40000300a00 */
[----:B---3--:R-:W-:Y:S02]  /*78da0*/  HMMA.16816.F32.BF16 R20, R4, R18, R20 ;  /* 0x000000120414723c */ /* 0x008fe40000041814 */
[----:B------:R0:W-:Y:S01]  /*78db0*/  STL.64 [R1+0x57d8], R18 ;  /* 0x0057d81201007387 */ /* 0x0001e20000100a00 */
[----:B------:R-:W3:Y:S11]  /*78dc0*/  LDL.LU R16, [R1+0x760] ;  /* 0x0007600001107983 */ /* 0x000ef60000300800 */
[----:B------:R-:W-:Y:S09]  /*78dd0*/  @!UPT UIADD3 URZ, URZ, URZ, URZ ;  /* 0x0000003f3f3ff290 */ /* 0x000ff2000fffe03f */
[----:B------:R1:W-:Y:S01]  /*78de0*/  STL.64 [R1+0x450], R20 ;  /* 0x0004501401007387 */ /* 0x0003e20000100a00 */
[----:B------:R4:W-:Y:S02]  /*78df0*/  STL.64 [R1+0x458], R22 ;  /* 0x0004581601007387 */ /* 0x0009e40000100a00 */
[----:B------:R-:W3:Y:S02]  /*78e00*/  LDL.LU R17, [R1+0x764] ;  /* 0x0007640001117983 */ /* 0x000ee40000300800 */
[----:B0-----:R-:W2:Y:S01]  /*78e10*/  LDL.LU R18, [R1+0x768] ;  /* 0x0007680001127983 */ /* 0x001ea20000300800 */
[----:B------:R-:W2:Y:S01]  /*78e20*/  LDL.LU R19, [R1+0x76c] ;  /* 0x00076c0001137983 */ /* 0x000ea20000300800 */
[----:B------:R-:W-:-:S03]  /*78e30*/  IMAD.MOV.U32 R13, RZ, RZ, R26 ;  /* 0x000000ffff0d7224 */ /* 0x000fc600078e001a */
[----:B-1----:R-:W3:Y:S01]  /*78e40*/  LDL.LU R20, [R1+0x430] ;  /* 0x0004300001147983 */ /* 0x002ee20000300800 */
[----:B------:R-:W3:Y:S02]  /*78e50*/  LDL.LU R21, [R1+0x434] ;  /* 0x0004340001157983 */ /* 0x000ee40000300800 */
[----:B----4-:R-:W4:Y:S02]  /*78e60*/  LDL.LU R22, [R1+0x438] ;  /* 0x0004380001167983 */ /* 0x010f240000300800 */
[----:B------:R-:W4:Y:S01]  /*78e70*/  LDL.LU R23, [R1+0x43c] ;  /* 0x00043c0001177983 */ /* 0x000f220000300800 */
[----:B------:R-:W4:Y:S01]  /*78e80*/  LDL R2, [R1+0x22bc] ;  /* 0x0022bc0001027983 */ /* 0x000f220000100800 */
[----:B------:R-:W4:Y:S02]  /*78e90*/  LDL.LU R24, [R1+0x7a0] ;  /* 0x0007a00001187983 */ /* 0x000f240000300800 */
[----:B------:R-:W4:Y:S02]  /*78ea0*/  LDL.LU R25, [R1+0x7a4] ;  /* 0x0007a40001197983 */ /* 0x000f240000300800 */
[----:B------:R-:W-:Y:S01]  /*78eb0*/  IMAD.MOV.U32 R12, RZ, RZ, R27 ;  /* 0x000000ffff0c7224 */ /* 0x000fe200078e001b */
[----:B------:R-:W4:Y:S01]  /*78ec0*/  LDL.LU R26, [R1+0x7a8] ;  /* 0x0007a800011a7983 */ /* 0x000f220000300800 */
[----:B------:R-:W4:Y:S03]  /*78ed0*/  LDL.LU R27, [R1+0x7ac] ;  /* 0x0007ac00011b7983 */ /* 0x000f260000300800 */
[----:B--2---:R0:W-:Y:S01]  /*78ee0*/  STL.64 [R1+0x57e8], R18 ;  /* 0x0057e81201007387 */ /* 0x0041e20000100a00 */
[----:B---3--:R1:W-:Y:S02]  /*78ef0*/  STL.64 [R1+0x57e0], R16 ;  /* 0x0057e01001007387 */ /* 0x0083e40000100a00 */
[----:B0-----:R-:W-:-:S02]  /*78f00*/  IMAD.MOV.U32 R18, RZ, RZ, R28 ;  /* 0x000000ffff127224 */ /* 0x001fc400078e001c */
[----:B------:R-:W-:-:S05]  /*78f10*/  IMAD.MOV.U32 R19, RZ, RZ, R0 ;  /* 0x000000ffff137224 */ /* 0x000fca00078e0000 */
[----:B------:R0:W-:Y:S01]  /*78f20*/  STL.64 [R1+0x57f8], R18 ;  /* 0x0057f81201007387 */ /* 0x0001e20000100a00 */
[----:B-1----:R-:W2:Y:S02]  /*78f30*/  LDL.LU R16, [R1+0x780] ;  /* 0x0007800001107983 */ /* 0x002ea40000300800 */
[----:B------:R-:W2:Y:S01]  /*78f40*/  LDL.LU R17, [R1+0x784] ;  /* 0x0007840001117983 */ /* 0x000ea20000300800 */
[----:B0-----:R-:W3:Y:S01]  /*78f50*/  LDL.LU R18, [R1+0x788] ;  /* 0x0007880001127983 */ /* 0x001ee20000300800 */
[----:B------:R-:W3:Y:S01]  /*78f60*/  LDL.LU R19, [R1+0x78c] ;  /* 0x00078c0001137983 */ /* 0x000ee20000300800 */
[C---:B------:R-:W-:Y:S02]  /*78f70*/  HMMA.16816.F32.BF16 R8, R4.reuse, R14, R8 ;  /* 0x0000000e0408723c */ /* 0x040fe40000041808 */
[----:B---3--:R0:W-:Y:S01]  /*78f80*/  STL.64 [R1+0x5808], R18 ;  /* 0x0058081201007387 */ /* 0x0081e20000100a00 */
[----:B--2---:R-:W-:Y:S03]  /*78f90*/  STL.64 [R1+0x5800], R16 ;  /* 0x0058001001007387 */ /* 0x004fe60000100a00 */
[----:B0-----:R-:W2:Y:S04]  /*78fa0*/  LDL.64 R18, [R1+0x158] ;  /* 0x0001580001127983 */ /* 0x001ea80000100a00 */
[----:B--2---:R0:W-:Y:S04]  /*78fb0*/  STL.64 [R1+0x5820], R18 ;  /* 0x0058201201007387 */ /* 0x0041e80000100a00 */
[----:B0-----:R-:W2:Y:S09]  /*78fc0*/  LDL.64 R18, [R1+0x38] ;  /* 0x0000380001127983 */ /* 0x001eb20000100a00 */
[----:B------:R-:W-:Y:S02]  /*78fd0*/  STL.64 [R1+0x440], R8 ;  /* 0x0004400801007387 */ /* 0x000fe40000100a00 */
[----:B------:R0:W-:Y:S02]  /*78fe0*/  STL.64 [R1+0x448], R10 ;  /* 0x0004480a01007387 */ /* 0x0001e40000100a00 */
[----:B0-----:R-:W4:Y:S01]  /*78ff0*/  LDL.LU.64 R10, [R1+0x5838] ;  /* 0x00583800010a7983 */ /* 0x001f220000300a00 */
[----:B------:R-:W3:Y:S02]  /*79000*/  LDL.LU.64 R8, [R1+0x5830] ;  /* 0x0058300001087983 */ /* 0x000ee40000300a00 */
[----:B------:R-:W-:Y:S02]  /*79010*/  STL.64 [R1+0x57a8], R14 ;  /* 0x0057a80e01007387 */ /* 0x000fe40000100a00 */
[----:B------:R0:W-:Y:S02]  /*79020*/  STL.64 [R1+0x57f0], R12 ;  /* 0x0057f00c01007387 */ /* 0x0001e40000100a00 */
[----:B0-----:R-:W2:Y:S01]  /*79030*/  LDL.LU R12, [R1+0x770] ;  /* 0x00077000010c7983 */ /* 0x001ea20000300800 */
[----:B------:R-:W2:Y:S02]  /*79040*/  LDL.LU R13, [R1+0x774] ;  /* 0x00077400010d7983 */ /* 0x000ea40000300800 */
[----:B------:R-:W2:Y:S02]  /*79050*/  LDL.LU R14, [R1+0x778] ;  /* 0x00077800010e7983 */ /* 0x000ea40000300800 */
[----:B------:R-:W2:Y:S01]  /*79060*/  LDL.LU R15, [R1+0x77c] ;  /* 0x00077c00010f7983 */ /* 0x000ea20000300800 */
[C---:B----4-:R-:W-:Y:S01]  /*79070*/  HMMA.16816.F32.BF16 R20, R4.reuse, R10, R20 ;  /* 0x0000000a0414723c */ /* 0x050fe20000041814 */
        /* <DEDUP_REMOVED lines=8> */
[----:B------:R-:W-:Y:S02]  /*79100*/  STL.64 [R1+0x438], R22 ;  /* 0x0004381601007387 */ /* 0x000fe40000100a00 */
[----:B------:R-:W0:Y:S01]  /*79110*/  LDSM.16.MT88.4 R20, [R2+0x23000] ;  /* 0x023000000214783b */ /* 0x000e220000004200 */
[C---:B------:R-:W-:Y:S01]  /*79120*/  HMMA.16816.F32.BF16 R24, R4.reuse, R18, R24 ;  /* 0x000000120418723c */ /* 0x040fe20000041818 */
[----:B0-----:R0:W-:Y:S02]  /*79130*/  STL.64 [R1+0x5658], R22 ;  /* 0x0056581601007387 */ /* 0x0011e40000100a00 */
[----:B------:R-:W-:Y:S02]  /*79140*/  STL.64 [R1+0x5650], R20 ;  /* 0x0056501401007387 */ /* 0x000fe40000100a00 */
[----:B0-----:R-:W4:Y:S11]  /*79150*/  LDL.64 R22, [R1+0x148] ;  /* 0x0001480001167983 */ /* 0x001f360000100a00 */
[----:B------:R-:W-:Y:S07]  /*79160*/  @!UPT UIADD3 URZ, URZ, URZ, URZ ;  /* 0x0000003f3f3ff290 */ /* 0x000fee000fffe03f */
[----:B------:R0:W-:Y:S02]  /*79170*/  STL.64 [R1+0x7a0], R24 ;  /* 0x0007a01801007387 */ /* 0x0001e40000100a00 */
[----:B------:R1:W-:Y:S01]  /*79180*/  STL.64 [R1+0x7a8], R26 ;  /* 0x0007a81a01007387 */ /* 0x0003e20000100a00 */
[----:B0-----:R-:W2:Y:S01]  /*79190*/  LDL.LU R24, [R1+0x5828] ;  /* 0x0058280001187983 */ /* 0x001ea20000300800 */
        /* <DEDUP_REMOVED lines=19> */
[----:B------:R0:W-:Y:S03]  /*792d0*/  STL.64 [R1+0x56e8], R22 ;  /* 0x0056e81601007387 */ /* 0x0001e60000100a00 */
[----:B0-----:R-:W4:Y:S01]  /*792e0*/  LDL.64 R22, [R1+0x128] ;  /* 0x0001280001167983 */ /* 0x001f220000100a00 */
[C---:B--2---:R-:W-:Y:S03]  /*792f0*/  HMMA.16816.F32.BF16 R16, R4.reuse, R18, R12 ;  /* 0x000000120410723c */ /* 0x044fe6000004180c */
[----:B------:R-:W2:Y:S11]  /*79300*/  LDL.LU.64 R12, [R1+0x57f0] ;  /* 0x0057f000010c7983 */ /* 0x000eb60000300a00 */
[----:B------:R-:W-:Y:S09]  /*79310*/  @!UPT UIADD3 URZ, URZ, URZ, URZ ;  /* 0x0000003f3f3ff290 */ /* 0x000ff2000fffe03f */
[----:B------:R-:W-:Y:S01]  /*79320*/  STL.64 [R1+0x770], R16 ;  /* 0x0007701001007387 */ /* 0x000fe20000100a00 */
[----:B------:R0:W-:Y:S03]  /*79330*/  STL.64 [R1+0x778], R18 ;  /* 0x0007781201007387 */ /* 0x0001e60000100a00 */
[----:B0-----:R-:W4:Y:S01]  /*79340*/  LDL.LU.64 R18, [R1+0x57e8] ;  /* 0x0057e80001127983 */ /* 0x001f220000300a00 */
[----:B------:R-:W4:Y:S02]  /*79350*/  LDL.LU.64 R16, [R1+0x57e0] ;  /* 0x0057e00001107983 */ /* 0x000f240000300a00 */
[----:B----4-:R-:W-:Y:S11]  /*79360*/  HMMA.16816.F32.BF16 R16, R4, R22, R16 ;  /* 0x000000160410723c */ /* 0x010ff60000041810 */
[----:B------:R-:W-:Y:S11]  /*79370*/  @!UPT UIADD3 URZ, URZ, URZ, URZ ;  /* 0x0000003f3f3ff290 */ /* 0x000ff6000fffe03f */
[----:B------:R-:W-:Y:S01]  /*79380*/  @!UPT UIADD3 URZ, URZ, URZ, URZ ;  /* 0x0000003f3f3ff290 */ /* 0x000fe2000fffe03f */
[----:B------:R-:W-:Y:S01]  /*79390*/  STL.64 [R1+0x760], R16 ;  /* 0x0007601001007387 */ /* 0x000fe20000100a00 */
[----:B------:R0:W-:Y:S03]  /*793a0*/  STL.64 [R1+0x768], R18 ;  /* 0x0007681201007387 */ /* 0x0001e60000100a00 */
[----:B0-----:R-:W4:Y:S01]  /*793b0*/  LDL.LU.64 R18, [R1+0x57d8] ;  /* 0x0057d80001127983 */ /* 0x001f220000300a00 */
[----:B------:R-:W2:Y:S02]  /*793c0*/  LDL.LU R20, [R1+0x1c0] ;  /* 0x0001c00001147983 */ /* 0x000ea40000300800 */
[----:B------:R-:W-:Y:S02]  /*793d0*/  IMAD.MOV.U32 R17, RZ, RZ, R22 ;  /* 0x000000ffff117224 */ /* 0x000fe400078e0016 */
[----:B------:R-:W2:Y:S02]  /*793e0*/  LDL.LU R21, [R1+0x1c4] ;  /* 0x0001c40001157983 */ /* 0x000ea40000300800 */
[----:B------:R-:W-:Y:S01]  /*793f0*/  IMAD.MOV.U32 R16, RZ, RZ, R23 ;  /* 0x000000ffff107224 */ /* 0x000fe200078e0017 */
[----:B------:R-:W2:Y:S01]  /*79400*/  LDL.LU R22, [R1+0x1c8] ;  /* 0x0001c80001167983 */ /* 0x000ea20000300800 */
[----:B------:R-:W2:Y:S02]  /*79410*/  LDL.LU R23, [R1+0x1cc] ;  /* 0x0001cc0001177983 */ /* 0x000ea40000300800 */
[----:B------:R-:W3:Y:S01]  /*79420*/  LDL.64 R14, [R1+0x118] ;  /* 0x00011800010e7983 */ /* 0x000ee20000100a00 */
[----:B--2---:R0:W-:Y:S01]  /*79430*/  STL.64 [R1+0x56f8], R22 ;  /* 0x0056f81601007387 */ /* 0x0041e20000100a00 */
[----:B------:R1:W-:Y:S02]  /*79440*/  STL.64 [R1+0x56f0], R20 ;  /* 0x0056f01401007387 */ /* 0x0003e40000100a00 */
[----:B0-----:R-:W-:-:S02]  /*79450*/  IMAD.MOV.U32 R22, RZ, RZ, R26 ;  /* 0x000000ffff167224 */ /* 0x001fc400078e001a */
[----:B------:R-:W-:-:S05]  /*79460*/  IMAD.MOV.U32 R23, RZ, RZ, R25 ;  /* 0x000000ffff177224 */ /* 0x000fca00078e0019 */
[----:B------:R0:W-:Y:S01]  /*79470*/  STL.64 [R1+0x5710], R22 ;  /* 0x0057101601007387 */ /* 0x0001e20000100a00 */
[----:B-1----:R-:W2:Y:S02]  /*79480*/  LDL.LU R20, [R1+0x1e0] ;  /* 0x0001e00001147983 */ /* 0x002ea40000300800 */
[----:B------:R-:W2:Y:S01]  /*79490*/  LDL.LU R21, [R1+0x1e4] ;  /* 0x0001e40001157983 */ /* 0x000ea20000300800 */
[----:B0-----:R-:W2:Y:S01]  /*794a0*/  LDL.LU R22, [R1+0x1e8] ;  /* 0x0001e80001167983 */ /* 0x001ea20000300800 */
[----:B------:R-:W2:Y:S03]  /*794b0*/  LDL.LU R23, [R1+0x1ec] ;  /* 0x0001ec0001177983 */ /* 0x000ea60000300800 */
[----:B--2---:R-:W-:Y:S01]  /*794c0*/  STL.64 [R1+0x5720], R22 ;  /* 0x0057201601007387 */ /* 0x004fe20000100a00 */
        /* <DEDUP_REMOVED lines=10> */
[----:B------:R-:W2:Y:S02]  /*79570*/  LDL.LU R23, [R1+0x20c] ;  /* 0x00020c0001177983 */ /* 0x000ea40000300800 */
[----:B--2---:R0:W-:Y:S01]  /*79580*/  STL.64 [R1+0x5740], R22 ;  /* 0x0057401601007387 */ /* 0x0041e20000100a00 */
[----:B------:R-:W-:Y:S02]  /*79590*/  STL.64 [R1+0x5738], R20 ;  /* 0x0057381401007387 */ /* 0x000fe40000100a00 */
[----:B0-----:R-:W-:-:S02]  /*795a0*/  IMAD.MOV.U32 R22, RZ, RZ, R13 ;  /* 0x000000ffff167224 */ /* 0x001fc400078e000d */
[----:B------:R-:W-:-:S05]  /*795b0*/  IMAD.MOV.U32 R23, RZ, RZ, R12 ;  /* 0x000000ffff177224 */ /* 0x000fca00078e000c */
[----:B------:R0:W-:Y:S04]  /*795c0*/  STL.64 [R1+0x5758], R22 ;  /* 0x0057581601007387 */ /* 0x0001e80000100a00 */
[----:B0-----:R-:W2:Y:S04]  /*795d0*/  LDL.64 R22, [R1+0x18] ;  /* 0x0000180001167983 */ /* 0x001ea80000100a00 */
[----:B--2---:R0:W-:Y:S01]  /*795e0*/  STL.64 [R1+0x5770], R22 ;  /* 0x0057701601007387 */ /* 0x0041e20000100a00 */
[----:B------:R-:W2:Y:S02]  /*795f0*/  LDL.LU R20, [R1+0x750] ;  /* 0x0007500001147983 */ /* 0x000ea40000300800 */
[----:B------:R-:W2:Y:S01]  /*79600*/  LDL.LU R21, [R1+0x754] ;  /* 0x0007540001157983 */ /* 0x000ea20000300800 */
[----:B0-----:R-:W2:Y:S01]  /*79610*/  LDL.LU R22, [R1+0x758] ;  /* 0x0007580001167983 */ /* 0x001ea20000300800 */
[----:B------:R-:W2:Y:S02]  /*79620*/  LDL.LU R23, [R1+0x75c] ;  /* 0x00075c0001177983 */ /* 0x000ea40000300800 */
[----:B------:R-:W-:Y:S02]  /*79630*/  STL [R1+0x56e4], R16 ;  /* 0x0056e41001007387 */ /* 0x000fe40000100800 */
[----:B------:R-:W-:Y:S01]  /*79640*/  STL [R1+0x56e0], R17 ;  /* 0x0056e01101007387 */ /* 0x000fe20000100800 */
[----:B----4-:R2:W-:Y:S01]  /*79650*/  STL.64 [R1+0x57d0], R18 ;  /* 0x0057d01201007387 */ /* 0x0105e20000100a00 */
[----:B------:R-:W4:Y:S02]  /*79660*/  LDL.LU R12, [R1+0x720] ;  /* 0x00072000010c7983 */ /* 0x000f240000300800 */
[----:B---3--:R-:W-:Y:S01]  /*79670*/  IMAD.MOV.U32 R28, RZ, RZ, R15 ;  /* 0x000000ffff1c7224 */ /* 0x008fe200078e000f */
[----:B--2---:R-:W-:Y:S11]  /*79680*/  HMMA.16816.F32.BF16 R16, R4, R14, R20 ;  /* 0x0000000e0410723c */ /* 0x004ff60000041814 */
[----:B------:R-:W-:Y:S11]  /*79690*/  @!UPT UIADD3 URZ, URZ, URZ, URZ ;  /* 0x0000003f3f3ff290 */ /* 0x000ff6000fffe03f */
[----:B------:R-:W-:Y:S01]  /*796a0*/  @!UPT UIADD3 URZ, URZ, URZ, URZ ;  /* 0x0000003f3f3ff290 */ /* 0x000fe2000fffe03f */
[----:B------:R0:W-:Y:S01]  /*796b0*/  STL.64 [R1+0x750], R16 ;  /* 0x0007501001007387 */ /* 0x0001e20000100a00 */
[----:B------:R1:W-:Y:S02]  /*796c0*/  STL.64 [R1+0x758], R18 ;  /* 0x0007581201007387 */ /* 0x0003e40000100a00 */
[----:B------:R-:W4:Y:S02]  /*796d0*/  LDL.LU R13, [R1+0x724] ;  /* 0x00072400010d7983 */ /* 0x000f240000300800 */
[----:B------:R-:W2:Y:S01]  /*796e0*/  LDL.LU R14, [R1+0x728] ;  /* 0x00072800010e7983 */ /* 0x000ea20000300800 */
[----:B------:R-:W2:Y:S04]  /*796f0*/  LDL.LU R15, [R1+0x72c] ;  /* 0x00072c00010f7983 */ /* 0x000ea80000300800 */
[----:B--2---:R2:W-:Y:S01]  /*79700*/  STL.64 [R1+0x57b8], R14 ;  /* 0x0057b80e01007387 */ /* 0x0045e20000100a00 */
[----:B----4-:R-:W-:Y:S02]  /*79710*/  STL.64 [R1+0x57b0], R12 ;  /* 0x0057b00c01007387 */ /* 0x010fe40000100a00 */
[----:B0-----:R-:W3:Y:S02]  /*79720*/  LDL.LU R16, [R1+0x740] ;  /* 0x0007400001107983 */ /* 0x001ee40000300800 */
[----:B------:R-:W3:Y:S01]  /*79730*/  LDL.LU R17, [R1+0x744] ;  /* 0x0007440001117983 */ /* 0x000ee20000300800 */
[----:B-1----:R-:W3:Y:S01]  /*79740*/  LDL.LU R18, [R1+0x748] ;  /* 0x0007480001127983 */ /* 0x002ee20000300800 */
[----:B------:R-:W3:Y:S02]  /*79750*/  LDL.LU R19, [R1+0x74c] ;  /* 0x00074c0001137983 */ /* 0x000ee40000300800 */
[----:B--2---:R-:W-:-:S02]  /*79760*/  IMAD.MOV.U32 R14, RZ, RZ, R24 ;  /* 0x000000ffff0e7224 */ /* 0x004fc400078e0018 */
[----:B------:R-:W-:-:S05]  /*79770*/  IMAD.MOV.U32 R15, RZ, RZ, R9 ;  /* 0x000000ffff0f7224 */ /* 0x000fca00078e0009 */
[----:B------:R0:W-:Y:S01]  /*79780*/  STL.64 [R1+0x57c8], R14 ;  /* 0x0057c80e01007387 */ /* 0x0001e20000100a00 */
[----:B------:R-:W2:Y:S02]  /*79790*/  LDL.64 R26, [R1+0xe8] ;  /* 0x0000e800011a7983 */ /* 0x000ea40000100a00 */
[----:B------:R-:W-:Y:S02]  /*797a0*/  IMAD.MOV.U32 R22, RZ, RZ, R8 ;  /* 0x000000ffff167224 */ /* 0x000fe400078e0008 */
[----:B------:R-:W-:Y:S01]  /*797b0*/  IMAD.MOV.U32 R23, RZ, RZ, R3 ;  /* 0x000000ffff177224 */ /* 0x000fe200078e0003 */
[----:B0-----:R-:W3:Y:S04]  /*797c0*/  LDL.64 R14, [R1+0x108] ;  /* 0x00010800010e7983 */ /* 0x001ee80000100a00 */
[----:B--2---:R0:W-:Y:S01]  /*797d0*/  STL.64 [R1+0x57c0], R26 ;  /* 0x0057c01a01007387 */ /* 0x0041e20000100a00 */
[----:B------:R-:W2:Y:S02]  /*797e0*/  LDL.LU R24, [R1+0x730] ;  /* 0x0007300001187983 */ /* 0x000ea40000300800 */
[----:B------:R-:W2:Y:S01]  /*797f0*/  LDL.LU R25, [R1+0x734] ;  /* 0x0007340001197983 */ /* 0x000ea20000300800 */
[----:B0-----:R-:W2:Y:S01]  /*79800*/  LDL.LU R26, [R1+0x738] ;  /* 0x00073800011a7983 */ /* 0x001ea20000300800 */
[----:B------:R-:W2:Y:S02]  /*79810*/  LDL.LU R27, [R1+0x73c] ;  /* 0x00073c00011b7983 */ /* 0x000ea40000300800 */
[----:B------:R0:W-:Y:S02]  /*79820*/  STL.64 [R1+0x5798], R22 ;  /* 0x0057981601007387 */ /* 0x0001e40000100a00 */
[----:B------:R-:W4:Y:S01]  /*79830*/  LDL.LU R20, [R1+0x420] ;  /* 0x0004200001147983 */ /* 0x000f220000300800 */
[----:B------:R-:W4:Y:S04]  /*79840*/  LDL.LU R21, [R1+0x424] ;  /* 0x0004240001157983 */ /* 0x000f280000300800 */
[----:B0-----:R-:W4:Y:S01]  /*79850*/  LDL.LU R22, [R1+0x428] ;  /* 0x0004280001167983 */ /* 0x001f220000300800 */
[----:B------:R-:W4:Y:S02]  /*79860*/  LDL.LU R23, [R1+0x42c] ;  /* 0x00042c0001177983 */ /* 0x000f240000300800 */
[----:B------:R-:W2:Y:S02]  /*79870*/  LDL R8, [R1+0x22b8] ;  /* 0x0022b80001087983 */ /* 0x000ea40000100800 */
[----:B------:R-:W-:Y:S01]  /*79880*/  STL.64 [R1+0x5750], R10 ;  /* 0x0057500a01007387 */ /* 0x000fe20000100a00 */
[----:B--2---:R0:W-:Y:S04]  /*79890*/  STL [R1+0x5748], R8 ;  /* 0x0057480801007387 */ /* 0x0041e80000100800 */
[----:B0-----:R-:W2:Y:S01]  /*798a0*/  LDL.LU R8, [R1+0x210] ;  /* 0x0002100001087983 */ /* 0x001ea20000300800 */
[----:B------:R-:W2:Y:S02]  /*798b0*/  LDL.LU R9, [R1+0x214] ;  /* 0x0002140001097983 */ /* 0x000ea40000300800 */
[----:B------:R-:W2:Y:S02]  /*798c0*/  LDL.LU R10, [R1+0x218] ;  /* 0x00021800010a7983 */ /* 0x000ea40000300800 */
[----:B------:R-:W2:Y:S01]  /*798d0*/  LDL.LU R11, [R1+0x21c] ;  /* 0x00021c00010b7983 */ /* 0x000ea20000300800 */
[----:B---3--:R-:W-:Y:S01]  /*798e0*/  HMMA.16816.F32.BF16 R16, R4, R14, R16 ;  /* 0x0000000e0410723c */ /* 0x008fe20000041810 */
[----:B--2---:R-:W-:Y:S01]  /*798f0*/  STL.64 [R1+0x5768], R10 ;  /* 0x0057680a01007387 */ /* 0x004fe20000100a00 */
[----:B------:R0:W-:Y:S03]  /*79900*/  STL.64 [R1+0x5760], R8 ;  /* 0x0057600801007387 */ /* 0x0001e60000100a00 */
        /* <DEDUP_REMOVED lines=10> */
[----:B------:R0:W-:Y:S01]  /*799b0*/  STL.64 [R1+0x740], R16 ;  /* 0x0007401001007387 */ /* 0x0001e20000100a00 */
[----:B------:R1:W-:Y:S02]  /*799c0*/  STL.64 [R1+0x748], R18 ;  /* 0x0007481201007387 */ /* 0x0003e40000100a00 */
[----:B0-----:R-:W-:Y:S01]  /*799d0*/  IMAD.MOV.U32 R16, RZ, RZ, R14 ;  /* 0x000000ffff107224 */ /* 0x001fe200078e000e */
[----:B-1----:R-:W3:Y:S01]  /*799e0*/  LDL.LU.64 R18, [R1+0x57d0] ;  /* 0x0057d00001127983 */ /* 0x002ee20000300a00 */
[----:B------:R-:W-:-:S02]  /*799f0*/  IMAD.MOV.U32 R17, RZ, RZ, R15 ;  /* 0x000000ffff117224 */ /* 0x000fc400078e000f */
        /* <DEDUP_REMOVED lines=16> */
[----:B------:R-:W4:Y:S02]  /*79b00*/  LDL.LU.64 R26, [R1+0x57a0] ;  /* 0x0057a000011a7983 */ /* 0x000f240000300a00 */
[----:B----4-:R-:W-:Y:S01]  /*79b10*/  HMMA.16816.F32.BF16 R4, R4, R26, R20 ;  /* 0x0000001a0404723c */ /* 0x010fe20000041814 */
[----:B------:R-:W4:Y:S01]  /*79b20*/  LDL.LU.64 R22, [R1+0x5798] ;  /* 0x0057980001167983 */ /* 0x000f220000300a00 */
[----:B------:R-:W4:Y:S02]  /*79b30*/  LDL.LU.64 R26, [R1+0x5790] ;  /* 0x00579000011a7983 */ /* 0x000f240000300a00 */
[----:B------:R-:W4:Y:S11]  /*79b40*/  LDL.LU.64 R24, [R1+0x5788] ;  /* 0x0057880001187983 */ /* 0x000f360000300a00 */
[----:B------:R-:W-:Y:S08]  /*79b50*/  @!UPT UIADD3 URZ, URZ, URZ, URZ ;  /* 0x0000003f3f3ff290 */ /* 0x000ff0000fffe03f */
[----:B------:R0:W-:Y:S01]  /*79b60*/  STL.64 [R1+0x420], R4 ;  /* 0x0004200401007387 */ /* 0x0001e20000100a00 */
[----:B------:R1:W-:Y:S03]  /*79b70*/  STL.64 [R1+0x428], R6 ;  /* 0x0004280601007387 */ /* 0x0003e60000100a00 */
[----:B0-----:R-:W2:Y:S01]  /*79b80*/  LDL.LU R4, [R1+0x1b0] ;  /* 0x0001b00001047983 */ /* 0x001ea20000300800 */
[----:B------:R-:W2:Y:S02]  /*79b90*/  LDL.LU R5, [R1+0x1b4] ;  /* 0x0001b40001057983 */ /* 0x000ea40000300800 */
[----:B-1----:R-:W2:Y:S02]  /*79ba0*/  LDL.LU R6, [R1+0x1b8] ;  /* 0x0001b80001067983 */ /* 0x002ea40000300800 */
[----:B------:R-:W2:Y:S01]  /*79bb0*/  LDL.LU R7, [R1+0x1bc] ;  /* 0x0001bc0001077983 */ /* 0x000ea20000300800 */
[C---:B----4-:R-:W-:Y:S01]  /*79bc0*/  HMMA.16816.F32.BF16 R20, R24.reuse, R22, R8 ;  /* 0x000000161814723c */ /* 0x050fe20000041808 */
[----:B--2---:R-:W-:Y:S01]  /*79bd0*/  STL.64 [R1+0x5708], R6 ;  /* 0x0057080601007387 */ /* 0x004fe20000100a00 */
[----:B------:R0:W-:Y:S03]  /*79be0*/  STL.64 [R1+0x5700], R4 ;  /* 0x0057000401007387 */ /* 0x0001e60000100a00 */
[----:B0-----:R-:W2:Y:S01]  /*79bf0*/  LDL.LU R4, [R1+0x1d0] ;  /* 0x0001d00001047983 */ /* 0x001ea20000300800 */
[----:B------:R-:W2:Y:S02]  /*79c00*/  LDL.LU R5, [R1+0x1d4] ;  /* 0x0001d40001057983 */ /* 0x000ea40000300800 */
[----:B------:R-:W2:Y:S02]  /*79c10*/  LDL.LU R6, [R1+0x1d8] ;  /* 0x0001d80001067983 */ /* 0x000ea40000300800 */
[----:B------:R-:W2:Y:S01]  /*79c20*/  LDL.LU R7, [R1+0x1dc] ;  /* 0x0001dc0001077983 */ /* 0x000ea20000300800 */
[----:B------:R-:W4:Y:S01]  /*79c30*/  LDL.LU.64 R10, [R1+0x5780] ;  /* 0x00578000010a7983 */ /* 0x000f220000300a00 */
[----:B------:R-:W4:Y:S11]  /*79c40*/  LDL.LU.64 R8, [R1+0x5778] ;  /* 0x0057780001087983 */ /* 0x000f360000300a00 */
[----:B------:R-:W-:Y:S02]  /*79c50*/  STL.64 [R1+0x230], R20 ;  /* 0x0002301401007387 */ /* 0x000fe40000100a00 */
[----:B------:R0:W-:Y:S02]  /*79c60*/  STL.64 [R1+0x238], R22 ;  /* 0x0002381601007387 */ /* 0x0001e40000100a00 */
[----:B0-----:R-:W4:Y:S02]  /*79c70*/  LDL.LU.64 R22, [R1+0x5770] ;  /* 0x0057700001167983 */ /* 0x001f240000300a00 */
[----:B----4-:R-:W-:Y:S01]  /*79c80*/  HMMA.16816.F32.BF16 R8, R24, R22, R8 ;  /* 0x000000161808723c */ /* 0x010fe20000041808 */
[----:B------:R-:W-:-:S02]  /*79c90*/  IMAD.MOV.U32 R29, RZ, RZ, R22 ;  /* 0x000000ffff1d7224 */ /* 0x000fc400078e0016 */
        /* <DEDUP_REMOVED lines=9> */
[----:B------:R-:W2:Y:S11]  /*79d30*/  LDL.LU R8, [R1+0x5748] ;  /* 0x0057480001087983 */ /* 0x000eb60000300800 */
[----:B------:R-:W-:Y:S10]  /*79d40*/  @!UPT UIADD3 URZ, URZ, URZ, URZ ;  /* 0x0000003f3f3ff290 */ /* 0x000ff4000fffe03f */
[----:B------:R-:W-:Y:S01]  /*79d50*/  STL.64 [R1+0x210], R20 ;  /* 0x0002101401007387 */ /* 0x000fe20000100a00 */
[----:B------:R0:W-:Y:S03]  /*79d60*/  STL.64 [R1+0x218], R22 ;  /* 0x0002181601007387 */ /* 0x0001e60000100a00 */
[----:B0-----:R-:W3:Y:S01]  /*79d70*/  LDL.LU.64 R22, [R1+0x5740] ;  /* 0x0057400001167983 */ /* 0x001ee20000300a00 */
[----:B------:R-:W3:Y:S02]  /*79d80*/  LDL.LU.64 R20, [R1+0x5738] ;  /* 0x0057380001147983 */ /* 0x000ee40000300a00 */
[C---:B---3--:R-:W-:Y:S11]  /*79d90*/  HMMA.16816.F32.BF16 R20, R24.reuse, R18, R20 ;  /* 0x000000121814723c */ /* 0x048ff60000041814 */
[----:B------:R-:W-:Y:S11]  /*79da0*/  @!UPT UIADD3 URZ, URZ, URZ, URZ ;  /* 0x0000003f3f3ff290 */ /* 0x000ff6000fffe03f */
[----:B------:R-:W-:Y:S01]  /*79db0*/  @!UPT UIADD3 URZ, URZ, URZ, URZ ;  /* 0x0000003f3f3ff290 */ /* 0x000fe2000fffe03f */
[----:B------:R-:W-:Y:S01]  /*79dc0*/  STL.64 [R1+0x200], R20 ;  /* 0x0002001401007387 */ /* 0x000fe20000100a00 */
[----:B------:R0:W-:Y:S03]  /*79dd0*/  STL.64 [R1+0x208], R22 ;  /* 0x0002081601007387 */ /* 0x0001e60000100a00 */
[----:B0-----:R-:W3:Y:S01]  /*79de0*/  LDL.LU.64 R22, [R1+0x5730] ;  /* 0x0057300001167983 */ /* 0x001ee20000300a00 */
[----:B------:R-:W3:Y:S02]  /*79df0*/  LDL.LU.64 R20, [R1+0x5728] ;  /* 0x0057280001147983 */ /* 0x000ee40000300a00 */
[----:B------:R-:W-:Y:S01]  /*79e00*/  STL.64 [R1+0x56d0], R18 ;  /* 0x0056d01201007387 */ /* 0x000fe20000100a00 */
        /* <DEDUP_REMOVED lines=8> */
[C---:B----4-:R-:W-:Y:S11]  /*79e90*/  HMMA.16816.F32.BF16 R20, R24.reuse, R10, R20 ;  /* 0x0000000a1814723c */ /* 0x050ff60000041814 */
[----:B------:R-:W-:Y:S11]  /*79ea0*/  @!UPT UIADD3 URZ, URZ, URZ, URZ ;  /* 0x0000003f3f3ff290 */ /* 0x000ff6000fffe03f */
[----:B------:R-:W-:Y:S01]  /*79eb0*/  @!UPT UIADD3 URZ, URZ, URZ, URZ ;  /* 0x0000003f3f3ff290 */ /* 0x000fe2000fffe03f */
[----:B------:R-:W-:Y:S01]  /*79ec0*/  STL.64 [R1+0x8d0], R20 ;  /* 0x0008d01401007387 */ /* 0x000fe20000100a00 */
[----:B------:R0:W-:Y:S03]  /*79ed0*/  STL.64 [R1+0x8d8], R22 ;  /* 0x0008d81601007387 */ /* 0x0001e60000100a00 */
[----:B0-----:R-:W3:Y:S01]  /*79ee0*/  LDL.LU.64 R22, [R1+0x5710] ;  /* 0x0057100001167983 */ /* 0x001ee20000300a00 */
[----:B------:R-:W-:Y:S02]  /*79ef0*/  STL.64 [R1+0x5600], R10 ;  /* 0x0056000a01007387 */ /* 0x000fe40000100a00 */
[----:B--2---:R-:W-:Y:S01]  /*79f00*/  STL [R1+0x55f8], R8 ;  /* 0x0055f80801007387 */ /* 0x004fe20000100800 */
[----:B---3--:R-:W-:Y:S01]  /*79f10*/  HMMA.16816.F32.BF16 R20, R24, R22, R4 ;  /* 0x000000161814723c */ /* 0x008fe20000041804 */
[----:B------:R-:W2:Y:S01]  /*79f20*/  LDL.LU.64 R6, [R1+0x5708] ;  /* 0x0057080001067983 */ /* 0x000ea20000300a00 */
        /* <DEDUP_REMOVED lines=8> */
[C---:B---3--:R-:W-:Y:S01]  /*79fb0*/  HMMA.16816.F32.BF16 R8, R24.reuse, R10, R20 ;  /* 0x0000000a1808723c */ /* 0x048fe20000041814 */
[----:B------:R-:W2:Y:S11]  /*79fc0*/  LDL.LU.64 R22, [R1+0x56e8] ;  /* 0x0056e80001167983 */ /* 0x000eb60000300a00 */
[----:B------:R-:W-:Y:S11]  /*79fd0*/  @!UPT UIADD3 URZ, URZ, URZ, URZ ;  /* 0x0000003f3f3ff290 */ /* 0x000ff6000fffe03f */
[----:B------:R0:W-:Y:S01]  /*79fe0*/  STL.64 [R1+0x940], R8 ;  /* 0x0009400801007387 */ /* 0x0001e20000100a00 */
[----:B------:R1:W-:Y:S01]  /*79ff0*/  STL.64 [R1+0x948], R10 ;  /* 0x0009480a01007387 */ /* 0x0003e20000100a00 */
[----:B--2---:R-:W-:Y:S11]  /*7a000*/  HMMA.16816.F32.BF16 R4, R24, R22, R4 ;  /* 0x000000161804723c */ /* 0x004ff60000041804 */
[----:B------:R-:W-:Y:S11]  /*7a010*/  @!UPT UIADD3 URZ, URZ, URZ, URZ ;  /* 0x0000003f3f3ff290 */ /* 0x000ff6000fffe03f */
[----:B------:R-:W-:Y:S01]  /*7a020*/  @!UPT UIADD3 URZ, URZ, URZ, URZ ;  /* 0x0000003f3f3ff290 */ /* 0x000fe2000fffe03f */
[----:B------:R-:W-:Y:S01]  /*7a030*/  STL.64 [R1+0x930], R4 ;  /* 0x0009300401007387 */ /* 0x000fe20000100a00 */
[----:B------:R-:W-:Y:S02]  /*7a040*/  STL.64 [R1+0x938], R6 ;  /* 0x0009380601007387 */ /* 0x000fe40000100a00 */
[----:B0-----:R-:W2:Y:S02]  /*7a050*/  LDL.LU R8, [R1+0x3e0] ;  /* 0x0003e00001087983 */ /* 0x001ea40000300800 */
[----:B------:R-:W2:Y:S01]  /*7a060*/  LDL.LU R9, [R1+0x3e4] ;  /* 0x0003e40001097983 */ /* 0x000ea20000300800 */
[----:B-1----:R-:W3:Y:S01]  /*7a070*/  LDL.LU R10, [R1+0x3e8] ;  /* 0x0003e800010a7983 */ /* 0x002ee20000300800 */
[----:B------:R-:W3:Y:S03]  /*7a080*/  LDL.LU R11, [R1+0x3ec] ;  /* 0x0003ec00010b7983 */ /* 0x000ee60000300800 */
[----:B---3--:R0:W-:Y:S01]  /*7a090*/  STL.64 [R1+0x5610], R10 ;  /* 0x0056100a01007387 */ /* 0x0081e20000100a00 */
[----:B--2---:R1:W-:Y:S03]  /*7a0a0*/  STL.64 [R1+0x5608], R8 ;  /* 0x0056080801007387 */ /* 0x0043e60000100a00 */
[----:B0-----:R-:W2:Y:S01]  /*7a0b0*/  LDL.64 R10, [R1+0x8] ;  /* 0x00000800010a7983 */ /* 0x001ea20000100a00 */
[----:B------:R-:W-:-:S02]  /*7a0c0*/  IMAD.MOV.U32 R2, RZ, RZ, R22 ;  /* 0x000000ffff027224 */ /* 0x000fc400078e0016 */
[----:B------:R-:W-:Y:S01]  /*7a0d0*/  IMAD.MOV.U32 R0, RZ, RZ, R23 ;  /* 0x000000ffff007224 */ /* 0x000fe200078e0017 */
[----:B--2---:R0:W-:Y:S01]  /*7a0e0*/  STL.64 [R1+0x5628], R10 ;  /* 0x0056280a01007387 */ /* 0x0041e20000100a00 */
[----:B-1----:R-:W2:Y:S02]  /*7a0f0*/  LDL.LU R8, [R1+0x400] ;  /* 0x0004000001087983 */ /* 0x002ea40000300800 */
[----:B------:R-:W2:Y:S01]  /*7a100*/  LDL.LU R9, [R1+0x404] ;  /* 0x0004040001097983 */ /* 0x000ea20000300800 */
[----:B0-----:R-:W3:Y:S01]  /*7a110*/  LDL.LU R10, [R1+0x408] ;  /* 0x00040800010a7983 */ /* 0x001ee20000300800 */
[----:B------:R-:W3:Y:S02]  /*7a120*/  LDL.LU R11, [R1+0x40c] ;  /* 0x00040c00010b7983 */ /* 0x000ee40000300800 */
[----:B------:R-:W4:Y:S02]  /*7a130*/  LDL.LU R20, [R1+0xc0] ;  /* 0x0000c00001147983 */ /* 0x000f240000300800 */
[----:B------:R-:W4:Y:S01]  /*7a140*/  LDL.LU R21, [R1+0xc4] ;  /* 0x0000c40001157983 */ /* 0x000f220000300800 */
[----:B------:R-:W2:Y:S01]  /*7a150*/  LDL.LU R22, [R1+0xc8] ;  /* 0x0000c80001167983 */ /* 0x000ea20000300800 */
[----:B------:R-:W2:Y:S03]  /*7a160*/  LDL.LU R23, [R1+0xcc] ;  /* 0x0000cc0001177983 */ /* 0x000ea60000300800 */
[----:B--2---:R0:W-:Y:S01]  /*7a170*/  STL.64 [R1+0x5668], R22 ;  /* 0x0056681601007387 */ /* 0x0041e20000100a00 */
[----:B----4-:R-:W-:Y:S02]  /*7a180*/  STL.64 [R1+0x5660], R20 ;  /* 0x0056601401007387 */ /* 0x010fe40000100a00 */
[----:B0-----:R-:W-:-:S02]  /*7a190*/  IMAD.MOV.U32 R23, RZ, RZ, R12 ;  /* 0x000000ffff177224 */ /* 0x001fc400078e000c */
[----:B------:R-:W-:Y:S01]  /*7a1a0*/  IMAD.MOV.U32 R22, RZ, RZ, R13 ;  /* 0x000000ffff167224 */ /* 0x000fe200078e000d */
[----:B------:R-:W2:Y:S01]  /*7a1b0*/  LDL.LU R12, [R1+0x160] ;  /* 0x00016000010c7983 */ /* 0x000ea20000300800 */
[----:B------:R-:W2:Y:S02]  /*7a1c0*/  LDL.LU R13, [R1+0x164] ;  /* 0x00016400010d7983 */ /* 0x000ea40000300800 */
[----:B------:R-:W4:Y:S02]  /*7a1d0*/  LDL.LU R14, [R1+0x168] ;  /* 0x00016800010e7983 */ /* 0x000f240000300800 */
[----:B------:R-:W4:Y:S02]  /*7a1e0*/  LDL.LU R15, [R1+0x16c] ;  /* 0x00016c00010f7983 */ /* 0x000f240000300800 */
[----:B----4-:R0:W-:Y:S01]  /*7a1f0*/  STL.64 [R1+0x5690], R14 ;  /* 0x0056900e01007387 */ /* 0x0101e20000100a00 */
[----:B--2---:R-:W-:Y:S02]  /*7a200*/  STL.64 [R1+0x5688], R12 ;  /* 0x0056880c01007387 */ /* 0x004fe40000100a00 */
[----:B0-----:R-:W-:-:S02]  /*7a210*/  IMAD.MOV.U32 R14, RZ, RZ, R16 ;  /* 0x000000ffff0e7224 */ /* 0x001fc400078e0010 */
[----:B------:R-:W-:Y:S01]  /*7a220*/  IMAD.MOV.U32 R15, RZ, RZ, R17 ;  /* 0x000000ffff0f7224 */ /* 0x000fe200078e0011 */
[----:B------:R-:W2:Y:S01]  /*7a230*/  LDL.LU R16, [R1+0x56e4] ;  /* 0x0056e40001107983 */ /* 0x000ea20000300800 */
[----:B------:R-:W4:Y:S03]  /*7a240*/  LDL.LU R17, [R1+0x56e0] ;  /* 0x0056e00001117983 */ /* 0x000f260000300800 */
[----:B------:R0:W-:Y:S01]  /*7a250*/  STL.64 [R1+0x56a0], R14 ;  /* 0x0056a00e01007387 */ /* 0x0001e20000100a00 */
[----:B------:R-:W2:Y:S03]  /*7a260*/  LDL.64 R18, [R1+0x138] ;  /* 0x0001380001127983 */ /* 0x000ea60000100a00 */
[----:B0-----:R-:W2:Y:S01]  /*7a270*/  LDL R14, [R1+0x118] ;  /* 0x00011800010e7983 */ /* 0x001ea20000100800 */
[----:B------:R-:W-:-:S05]  /*7a280*/  IMAD.MOV.U32 R15, RZ, RZ, R28 ;  /* 0x000000ffff0f7224 */ /* 0x000fca00078e001c */
[----:B--2---:R-:W-:Y:S01]  /*7a290*/  STL.64 [R1+0x56b8], R14 ;  /* 0x0056b80e01007387 */ /* 0x004fe20000100a00 */
[----:B------:R0:W-:Y:S03]  /*7a2a0*/  STL.64 [R1+0x5678], R22 ;  /* 0x0056781601007387 */ /* 0x0001e60000100a00 */
[----:B0-----:R-:W2:Y:S01]  /*7a2b0*/  LDL.64 R22, [R1+0xf8] ;  /* 0x0000f80001167983 */ /* 0x001ea20000100a00 */
[----:B----4-:R-:W-:Y:S02]  /*7a2c0*/  IMAD.MOV.U32 R14, RZ, RZ, R17 ;  /* 0x000000ffff0e7224 */ /* 0x010fe400078e0011 */
[----:B------:R-:W-:Y:S01]  /*7a2d0*/  IMAD.MOV.U32 R15, RZ, RZ, R16 ;  /* 0x000000ffff0f7224 */ /* 0x000fe200078e0010 */
[----:B--2---:R0:W-:Y:S01]  /*7a2e0*/  STL.64 [R1+0x5698], R22 ;  /* 0x0056981601007387 */ /* 0x0041e20000100a00 */
[----:B------:R-:W2:Y:S02]  /*7a2f0*/  LDL.LU R20, [R1+0x170] ;  /* 0x0001700001147983 */ /* 0x000ea40000300800 */
[----:B------:R-:W2:Y:S01]  /*7a300*/  LDL.LU R21, [R1+0x174] ;  /* 0x0001740001157983 */ /* 0x000ea20000300800 */
[----:B0-----:R-:W4:Y:S01]  /*7a310*/  LDL.LU R22, [R1+0x178] ;  /* 0x0001780001167983 */ /* 0x001f220000300800 */
[----:B------:R-:W4:Y:S02]  /*7a320*/  LDL.LU R23, [R1+0x17c] ;  /* 0x00017c0001177983 */ /* 0x000f240000300800 */
[----:B------:R0:W-:Y:S02]  /*7a330*/  STL.64 [R1+0x56d8], R14 ;  /* 0x0056d80e01007387 */ /* 0x0001e40000100a00 */
[----:B------:R-:W3:Y:S01]  /*7a340*/  LDL.LU R12, [R1+0x1a0] ;  /* 0x0001a000010c7983 */ /* 0x000ee20000300800 */
[----:B------:R-:W3:Y:S04]  /*7a350*/  LDL.LU R13, [R1+0x1a4] ;  /* 0x0001a400010d7983 */ /* 0x000ee80000300800 */
[----:B0-----:R-:W3:Y:S01]  /*7a360*/  LDL.LU R14, [R1+0x1a8] ;  /* 0x0001a800010e7983 */ /* 0x001ee20000300800 */
[----:B------:R-:W3:Y:S03]  /*7a370*/  LDL.LU R15, [R1+0x1ac] ;  /* 0x0001ac00010f7983 */ /* 0x000ee60000300800 */
[----:B----4-:R-:W-:Y:S01]  /*7a380*/  STL.64 [R1+0x56b0], R22 ;  /* 0x0056b01601007387 */ /* 0x010fe20000100a00 */
[----:B--2---:R0:W-:Y:S03]  /*7a390*/  STL.64 [R1+0x56a8], R20 ;  /* 0x0056a81401007387 */ /* 0x0041e60000100a00 */
[----:B0-----:R-:W2:Y:S01]  /*7a3a0*/  LDL.LU R20, [R1+0x180] ;  /* 0x0001800001147983 */ /* 0x001ea20000300800 */
[----:B------:R-:W2:Y:S02]  /*7a3b0*/  LDL.LU R21, [R1+0x184] ;  /* 0x0001840001157983 */ /* 0x000ea40000300800 */
[----:B------:R-:W4:Y:S02]  /*7a3c0*/  LDL.LU R22, [R1+0x188] ;  /* 0x0001880001167983 */ /* 0x000f240000300800 */
[----:B------:R-:W4:Y:S01]  /*7a3d0*/  LDL.LU R23, [R1+0x18c] ;  /* 0x00018c0001177983 */ /* 0x000f220000300800 */
[----:B---3--:R-:W-:Y:S01]  /*7a3e0*/  HMMA.16816.F32.BF16 R12, R24, R18, R12 ;  /* 0x00000012180c723c */ /* 0x008fe2000004180c */
[----:B----4-:R-:W-:Y:S01]  /*7a3f0*/  STL.64 [R1+0x56c8], R22 ;  /* 0x0056c81601007387 */ /* 0x010fe20000100a00 */
[----:B--2---:R0:W-:Y:S03]  /*7a400*/  STL.64 [R1+0x56c0], R20 ;  /* 0x0056c01401007387 */ /* 0x0041e60000100a00 */
[----:B0-----:R-:W2:Y:S01]  /*7a410*/  LDL.LU R20, [R1+0x190] ;  /* 0x0001900001147983 */ /* 0x001ea20000300800 */
[----:B------:R-:W2:Y:S02]  /*7a420*/  LDL.LU R21, [R1+0x194] ;  /* 0x0001940001157983 */ /* 0x000ea40000300800 */
[----:B------:R-:W2:Y:S02]  /*7a430*/  LDL.LU R22, [R1+0x198] ;  /* 0x0001980001167983 */ /* 0x000ea40000300800 */
[----:B------:R-:W2:Y:S01]  /*7a440*/  LDL.LU R23, [R1+0x19c] ;  /* 0x00019c0001177983 */ /* 0x000ea20000300800 */
[----:B------:R-:W3:Y:S01]  /*7a450*/  LDL R7, [R1+0x22bc] ;  /* 0x0022bc0001077983 */ /* 0x000ee20000100800 */
[----:B------:R0:W-:Y:S02]  /*7a460*/  STL.64 [R1+0x5638], R10 ;  /* 0x0056380a01007387 */ /* 0x0001e40000100a00 */
[----:B------:R1:W-:Y:S01]  /*7a470*/  STL.64 [R1+0x5630], R8 ;  /* 0x0056300801007387 */ /* 0x0003e20000100a00 */
[----:B0-----:R-:W4:Y:S01]  /*7a480*/  LDL.64 R10, [R1+0x28] ;  /* 0x00002800010a7983 */ /* 0x001f220000100a00 */
[----:B------:R-:W-:-:S02]  /*7a490*/  IMAD.MOV.U32 R28, RZ, RZ, R18 ;  /* 0x000000ffff1c7224 */ /* 0x000fc400078e0012 */
[----:B------:R-:W-:Y:S01]  /*7a4a0*/  IMAD.MOV.U32 R17, RZ, RZ, R19 ;  /* 0x000000ffff117224 */ /* 0x000fe200078e0013 */
[----:B---3--:R-:W0:Y:S04]  /*7a4b0*/  LDSM.16.MT88.4 R4, [R7+0x23080] ;  /* 0x023080000704783b */ /* 0x008e280000004200 */
[----:B----4-:R3:W-:Y:S01]  /*7a4c0*/  STL.64 [R1+0x5670], R10 ;  /* 0x0056700a01007387 */ /* 0x0107e20000100a00 */
[----:B-1----:R-:W4:Y:S02]  /*7a4d0*/  LDL.LU R8, [R1+0x600] ;  /* 0x0006000001087983 */ /* 0x002f240000300800 */
[----:B------:R-:W4:Y:S01]  /*7a4e0*/  LDL.LU R9, [R1+0x604] ;  /* 0x0006040001097983 */ /* 0x000f220000300800 */
[----:B---3--:R-:W4:Y:S01]  /*7a4f0*/  LDL.LU R10, [R1+0x608] ;  /* 0x00060800010a7983 */ /* 0x008f220000300800 */
[----:B------:R-:W4:Y:S02]  /*7a500*/  LDL.LU R11, [R1+0x60c] ;  /* 0x00060c00010b7983 */ /* 0x000f240000300800 */
[----:B------:R-:W-:Y:S02]  /*7a510*/  STL.64 [R1+0x920], R12 ;  /* 0x0009200c01007387 */ /* 0x000fe40000100a00 */
[----:B------:R1:W-:Y:S02]  /*7a520*/  STL.64 [R1+0x928], R14 ;  /* 0x0009280e01007387 */ /* 0x0003e40000100a00 */
[----:B-1----:R-:W2:Y:S01]  /*7a530*/  LDL.LU.64 R14, [R1+0x56d8] ;  /* 0x0056d800010e7983 */ /* 0x002ea20000300a00 */
[----:B------:R-:W3:Y:S03]  /*7a540*/  LDL.LU.64 R18, [R1+0x56d0] ;  /* 0x0056d00001127983 */ /* 0x000ee60000300a00 */
[----:B---3--:R-:W-:Y:S01]  /*7a550*/  STL.64 [R1+0x5620], R18 ;  /* 0x0056201201007387 */ /* 0x008fe20000100a00 */
[----:B------:R1:W-:Y:S02]  /*7a560*/  STL [R1+0x5618], R17 ;  /* 0x0056181101007387 */ /* 0x0003e40000100800 */
[----:B------:R-:W3:Y:S01]  /*7a570*/  LDL.LU R16, [R1+0x3f0] ;  /* 0x0003f00001107983 */ /* 0x000ee20000300800 */
[----:B-1----:R-:W3:Y:S01]  /*7a580*/  LDL.LU R17, [R1+0x3f4] ;  /* 0x0003f40001117983 */ /* 0x002ee20000300800 */
[----:B------:R-:W3:Y:S02]  /*7a590*/  LDL.LU R18, [R1+0x3f8] ;  /* 0x0003f80001127983 */ /* 0x000ee40000300800 */
[----:B------:R-:W3:Y:S01]  /*7a5a0*/  LDL.LU R19, [R1+0x3fc] ;  /* 0x0003fc0001137983 */ /* 0x000ee20000300800 */
[C---:B--2---:R-:W-:Y:S01]  /*7a5b0*/  HMMA.16816.F32.BF16 R12, R24.reuse, R14, R20 ;  /* 0x0000000e180c723c */ /* 0x044fe20000041814 */
[----:B---3--:R-:W-:Y:S01]  /*7a5c0*/  STL.64 [R1+0x5648], R18 ;  /* 0x0056481201007387 */ /* 0x008fe20000100a00 */
[----:B------:R1:W-:Y:S03]  /*7a5d0*/  STL.64 [R1+0x5640], R16 ;  /* 0x0056401001007387 */ /* 0x0003e60000100a00 */
[----:B-1----:R-:W2:Y:S01]  /*7a5e0*/  LDL.LU R16, [R1+0x410] ;  /* 0x0004100001107983 */ /* 0x002ea20000300800 */
[----:B------:R-:W2:Y:S02]  /*7a5f0*/  LDL.LU R17, [R1+0x414] ;  /* 0x0004140001117983 */ /* 0x000ea40000300800 */
[----:B------:R-:W2:Y:S02]  /*7a600*/  LDL.LU R18, [R1+0x418] ;  /* 0x0004180001127983 */ /* 0x000ea40000300800 */
[----:B------:R-:W2:Y:S01]  /*7a610*/  LDL.LU R19, [R1+0x41c] ;  /* 0x00041c0001137983 */ /* 0x000ea20000300800 */
[----:B------:R-:W-:Y:S01]  /*7a620*/  STL [R1+0x55e8], R28 ;  /* 0x0055e81c01007387 */ /* 0x000fe20000100800 */
[----:B------:R-:W3:Y:S02]  /*7a630*/  LDL.LU.64 R22, [R1+0x56c8] ;  /* 0x0056c80001167983 */ /* 0x000ee40000300a00 */
[----:B------:R-:W3:Y:S09]  /*7a640*/  LDL.LU.64 R20, [R1+0x56c0] ;  /* 0x0056c00001147983 */ /* 0x000ef20000300a00 */
[----:B------:R-:W-:Y:S01]  /*7a650*/  STL.64 [R1+0x910], R12 ;  /* 0x0009100c01007387 */ /* 0x000fe20000100a00 */
[----:B------:R1:W-:Y:S04]  /*7a660*/  STL.64 [R1+0x918], R14 ;  /* 0x0009180e01007387 */ /* 0x0003e80000100a00 */
[----:B-1----:R-:W3:Y:S02]  /*7a670*/  LDL.LU.64 R14, [R1+0x56b8] ;  /* 0x0056b800010e7983 */ /* 0x002ee40000300a00 */
[C---:B---3--:R-:W-:Y:S02]  /*7a680*/  HMMA.16816.F32.BF16 R12, R24.reuse, R14, R20 ;  /* 0x0000000e180c723c */ /* 0x048fe40000041814 */
[----:B------:R-:W3:Y:S01]  /*7a690*/  LDL.LU.64 R22, [R1+0x56b0] ;  /* 0x0056b00001167983 */ /* 0x000ee20000300a00 */
[----:B------:R-:W3:Y:S11]  /*7a6a0*/  LDL.LU.64 R20, [R1+0x56a8] ;  /* 0x0056a80001147983 */ /* 0x000ef60000300a00 */
[----:B------:R-:W-:Y:S09]  /*7a6b0*/  @!UPT UIADD3 URZ, URZ, URZ, URZ ;  /* 0x0000003f3f3ff290 */ /* 0x000ff2000fffe03f */
[----:B------:R-:W-:Y:S01]  /*7a6c0*/  STL.64 [R1+0x900], R12 ;  /* 0x0009000c01007387 */ /* 0x000fe20000100a00 */
[----:B------:R1:W-:Y:S03]  /*7a6d0*/  STL.64 [R1+0x908], R14 ;  /* 0x0009080e01007387 */ /* 0x0003e60000100a00 */
[----:B-1----:R-:W3:Y:S02]  /*7a6e0*/  LDL.LU.64 R14, [R1+0x56a0] ;  /* 0x0056a000010e7983 */ /* 0x002ee40000300a00 */
[C---:B---3--:R-:W-:Y:S02]  /*7a6f0*/  HMMA.16816.F32.BF16 R12, R24.reuse, R14, R20 ;  /* 0x0000000e180c723c */ /* 0x048fe40000041814 */
[----:B------:R-:W3:Y:S11]  /*7a700*/  LDL.LU.64 R22, [R1+0x5698] ;  /* 0x0056980001167983 */ /* 0x000ef60000300a00 */
[----:B------:R-:W-:Y:S10]  /*7a710*/  @!UPT UIADD3 URZ, URZ, URZ, URZ ;  /* 0x0000003f3f3ff290 */ /* 0x000ff4000fffe03f */
[----:B------:R-:W-:Y:S01]  /*7a720*/  STL.64 [R1+0x8f0], R12 ;  /* 0x0008f00c01007387 */ /* 0x000fe20000100a00 */
[----:B------:R1:W-:Y:S03]  /*7a730*/  STL.64 [R1+0x8f8], R14 ;  /* 0x0008f80e01007387 */ /* 0x0003e60000100a00 */
[----:B-1----:R-:W3:Y:S01]  /*7a740*/  LDL.LU.64 R14, [R1+0x5690] ;  /* 0x00569000010e7983 */ /* 0x002ee20000300a00 */
[----:B------:R-:W3:Y:S02]  /*7a750*/  LDL.LU.64 R12, [R1+0x5688] ;  /* 0x00568800010c7983 */ /* 0x000ee40000300a00 */
[C---:B---3--:R-:W-:Y:S11]  /*7a760*/  HMMA.16816.F32.BF16 R12, R24.reuse, R22, R12 ;  /* 0x00000016180c723c */ /* 0x048ff6000004180c */
[----:B------:R-:W-:Y:S11]  /*7a770*/  @!UPT UIADD3 URZ, URZ, URZ, URZ ;  /* 0x0000003f3f3ff290 */ /* 0x000ff6000fffe03f */
[----:B------:R-:W-:Y:S01]  /*7a780*/  @!UPT UIADD3 URZ, URZ, URZ, URZ ;  /* 0x0000003f3f3ff290 */ /* 0x000fe2000fffe03f */
[----:B------:R1:W-:Y:S01]  /*7a790*/  STL.64 [R1+0x8e0], R12 ;  /* 0x0008e00c01007387 */ /* 0x0003e20000100a00 */
[----:B------:R3:W-:Y:S02]  /*7a7a0*/  STL.64 [R1+0x8e8], R14 ;  /* 0x0008e80e01007387 */ /* 0x0007e40000100a00 */
[----:B-1----:R-:W-:Y:S01]  /*7a7b0*/  IMAD.MOV.U32 R13, RZ, RZ, R22 ;  /* 0x000000ffff0d7224 */ /* 0x002fe200078e0016 */
[----:B---3--:R-:W3:Y:S01]  /*7a7c0*/  LDL.LU.64 R14, [R1+0x5680] ;  /* 0x00568000010e7983 */ /* 0x008ee20000300a00 */
[----:B------:R-:W-:Y:S02]  /*7a7d0*/  IMAD.MOV.U32 R12, RZ, RZ, R23 ;  /* 0x000000ffff0c7224 */ /* 0x000fe400078e0017 */
[----:B------:R-:W4:Y:S02]  /*7a7e0*/  LDL.LU.64 R22, [R1+0x5678] ;  /* 0x0056780001167983 */ /* 0x000f240000300a00 */
[----:B0-----:R0:W-:Y:S01]  /*7a7f0*/  STL.64 [R1+0x5550], R6 ;  /* 0x0055500601007387 */ /* 0x0011e20000100a00 */
[----:B------:R-:W-:Y:S04]  /*7a800*/  STL.64 [R1+0x5548], R4 ;  /* 0x0055480401007387 */ /* 0x000fe80000100a00 */
[----:B0-----:R-:W2:Y:S04]  /*7a810*/  LDL R6, [R1+0xd8] ;  /* 0x0000d80001067983 */ /* 0x001ea80000100800 */
[----:B------:R-:W2:Y:S01]  /*7a820*/  LDL R7, [R1+0xdc] ;  /* 0x0000dc0001077983 */ /* 0x000ea20000100800 */
[C---:B----4-:R-:W-:Y:S03]  /*7a830*/  HMMA.16816.F32.BF16 R20, R24.reuse, R22, R8 ;  /* 0x000000161814723c */ /* 0x050fe60000041808 */
[----:B------:R-:W4:Y:S11]  /*7a840*/  LDL.LU.64 R10, [R1+0x5670] ;  /* 0x00567000010a7983 */ /* 0x000f360000300a00 */
[----:B------:R-:W-:Y:S09]  /*7a850*/  @!UPT UIADD3 URZ, URZ, URZ, URZ ;  /* 0x0000003f3f3ff290 */ /* 0x000ff2000fffe03f */
        /* <DEDUP_REMOVED lines=8> */
[----:B------:R-:W-:Y:S01]  /*7a8e0*/  STL.64 [R1+0xc0], R24 ;  /* 0x0000c01801007387 */ /* 0x000fe20000100a00 */
[----:B------:R0:W-:Y:S03]  /*7a8f0*/  STL.64 [R1+0xc8], R26 ;  /* 0x0000c81a01007387 */ /* 0x0001e60000100a00 */
[----:B0-----:R-:W3:Y:S01]  /*7a900*/  LDL.64 R26, [R1+0x38] ;  /* 0x00003800011a7983 */ /* 0x001ee20000100a00 */
[----:B------:R0:W-:Y:S02]  /*7a910*/  STL.64 [R1+0x5560], R6 ;  /* 0x0055600601007387 */ /* 0x0001e40000100a00 */
[----:B0-----:R-:W-:Y:S02]  /*7a920*/  IMAD.MOV.U32 R6, RZ, RZ, R29 ;  /* 0x000000ffff067224 */ /* 0x001fe400078e001d */
[----:B----4-:R-:W-:Y:S01]  /*7a930*/  IMAD.MOV.U32 R29, RZ, RZ, R11 ;  /* 0x000000ffff1d7224 */ /* 0x010fe200078e000b */
[----:B--2---:R-:W-:Y:S11]  /*7a940*/  HMMA.16816.F32.BF16 R16, R20, R10, R16 ;  /* 0x0000000a1410723c */ /* 0x004ff60000041810 */
[----:B------:R-:W-:Y:S11]  /*7a950*/  @!UPT UIADD3 URZ, URZ, URZ, URZ ;  /* 0x0000003f3f3ff290 */ /* 0x000ff6000fffe03f */
[----:B------:R-:W-:Y:S01]  /*7a960*/  @!UPT UIADD3 URZ, URZ, URZ, URZ ;  /* 0x0000003f3f3ff290 */ /* 0x000fe2000fffe03f */
[----:B------:R-:W-:Y:S01]  /*7a970*/  STL.64 [R1+0x410], R16 ;  /* 0x0004101001007387 */ /* 0x000fe20000100a00 */
[----:B------:R0:W-:Y:S03]  /*7a980*/  STL.64 [R1+0x418], R18 ;  /* 0x0004181201007387 */ /* 0x0001e60000100a00 */
[----:B0-----:R-:W2:Y:S01]  /*7a990*/  LDL.LU.64 R18, [R1+0x5648] ;  /* 0x0056480001127983 */ /* 0x001ea20000300a00 */
[----:B------:R-:W2:Y:S02]  /*7a9a0*/  LDL.LU.64 R16, [R1+0x5640] ;  /* 0x0056400001107983 */ /* 0x000ea40000300a00 */
[----:B------:R-:W4:Y:S02]  /*7a9b0*/  LDL.LU.64 R10, [R1+0x5638] ;  /* 0x00563800010a7983 */ /* 0x000f240000300a00 */
[----:B------:R-:W4:Y:S02]  /*7a9c0*/  LDL.LU.64 R8, [R1+0x5630] ;  /* 0x0056300001087983 */ /* 0x000f240000300a00 */
[----:B------:R-:W-:-:S07]  /*7a9d0*/  IMAD.MOV.U32 R7, RZ, RZ, R3 ;  /* 0x000000ffff077224 */ /* 0x000fce00078e0003 */
[C---:B----4-:R-:W-:Y:S01]  /*7a9e0*/  HMMA.16816.F32.BF16 R4, R20.reuse, R6, R8 ;  /* 0x000000061404723c */ /* 0x050fe20000041808 */
[----:B------:R-:W2:Y:S11]  /*7a9f0*/  LDL.LU.64 R10, [R1+0x5628] ;  /* 0x00562800010a7983 */ /* 0x000eb60000300a00 */
[----:B------:R-:W-:Y:S11]  /*7aa00*/  @!UPT UIADD3 URZ, URZ, URZ, URZ ;  /* 0x0000003f3f3ff290 */ /* 0x000ff6000fffe03f */
[----:B------:R-:W-:Y:S01]  /*7aa10*/  STL.64 [R1+0x400], R4 ;  /* 0x0004000401007387 */ /* 0x000fe20000100a00 */
[----:B------:R0:W-:Y:S03]  /*7aa20*/  STL.64 [R1+0x408], R6 ;  /* 0x0004080601007387 */ /* 0x0001e60000100a00 */
[----:B0-----:R-:W4:Y:S01]  /*7aa30*/  LDL.64 R6, [R1+0x128] ;  /* 0x0001280001067983 */ /* 0x001f220000100a00 */
[C---:B--2---:R-:W-:Y:S01]  /*7aa40*/  HMMA.16816.F32.BF16 R16, R20.reuse, R10, R16 ;  /* 0x0000000a1410723c */ /* 0x044fe20000041810 */
[----:B------:R-:W-:Y:S02]  /*7aa50*/  IMAD.MOV.U32 R28, RZ, RZ, R10 ;  /* 0x000000ffff1c7224 */ /* 0x000fe400078e000a */
[----:B------:R-:W-:Y:S01]  /*7aa60*/  IMAD.MOV.U32 R3, RZ, RZ, R11 ;  /* 0x000000ffff037224 */ /* 0x000fe200078e000b */
[----:B----4-:R0:W-:Y:S01]  /*7aa70*/  STL.64 [R1+0x55b8], R6 ;  /* 0x0055b80601007387 */ /* 0x0101e20000100a00 */
[----:B------:R-:W2:Y:S02]  /*7aa80*/  LDL.LU R4, [R1+0x3c0] ;  /* 0x0003c00001047983 */ /* 0x000ea40000300800 */
[----:B------:R-:W2:Y:S01]  /*7aa90*/  LDL.LU R5, [R1+0x3c4] ;  /* 0x0003c40001057983 */ /* 0x000ea20000300800 */
[----:B0-----:R-:W2:Y:S01]  /*7aaa0*/  LDL.LU R6, [R1+0x3c8] ;  /* 0x0003c80001067983 */ /* 0x001ea20000300800 */
[----:B------:R-:W2:Y:S11]  /*7aab0*/  LDL.LU R7, [R1+0x3cc] ;  /* 0x0003cc0001077983 */ /* 0x000eb60000300800 */
[----:B------:R-:W-:Y:S03]  /*7aac0*/  @!UPT UIADD3 URZ, URZ, URZ, URZ ;  /* 0x0000003f3f3ff290 */ /* 0x000fe6000fffe03f */
[----:B------:R-:W-:Y:S02]  /*7aad0*/  STL.64 [R1+0x3f0], R16 ;  /* 0x0003f01001007387 */ /* 0x000fe40000100a00 */
[----:B------:R0:W-:Y:S02]  /*7aae0*/  STL.64 [R1+0x3f8], R18 ;  /* 0x0003f81201007387 */ /* 0x0001e40000100a00 */
[----:B0-----:R-:W4:Y:S01]  /*7aaf0*/  LDL.LU.64 R18, [R1+0x5620] ;  /* 0x0056200001127983 */ /* 0x001f220000300a00 */
[----:B------:R-:W2:Y:S02]  /*7ab00*/  LDL.LU R17, [R1+0x5618] ;  /* 0x0056180001117983 */ /* 0x000ea40000300800 */
[----:B------:R-:W4:Y:S02]  /*7ab10*/  LDL.LU.64 R10, [R1+0x5610] ;  /* 0x00561000010a7983 */ /* 0x000f240000300a00 */
[----:B------:R-:W4:Y:S02]  /*7ab20*/  LDL.LU.64 R8, [R1+0x5608] ;  /* 0x0056080001087983 */ /* 0x000f240000300a00 */
[C---:B----4-:R-:W-:Y:S11]  /*7ab30*/  HMMA.16816.F32.BF16 R8, R20.reuse, R18, R8 ;  /* 0x000000121408723c */ /* 0x050ff60000041808 */
[----:B------:R-:W-:Y:S11]  /*7ab40*/  @!UPT UIADD3 URZ, URZ, URZ, URZ ;  /* 0x0000003f3f3ff290 */ /* 0x000ff6000fffe03f */
[----:B------:R-:W-:Y:S01]  /*7ab50*/  @!UPT UIADD3 URZ, URZ, URZ, URZ ;  /* 0x0000003f3f3ff290 */ /* 0x000fe2000fffe03f */
[----:B------:R-:W-:Y:S01]  /*7ab60*/  STL.64 [R1+0x3e0], R8 ;  /* 0x0003e00801007387 */ /* 0x000fe20000100a00 */
[----:B------:R0:W-:Y:S03]  /*7ab70*/  STL.64 [R1+0x3e8], R10 ;  /* 0x0003e80a01007387 */ /* 0x0001e60000100a00 */
[----:B0-----:R-:W4:Y:S01]  /*7ab80*/  LDL.LU.64 R10, [R1+0x5600] ;  /* 0x00560000010a7983 */ /* 0x001f220000300a00 */
[----:B------:R-:W4:Y:S02]  /*7ab90*/  LDL.LU R8, [R1+0x55f8] ;  /* 0x0055f80001087983 */ /* 0x000f240000300800 */
[----:B------:R-:W-:Y:S02]  /*7aba0*/  STL.64 [R1+0x55e0], R18 ;  /* 0x0055e01201007387 */ /* 0x000fe40000100a00 */
[----:B--2---:R0:W-:Y:S01]  /*7abb0*/  STL [R1+0x55d8], R17 ;  /* 0x0055d81101007387 */ /* 0x0041e20000100800 */
[----:B------:R-:W2:Y:S04]  /*7abc0*/  LDL.LU R16, [R1+0x3d0] ;  /* 0x0003d00001107983 */ /* 0x000ea80000300800 */
[----:B0-----:R-:W2:Y:S01]  /*7abd0*/  LDL.LU R17, [R1+0x3d4] ;  /* 0x0003d40001117983 */ /* 0x001ea20000300800 */
[----:B------:R-:W2:Y:S02]  /*7abe0*/  LDL.LU R18, [R1+0x3d8] ;  /* 0x0003d80001127983 */ /* 0x000ea40000300800 */
[----:B------:R-:W2:Y:S02]  /*7abf0*/  LDL.LU R19, [R1+0x3dc] ;  /* 0x0003dc0001137983 */ /* 0x000ea40000300800 */
[----:B---3--:R-:W-:Y:S01]  /*7ac00*/  STL.64 [R1+0x5598], R14 ;  /* 0x0055980e01007387 */ /* 0x008fe20000100a00 */
[----:B------:R-:W-:Y:S01]  /*7ac10*/  STL.64 [R1+0x55c0], R12 ;  /* 0x0055c00c01007387 */ /* 0x000fe20000100a00 */
[C---:B----4-:R-:W-:Y:S08]  /*7ac20*/  HMMA.16816.F32.BF16 R4, R20.reuse, R10, R4 ;  /* 0x0000000a1404723c */ /* 0x050ff00000041804 */
[C---:B--2---:R-:W-:Y:S11]  /*7ac30*/  HMMA.16816.F32.BF16 R16, R20.reuse, R14, R16 ;  /* 0x0000000e1410723c */ /* 0x044ff60000041810 */
[----:B------:R-:W-:Y:S11]  /*7ac40*/  @!UPT UIADD3 URZ, URZ, URZ, URZ ;  /* 0x0000003f3f3ff290 */ /* 0x000ff6000fffe03f */
[----:B------:R-:W-:Y:S01]  /*7ac50*/  @!UPT UIADD3 URZ, URZ, URZ, URZ ;  /* 0x0000003f3f3ff290 */ /* 0x000fe2000fffe03f */
[----:B------:R-:W-:Y:S01]  /*7ac60*/  STL.64 [R1+0x3d0], R16 ;  /* 0x0003d01001007387 */ /* 0x000fe20000100a00 */
[----:B------:R-:W-:Y:S02]  /*7ac70*/  STL.64 [R1+0x3d8], R18 ;  /* 0x0003d81201007387 */ /* 0x000fe40000100a00 */
[----:B------:R-:W-:Y:S02]  /*7ac80*/  STL.64 [R1+0x55f0], R10 ;  /* 0x0055f00a01007387 */ /* 0x000fe40000100a00 */
[----:B------:R0:W-:Y:S01]  /*7ac90*/  STL [R1+0x55ec], R8 ;  /* 0x0055ec0801007387 */ /* 0x0001e20000100800 */
[----:B------:R1:W-:Y:S01]  /*7aca0*/  STL.64 [R1+0x3c0], R4 ;  /* 0x0003c00401007387 */ /* 0x0003e20000100a00 */
[----:B------:R2:W-:Y:S03]  /*7acb0*/  STL.64 [R1+0x3c8], R6 ;  /* 0x0003c80601007387 */ /* 0x0005e60000100a00 */
        /* <DEDUP_REMOVED lines=8> */
[----:B-1----:R-:W4:Y:S01]  /*7ad40*/  LDL.LU R4, [R1+0x6f0] ;  /* 0x0006f00001047983 */ /* 0x002f220000300800 */
[----:B------:R-:W4:Y:S02]  /*7ad50*/  LDL.LU R5, [R1+0x6f4] ;  /* 0x0006f40001057983 */ /* 0x000f240000300800 */
[----:B--2---:R-:W2:Y:S02]  /*7ad60*/  LDL.LU R6, [R1+0x6f8] ;  /* 0x0006f80001067983 */ /* 0x004ea40000300800 */
[----:B------:R-:W2:Y:S01]  /*7ad70*/  LDL.LU R7, [R1+0x6fc] ;  /* 0x0006fc0001077983 */ /* 0x000ea20000300800 */
[----:B---3--:R-:W-:Y:S01]  /*7ad80*/  HMMA.16816.F32.BF16 R8, R20, R26, R8 ;  /* 0x0000001a1408723c */ /* 0x008fe20000041808 */
[----:B--2---:R-:W-:Y:S01]  /*7ad90*/  STL.64 [R1+0x55d0], R6 ;  /* 0x0055d00601007387 */ /* 0x004fe20000100a00 */
[----:B----4-:R0:W-:Y:S03]  /*7ada0*/  STL.64 [R1+0x55c8], R4 ;  /* 0x0055c80401007387 */ /* 0x0101e60000100a00 */
[----:B0-----:R-:W2:Y:S01]  /*7adb0*/  LDL.LU R4, [R1+0x700] ;  /* 0x0007000001047983 */ /* 0x001ea20000300800 */
[----:B------:R-:W2:Y:S02]  /*7adc0*/  LDL.LU R5, [R1+0x704] ;  /* 0x0007040001057983 */ /* 0x000ea40000300800 */
[----:B------:R-:W2:Y:S02]  /*7add0*/  LDL.LU R6, [R1+0x708] ;  /* 0x0007080001067983 */ /* 0x000ea40000300800 */
[----:B------:R-:W2:Y:S11]  /*7ade0*/  LDL.LU R7, [R1+0x70c] ;  /* 0x00070c0001077983 */ /* 0x000eb60000300800 */
[----:B------:R-:W-:Y:S02]  /*7adf0*/  @!UPT UIADD3 URZ, URZ, URZ, URZ ;  /* 0x0000003f3f3ff290 */ /* 0x000fe4000fffe03f */
[----:B------:R-:W-:Y:S01]  /*7ae00*/  STL.64 [R1+0x3b0], R8 ;  /* 0x0003b00801007387 */ /* 0x000fe20000100a00 */
[----:B------:R0:W-:Y:S03]  /*7ae10*/  STL.64 [R1+0x3b8], R10 ;  /* 0x0003b80a01007387 */ /* 0x0001e60000100a00 */
[----:B0-----:R-:W3:Y:S01]  /*7ae20*/  LDL.LU.64 R10, [R1+0x55f0] ;  /* 0x0055f000010a7983 */ /* 0x001ee20000300a00 */
[----:B------:R-:W4:Y:S02]  /*7ae30*/  LDL.LU R8, [R1+0x55ec] ;  /* 0x0055ec0001087983 */ /* 0x000f240000300800 */
[----:B------:R-:W-:Y:S02]  /*7ae40*/  IMAD.MOV.U32 R14, RZ, RZ, R2 ;  /* 0x000000ffff0e7224 */ /* 0x000fe400078e0002 */
[----:B------:R-:W-:Y:S02]  /*7ae50*/  IMAD.MOV.U32 R15, RZ, RZ, R0 ;  /* 0x000000ffff0f7224 */ /* 0x000fe400078e0000 */
[----:B------:R-:W-:-:S02]  /*7ae60*/  IMAD.MOV.U32 R2, RZ, RZ, R26 ;  /* 0x000000ffff027224 */ /* 0x000fc400078e001a */
[----:B------:R-:W-:Y:S02]  /*7ae70*/  IMAD.MOV.U32 R0, RZ, RZ, R27 ;  /* 0x000000ffff007224 */ /* 0x000fe400078e001b */
[----:B----4-:R-:W0:Y:S04]  /*7ae80*/  LDSM.16.MT88.4 R24, [R8+0x23000] ;  /* 0x023000000818783b */ /* 0x010e280000004200 */
[----:B---3--:R-:W-:Y:S01]  /*7ae90*/  STL.64 [R1+0x5570], R10 ;  /* 0x0055700a01007387 */ /* 0x008fe20000100a00 */
[----:B------:R1:W-:Y:S03]  /*7aea0*/  STL [R1+0x5568], R8 ;  /* 0x0055680801007387 */ /* 0x0003e60000100800 */
[----:B-1----:R-:W3:Y:S01]  /*7aeb0*/  LDL.LU R8, [R1+0x6e0] ;  /* 0x0006e00001087983 */ /* 0x002ee20000300800 */
[----:B------:R-:W3:Y:S02]  /*7aec0*/  LDL.LU R9, [R1+0x6e4] ;  /* 0x0006e40001097983 */ /* 0x000ee40000300800 */
[----:B------:R-:W3:Y:S02]  /*7aed0*/  LDL.LU R10, [R1+0x6e8] ;  /* 0x0006e800010a7983 */ /* 0x000ee40000300800 */
[----:B------:R-:W3:Y:S01]  /*7aee0*/  LDL.LU R11, [R1+0x6ec] ;  /* 0x0006ec00010b7983 */ /* 0x000ee20000300800 */
[----:B0-----:R-:W-:Y:S01]  /*7aef0*/  STL.64 [R1+0x5408], R26 ;  /* 0x0054081a01007387 */ /* 0x001fe20000100a00 */
[----:B------:R0:W-:Y:S03]  /*7af00*/  STL.64 [R1+0x5400], R24 ;  /* 0x0054001801007387 */ /* 0x0001e60000100a00 */
[----:B0-----:R-:W4:Y:S01]  /*7af10*/  LDL.LU R24, [R1+0x5c0] ;  /* 0x0005c00001187983 */ /* 0x001f220000300800 */
[----:B------:R-:W4:Y:S02]  /*7af20*/  LDL.LU R25, [R1+0x5c4] ;  /* 0x0005c40001197983 */ /* 0x000f240000300800 */
[----:B------:R-:W2:Y:S02]  /*7af30*/  LDL.LU R26, [R1+0x5c8] ;  /* 0x0005c800011a7983 */ /* 0x000ea40000300800 */
[----:B------:R-:W2:Y:S02]  /*7af40*/  LDL.LU R27, [R1+0x5cc] ;  /* 0x0005cc00011b7983 */ /* 0x000ea40000300800 */
[----:B--2---:R0:W-:Y:S01]  /*7af50*/  STL.64 [R1+0x54f8], R26 ;  /* 0x0054f81a01007387 */ /* 0x0041e20000100a00 */
[----:B----4-:R-:W-:Y:S02]  /*7af60*/  STL.64 [R1+0x54f0], R24 ;  /* 0x0054f01801007387 */ /* 0x010fe40000100a00 */
[----:B0-----:R-:W-:-:S02]  /*7af70*/  IMAD.MOV.U32 R26, RZ, RZ, R28 ;  /* 0x000000ffff1a7224 */ /* 0x001fc400078e001c */
[----:B------:R-:W-:Y:S01]  /*7af80*/  IMAD.MOV.U32 R27, RZ, RZ, R3 ;  /* 0x000000ffff1b7224 */ /* 0x000fe200078e0003 */
[----:B------:R-:W2:Y:S04]  /*7af90*/  LDL.LU R28, [R1+0x55e8] ;  /* 0x0055e800011c7983 */ /* 0x000ea80000300800 */
[----:B------:R0:W-:Y:S04]  /*7afa0*/  STL.64 [R1+0x5510], R26 ;  /* 0x0055101a01007387 */ /* 0x0001e80000100a00 */
[----:B0-----:R-:W4:Y:S02]  /*7afb0*/  LDL.64 R26, [R1+0x158] ;  /* 0x00015800011a7983 */ /* 0x001f240000100a00 */
[C---:B----4-:R-:W-:Y:S01]  /*7afc0*/  HMMA.16816.F32.BF16 R16, R20.reuse, R26, R16 ;  /* 0x0000001a1410723c */ /* 0x050fe20000041810 */
[----:B------:R-:W-:Y:S11]  /*7afd0*/  IMAD.MOV.U32 R3, RZ, RZ, R27 ;  /* 0x000000ffff037224 */ /* 0x000ff600078e001b */
[----:B------:R-:W-:Y:S11]  /*7afe0*/  @!UPT UIADD3 URZ, URZ, URZ, URZ ;  /* 0x0000003f3f3ff290 */ /* 0x000ff6000fffe03f */
[----:B------:R0:W-:Y:S01]  /*7aff0*/  STL.64 [R1+0x710], R16 ;  /* 0x0007101001007387 */ /* 0x0001e20000100a00 */
[----:B------:R1:W-:Y:S02]  /*7b000*/  STL.64 [R1+0x718], R18 ;  /* 0x0007181201007387 */ /* 0x0003e40000100a00 */
[----:B0-----:R-:W-:Y:S01]  /*7b010*/  IMAD.MOV.U32 R16, RZ, RZ, R26 ;  /* 0x000000ffff107224 */ /* 0x001fe200078e001a */
[----:B-1----:R-:W4:Y:S01]  /*7b020*/  LDL.LU.64 R18, [R1+0x55e0] ;  /* 0x0055e00001127983 */ /* 0x002f220000300a00 */
[----:B------:R-:W2:Y:S02]  /*7b030*/  LDL.LU R17, [R1+0x55d8] ;  /* 0x0055d80001117983 */ /* 0x000ea40000300800 */
[----:B------:R-:W2:Y:S02]  /*7b040*/  LDL R26, [R1+0x18] ;  /* 0x00001800011a7983 */ /* 0x000ea40000100800 */
[----:B------:R-:W2:Y:S01]  /*7b050*/  LDL R27, [R1+0x1c] ;  /* 0x00001c00011b7983 */ /* 0x000ea20000100800 */
[C---:B------:R-:W-:Y:S01]  /*7b060*/  HMMA.16816.F32.BF16 R12, R20.reuse, R14, R4 ;  /* 0x0000000e140c723c */ /* 0x040fe20000041804 */
[----:B--2---:R0:W-:Y:S01]  /*7b070*/  STL.64 [R1+0x5528], R26 ;  /* 0x0055281a01007387 */ /* 0x0041e20000100a00 */
[----:B------:R-:W2:Y:S02]  /*7b080*/  LDL.LU.64 R6, [R1+0x55d0] ;  /* 0x0055d00001067983 */ /* 0x000ea40000300a00 */
[----:B------:R-:W2:Y:S11]  /*7b090*/  LDL.LU.64 R4, [R1+0x55c8] ;  /* 0x0055c80001047983 */ /* 0x000eb60000300a00 */
[----:B------:R-:W-:Y:S08]  /*7b0a0*/  @!UPT UIADD3 URZ, URZ, URZ, URZ ;  /* 0x0000003f3f3ff290 */ /* 0x000ff0000fffe03f */
[----:B------:R1:W-:Y:S01]  /*7b0b0*/  STL.64 [R1+0x700], R12 ;  /* 0x0007000c01007387 */ /* 0x0003e20000100a00 */
[----:B------:R-:W-:Y:S01]  /*7b0c0*/  STL.64 [R1+0x708], R14 ;  /* 0x0007080e01007387 */ /* 0x000fe20000100a00 */
[----:B0-----:R-:W-:Y:S02]  /*7b0d0*/  IMAD.MOV.U32 R26, RZ, RZ, R28 ;  /* 0x000000ffff1a7224 */ /* 0x001fe400078e001c */
[----:B------:R-:W-:Y:S01]  /*7b0e0*/  IMAD.MOV.U32 R27, RZ, RZ, R17 ;  /* 0x000000ffff1b7224 */ /* 0x000fe200078e0011 */
[----:B-1----:R-:W3:Y:S06]  /*7b0f0*/  LDL.LU.64 R12, [R1+0x55c0] ;  /* 0x0055c000010c7983 */ /* 0x002eec0000300a00 */
[C---:B--2---:R-:W-:Y:S01]  /*7b100*/  HMMA.16816.F32.BF16 R24, R20.reuse, R26, R4 ;  /* 0x0000001a1418723c */ /* 0x044fe20000041804 */
[----:B------:R-:W3:Y:S11]  /*7b110*/  LDL.LU.64 R6, [R1+0x55b8] ;  /* 0x0055b80001067983 */ /* 0x000ef60000300a00 */
[----:B------:R-:W-:Y:S11]  /*7b120*/  @!UPT UIADD3 URZ, URZ, URZ, URZ ;  /* 0x0000003f3f3ff290 */ /* 0x000ff6000fffe03f */
[----:B------:R-:W-:Y:S01]  /*7b130*/  STL.64 [R1+0x6f0], R24 ;  /* 0x0006f01801007387 */ /* 0x000fe20000100a00 */
[----:B------:R-:W-:Y:S01]  /*7b140*/  STL.64 [R1+0x6f8], R26 ;  /* 0x0006f81a01007387 */ /* 0x000fe20000100a00 */
[----:B---3--:R-:W-:Y:S11]  /*7b150*/  HMMA.16816.F32.BF16 R8, R20, R6, R8 ;  /* 0x000000061408723c */ /* 0x008ff60000041808 */
[----:B------:R-:W-:Y:S11]  /*7b160*/  @!UPT UIADD3 URZ, URZ, URZ, URZ ;  /* 0x0000003f3f3ff290 */ /* 0x000ff6000fffe03f */
[----:B------:R-:W-:Y:S01]  /*7b170*/  @!UPT UIADD3 URZ, URZ, URZ, URZ ;  /* 0x0000003f3f3ff290 */ /* 0x000fe2000fffe03f */
[----:B------:R0:W-:Y:S01]  /*7b180*/  STL.64 [R1+0x6e0], R8 ;  /* 0x0006e00801007387 */ /* 0x0001e20000100a00 */
[----:B------:R1:W-:Y:S03]  /*7b190*/  STL.64 [R1+0x6e8], R10 ;  /* 0x0006e80a01007387 */ /* 0x0003e60000100a00 */
[----:B0-----:R-:W2:Y:S01]  /*7b1a0*/  LDL.LU R8, [R1+0x6a0] ;  /* 0x0006a00001087983 */ /* 0x001ea20000300800 */
[----:B------:R-:W2:Y:S02]  /*7b1b0*/  LDL.LU R9, [R1+0x6a4] ;  /* 0x0006a40001097983 */ /* 0x000ea40000300800 */
[----:B-1----:R-:W3:Y:S02]  /*7b1c0*/  LDL.LU R10, [R1+0x6a8] ;  /* 0x0006a800010a7983 */ /* 0x002ee40000300800 */
[----:B------:R-:W3:Y:S02]  /*7b1d0*/  LDL.LU R11, [R1+0x6ac] ;  /* 0x0006ac00010b7983 */ /* 0x000ee40000300800 */
[----:B---3--:R0:W-:Y:S01]  /*7b1e0*/  STL.64 [R1+0x5580], R10 ;  /* 0x0055800a01007387 */ /* 0x0081e20000100a00 */
[----:B--2---:R-:W-:Y:S02]  /*7b1f0*/  STL.64 [R1+0x5578], R8 ;  /* 0x0055780801007387 */ /* 0x004fe40000100a00 */
[----:B0-----:R-:W-:-:S02]  /*7b200*/  IMAD.MOV.U32 R11, RZ, RZ, R12 ;  /* 0x000000ffff0b7224 */ /* 0x001fc400078e000c */
[----:B------:R-:W-:Y:S01]  /*7b210*/  IMAD.MOV.U32 R10, RZ, RZ, R13 ;  /* 0x000000ffff0a7224 */ /* 0x000fe200078e000d */
[----:B------:R-:W2:Y:S01]  /*7b220*/  LDL.LU R12, [R1+0x6c0] ;  /* 0x0006c000010c7983 */ /* 0x000ea20000300800 */
[----:B------:R-:W2:Y:S02]  /*7b230*/  LDL.LU R13, [R1+0x6c4] ;  /* 0x0006c400010d7983 */ /* 0x000ea40000300800 */
[----:B------:R-:W3:Y:S02]  /*7b240*/  LDL.LU R14, [R1+0x6c8] ;  /* 0x0006c800010e7983 */ /* 0x000ee40000300800 */
[----:B------:R-:W3:Y:S02]  /*7b250*/  LDL.LU R15, [R1+0x6cc] ;  /* 0x0006cc00010f7983 */ /* 0x000ee40000300800 */
[----:B---3--:R0:W-:Y:S01]  /*7b260*/  STL.64 [R1+0x55a8], R14 ;  /* 0x0055a80e01007387 */ /* 0x0081e20000100a00 */
[----:B--2---:R-:W-:Y:S03]  /*7b270*/  STL.64 [R1+0x55a0], R12 ;  /* 0x0055a00c01007387 */ /* 0x004fe60000100a00 */
[----:B0-----:R-:W2:Y:S04]  /*7b280*/  LDL R14, [R1+0x118] ;  /* 0x00011800010e7983 */ /* 0x001ea80000100800 */
[----:B------:R-:W2:Y:S01]  /*7b290*/  LDL R15, [R1+0x11c] ;  /* 0x00011c00010f7983 */ /* 0x000ea20000100800 */
[----:B------:R0:W-:Y:S03]  /*7b2a0*/  STL.64 [R1+0x5590], R10 ;  /* 0x0055900a01007387 */ /* 0x0001e60000100a00 */
[----:B0-----:R-:W3:Y:S01]  /*7b2b0*/  LDL.64 R10, [R1+0x108] ;  /* 0x00010800010a7983 */ /* 0x001ee20000100a00 */
[----:B------:R-:W-:-:S02]  /*7b2c0*/  IMAD.MOV.U32 R28, RZ, RZ, R6 ;  /* 0x000000ffff1c7224 */ /* 0x000fc400078e0006 */
[----:B------:R-:W-:Y:S01]  /*7b2d0*/  IMAD.MOV.U32 R17, RZ, RZ, R7 ;  /* 0x000000ffff117224 */ /* 0x000fe200078e0007 */
[----:B---3--:R0:W-:Y:S01]  /*7b2e0*/  STL.64 [R1+0x55b0], R10 ;  /* 0x0055b00a01007387 */ /* 0x0081e20000100a00 */
[----:B------:R-:W2:Y:S02]  /*7b2f0*/  LDL.LU R8, [R1+0x6d0] ;  /* 0x0006d00001087983 */ /* 0x000ea40000300800 */
[----:B------:R-:W2:Y:S01]  /*7b300*/  LDL.LU R9, [R1+0x6d4] ;  /* 0x0006d40001097983 */ /* 0x000ea20000300800 */
[----:B0-----:R-:W2:Y:S01]  /*7b310*/  LDL.LU R10, [R1+0x6d8] ;  /* 0x0006d800010a7983 */ /* 0x001ea20000300800 */
[----:B------:R-:W2:Y:S02]  /*7b320*/  LDL.LU R11, [R1+0x6dc] ;  /* 0x0006dc00010b7983 */ /* 0x000ea40000300800 */
[----:B------:R-:W3:Y:S02]  /*7b330*/  LDL.64 R6, [R1+0xe8] ;  /* 0x0000e80001067983 */ /* 0x000ee40000100a00 */
[----:B---3--:R0:W-:Y:S01]  /*7b340*/  STL.64 [R1+0x5588], R6 ;  /* 0x0055880601007387 */ /* 0x0081e20000100a00 */
[----:B------:R-:W3:Y:S02]  /*7b350*/  LDL.LU R4, [R1+0x6b0] ;  /* 0x0006b00001047983 */ /* 0x000ee40000300800 */
[----:B------:R-:W3:Y:S01]  /*7b360*/  LDL.LU R5, [R1+0x6b4] ;  /* 0x0006b40001057983 */ /* 0x000ee20000300800 */
[----:B0-----:R-:W3:Y:S01]  /*7b370*/  LDL.LU R6, [R1+0x6b8] ;  /* 0x0006b80001067983 */ /* 0x001ee20000300800 */
[----:B------:R-:W3:Y:S02]  /*7b380*/  LDL.LU R7, [R1+0x6bc] ;  /* 0x0006bc0001077983 */ /* 0x000ee40000300800 */
[----:B------:R-:W2:Y:S02]  /*7b390*/  LDL R26, [R1+0x28] ;  /* 0x00002800011a7983 */ /* 0x000ea40000100800 */
[----:B------:R-:W-:-:S05]  /*7b3a0*/  IMAD.MOV.U32 R27, RZ, RZ, R29 ;  /* 0x000000ffff1b7224 */ /* 0x000fca00078e001d */
[----:B--2---:R0:W-:Y:S01]  /*7b3b0*/  STL.64 [R1+0x5558], R26 ;  /* 0x0055581a01007387 */ /* 0x0041e20000100a00 */
[----:B------:R-:W2:Y:S02]  /*7b3c0*/  LDL.LU R24, [R1+0x3a0] ;  /* 0x0003a00001187983 */ /* 0x000ea40000300800 */
[----:B------:R-:W2:Y:S01]  /*7b3d0*/  LDL.LU R25, [R1+0x3a4] ;  /* 0x0003a40001197983 */ /* 0x000ea20000300800 */
[----:B0-----:R-:W2:Y:S01]  /*7b3e0*/  LDL.LU R26, [R1+0x3a8] ;  /* 0x0003a800011a7983 */ /* 0x001ea20000300800 */
[----:B------:R-:W2:Y:S02]  /*7b3f0*/  LDL.LU R27, [R1+0x3ac] ;  /* 0x0003ac00011b7983 */ /* 0x000ea40000300800 */
[----:B----4-:R-:W-:Y:S02]  /*7b400*/  STL.64 [R1+0x5508], R18 ;  /* 0x0055081201007387 */ /* 0x010fe40000100a00 */
[----:B------:R0:W-:Y:S02]  /*7b410*/  STL.64 [R1+0x5500], R16 ;  /* 0x0055001001007387 */ /* 0x0001e40000100a00 */
[----:B0-----:R-:W4:Y:S01]  /*7b420*/  LDL.LU R16, [R1+0x5d0] ;  /* 0x0005d00001107983 */ /* 0x001f220000300800 */
[----:B------:R-:W4:Y:S02]  /*7b430*/  LDL.LU R17, [R1+0x5d4] ;  /* 0x0005d40001117983 */ /* 0x000f240000300800 */
[----:B------:R-:W2:Y:S02]  /*7b440*/  LDL.LU R18, [R1+0x5d8] ;  /* 0x0005d80001127983 */ /* 0x000ea40000300800 */
[----:B------:R-:W2:Y:S01]  /*7b450*/  LDL.LU R19, [R1+0x5dc] ;  /* 0x0005dc0001137983 */ /* 0x000ea20000300800 */
[C---:B------:R-:W-:Y:S01]  /*7b460*/  HMMA.16816.F32.BF16 R12, R20.reuse, R14, R8 ;  /* 0x0000000e140c723c */ /* 0x040fe20000041808 */
[----:B--2---:R-:W-:Y:S01]  /*7b470*/  STL.64 [R1+0x5520], R18 ;  /* 0x0055201201007387 */ /* 0x004fe20000100a00 */
[----:B----4-:R0:W-:Y:S03]  /*7b480*/  STL.64 [R1+0x5518], R16 ;  /* 0x0055181001007387 */ /* 0x0101e60000100a00 */
        /* <DEDUP_REMOVED lines=10> */
[----:B------:R-:W4:Y:S01]  /*7b530*/  LDL.LU.64 R10, [R1+0x55b0] ;  /* 0x0055b000010a7983 */ /* 0x000f220000300a00 */
[----:B------:R-:W-:Y:S02]  /*7b540*/  STL.64 [R1+0x6d0], R12 ;  /* 0x0006d00c01007387 */ /* 0x000fe40000100a00 */
[----:B------:R0:W-:Y:S02]  /*7b550*/  STL.64 [R1+0x6d8], R14 ;  /* 0x0006d80e01007387 */ /* 0x0001e40000100a00 */
[----:B0-----:R-:W4:Y:S01]  /*7b560*/  LDL.LU.64 R14, [R1+0x55a8] ;  /* 0x0055a800010e7983 */ /* 0x001f220000300a00 */
[----:B------:R-:W4:Y:S02]  /*7b570*/  LDL.LU.64 R12, [R1+0x55a0] ;  /* 0x0055a000010c7983 */ /* 0x000f240000300a00 */
[C---:B----4-:R-:W-:Y:S01]  /*7b580*/  HMMA.16816.F32.BF16 R12, R20.reuse, R10, R12 ;  /* 0x0000000a140c723c */ /* 0x050fe2000004180c */
[----:B------:R-:W-:Y:S11]  /*7b590*/  IMAD.MOV.U32 R29, RZ, RZ, R11 ;  /* 0x000000ffff1d7224 */ /* 0x000ff600078e000b */
[----:B------:R-:W-:Y:S11]  /*7b5a0*/  @!UPT UIADD3 URZ, URZ, URZ, URZ ;  /* 0x0000003f3f3ff290 */ /* 0x000ff6000fffe03f */
[----:B------:R0:W-:Y:S01]  /*7b5b0*/  STL.64 [R1+0x6c0], R12 ;  /* 0x0006c00c01007387 */ /* 0x0001e20000100a00 */
[----:B------:R1:W-:Y:S02]  /*7b5c0*/  STL.64 [R1+0x6c8], R14 ;  /* 0x0006c80e01007387 */ /* 0x0003e40000100a00 */
[----:B0-----:R-:W-:Y:S01]  /*7b5d0*/  IMAD.MOV.U32 R13, RZ, RZ, R10 ;  /* 0x000000ffff0d7224 */ /* 0x001fe200078e000a */
[----:B-1----:R-:W4:Y:S01]  /*7b5e0*/  LDL.LU.64 R14, [R1+0x5598] ;  /* 0x00559800010e7983 */ /* 0x002f220000300a00 */
[----:B------:R-:W3:Y:S02]  /*7b5f0*/  LDL.LU.64 R10, [R1+0x5590] ;  /* 0x00559000010a7983 */ /* 0x000ee40000300a00 */
[C---:B---3--:R-:W-:Y:S01]  /*7b600*/  HMMA.16816.F32.BF16 R8, R20.reuse, R10, R4 ;  /* 0x0000000a1408723c */ /* 0x048fe20000041804 */
[----:B------:R-:W3:Y:S11]  /*7b610*/  LDL.LU.64 R6, [R1+0x5588] ;  /* 0x0055880001067983 */ /* 0x000ef60000300a00 */
[----:B------:R-:W-:Y:S11]  /*7b620*/  @!UPT UIADD3 URZ, URZ, URZ, URZ ;  /* 0x0000003f3f3ff290 */ /* 0x000ff6000fffe03f */
[----:B------:R-:W-:Y:S01]  /*7b630*/  STL.64 [R1+0x6b0], R8 ;  /* 0x0006b00801007387 */ /* 0x000fe20000100a00 */
[----:B------:R0:W-:Y:S03]  /*7b640*/  STL.64 [R1+0x6b8], R10 ;  /* 0x0006b80a01007387 */ /* 0x0001e60000100a00 */
[----:B0-----:R-:W2:Y:S01]  /*7b650*/  LDL.LU.64 R10, [R1+0x5580] ;  /* 0x00558000010a7983 */ /* 0x001ea20000300a00 */
[----:B------:R-:W2:Y:S02]  /*7b660*/  LDL.LU.64 R8, [R1+0x5578] ;  /* 0x0055780001087983 */ /* 0x000ea40000300a00 */
[----:B---3--:R-:W-:Y:S01]  /*7b670*/  IMAD.MOV.U32 R12, RZ, RZ, R7 ;  /* 0x000000ffff0c7224 */ /* 0x008fe200078e0007 */
[C---:B--2---:R-:W-:Y:S11]  /*7b680*/  HMMA.16816.F32.BF16 R8, R20.reuse, R6, R8 ;  /* 0x000000061408723c */ /* 0x044ff60000041808 */
[----:B------:R-:W-:Y:S11]  /*7b690*/  @!UPT UIADD3 URZ, URZ, URZ, URZ ;  /* 0x0000003f3f3ff290 */ /* 0x000ff6000fffe03f */
[----:B------:R-:W-:Y:S01]  /*7b6a0*/  @!UPT UIADD3 URZ, URZ, URZ, URZ ;  /* 0x0000003f3f3ff290 */ /* 0x000fe2000fffe03f */
[----:B------:R0:W-:Y:S01]  /*7b6b0*/  STL.64 [R1+0x6a0], R8 ;  /* 0x0006a00801007387 */ /* 0x0001e20000100a00 */
[----:B------:R1:W-:Y:S02]  /*7b6c0*/  STL.64 [R1+0x6a8], R10 ;  /* 0x0006a80a01007387 */ /* 0x0003e40000100a00 */
[----:B0-----:R-:W-:Y:S01]  /*7b6d0*/  IMAD.MOV.U32 R9, RZ, RZ, R6 ;  /* 0x000000ffff097224 */ /* 0x001fe200078e0006 */
[----:B-1----:R-:W2:Y:S01]  /*7b6e0*/  LDL.LU.64 R10, [R1+0x5570] ;  /* 0x00557000010a7983 */ /* 0x002ea20000300a00 */
[----:B------:R-:W3:Y:S02]  /*7b6f0*/  LDL.LU R8, [R1+0x5568] ;  /* 0x0055680001087983 */ /* 0x000ee40000300800 */
[----:B------:R-:W2:Y:S02]  /*7b700*/  LDL.LU.64 R6, [R1+0x5560] ;  /* 0x0055600001067983 */ /* 0x000ea40000300a00 */
[----:B--2---:R-:W-:Y:S01]  /*7b710*/  HMMA.16816.F32.BF16 R20, R20, R6, R24 ;  /* 0x000000061414723c */ /* 0x004fe20000041818 */
[----:B------:R-:W2:Y:S01]  /*7b720*/  LDL.LU.64 R26, [R1+0x5558] ;  /* 0x00555800011a7983 */ /* 0x000ea20000300a00 */
[----:B------:R-:W2:Y:S02]  /*7b730*/  LDL.LU.64 R6, [R1+0x5550] ;  /* 0x0055500001067983 */ /* 0x000ea40000300a00 */
[----:B------:R-:W2:Y:S11]  /*7b740*/  LDL.LU.64 R4, [R1+0x5548] ;  /* 0x0055480001047983 */ /* 0x000eb60000300a00 */
[----:B------:R-:W-:Y:S08]  /*7b750*/  @!UPT UIADD3 URZ, URZ, URZ, URZ ;  /* 0x0000003f3f3ff290 */ /* 0x000ff0000fffe03f */
[----:B------:R-:W-:Y:S01]  /*7b760*/  STL.64 [R1+0x3a0], R20 ;  /* 0x0003a01401007387 */ /* 0x000fe20000100a00 */
[----:B------:R-:W-:Y:S02]  /*7b770*/  STL.64 [R1+0x3a8], R22 ;  /* 0x0003a81601007387 */ /* 0x000fe40000100a00 */
[----:B---3--:R0:W1:Y:S02]  /*7b780*/  LDSM.16.MT88.4 R20, [R8+0x23080] ;  /* 0x023080000814783b */ /* 0x0080640000004200 */
[----:B0-----:R-:W3:Y:S04]  /*7b790*/  LDL.LU R8, [R1+0x5540] ;  /* 0x0055400001087983 */ /* 0x001ee80000300800 */
[----:B-1----:R0:W-:Y:S01]  /*7b7a0*/  STL.64 [R1+0x52e8], R22 ;  /* 0x0052e81601007387 */ /* 0x0021e20000100a00 */
[----:B------:R1:W-:Y:S03]  /*7b7b0*/  STL.64 [R1+0x52e0], R20 ;  /* 0x0052e01401007387 */ /* 0x0003e60000100a00 */
[----:B0-----:R-:W3:Y:S01]  /*7b7c0*/  LDL.LU.64 R22, [R1+0xd8] ;  /* 0x0000d80001167983 */ /* 0x001ee20000300a00 */
[C---:B--2---:R-:W-:Y:S03]  /*7b7d0*/  HMMA.16816.F32.BF16 R24, R4.reuse, R26, R16 ;  /* 0x0000001a0418723c */ /* 0x044fe60000041810 */
[----:B---3--:R0:W-:Y:S01]  /*7b7e0*/  STL.64 [R1+0x5450], R22 ;  /* 0x0054501601007387 */ /* 0x0081e20000100a00 */
[----:B-1----:R-:W4:Y:S02]  /*7b7f0*/  LDL.LU R20, [R1+0x5b0] ;  /* 0x0005b00001147983 */ /* 0x002f240000300800 */
[----:B------:R-:W4:Y:S01]  /*7b800*/  LDL.LU R21, [R1+0x5b4] ;  /* 0x0005b40001157983 */ /* 0x000f220000300800 */
[----:B0-----:R-:W4:Y:S01]  /*7b810*/  LDL.LU R22, [R1+0x5b8] ;  /* 0x0005b80001167983 */ /* 0x001f220000300800 */
[----:B------:R-:W4:Y:S02]  /*7b820*/  LDL.LU R23, [R1+0x5bc] ;  /* 0x0005bc0001177983 */ /* 0x000f240000300800 */
[----:B------:R-:W2:Y:S02]  /*7b830*/  LDL.LU.64 R18, [R1+0x5538] ;  /* 0x0055380001127983 */ /* 0x000ea40000300a00 */
[----:B------:R-:W2:Y:S11]  /*7b840*/  LDL.LU.64 R16, [R1+0x5530] ;  /* 0x0055300001107983 */ /* 0x000eb60000300a00 */
        /* <DEDUP_REMOVED lines=12> */
[----:B------:R-:W3:Y:S11]  /*7b910*/  LDL.LU.64 R16, [R1+0x5500] ;  /* 0x0055000001107983 */ /* 0x000ef60000300a00 */
        /* <DEDUP_REMOVED lines=9> */
[----:B------:R1:W-:Y:S03]  /*7b9b0*/  STL.64 [R1+0x5c8], R26 ;  /* 0x0005c81a01007387 */ /* 0x0003e60000100a00 */
[----:B0-----:R-:W2:Y:S01]  /*7b9c0*/  LDL.LU R24, [R1+0xb0] ;  /* 0x0000b00001187983 */ /* 0x001ea20000300800 */
[----:B------:R-:W2:Y:S02]  /*7b9d0*/  LDL.LU R25, [R1+0xb4] ;  /* 0x0000b40001197983 */ /* 0x000ea40000300800 */
[----:B-1----:R-:W2:Y:S02]  /*7b9e0*/  LDL.LU R26, [R1+0xb8] ;  /* 0x0000b800011a7983 */ /* 0x002ea40000300800 */
[----:B------:R-:W2:Y:S01]  /*7b9f0*/  LDL.LU R27, [R1+0xbc] ;  /* 0x0000bc00011b7983 */ /* 0x000ea20000300800 */
[----:B----4-:R-:W-:Y:S01]  /*7ba00*/  HMMA.16816.F32.BF16 R20, R4, R14, R20 ;  /* 0x0000000e0414723c */ /* 0x010fe20000041814 */
[----:B--2---:R0:W-:Y:S01]  /*7ba10*/  STL.64 [R1+0x5418], R26 ;  /* 0x0054181a01007387 */ /* 0x0041e20000100a00 */
[----:B------:R-:W-:Y:S02]  /*7ba20*/  STL.64 [R1+0x5410], R24 ;  /* 0x0054101801007387 */ /* 0x000fe40000100a00 */
[----:B0-----:R-:W-:-:S02]  /*7ba30*/  IMAD.MOV.U32 R26, RZ, RZ, R9 ;  /* 0x000000ffff1a7224 */ /* 0x001fc400078e0009 */
[----:B------:R-:W-:Y:S01]  /*7ba40*/  IMAD.MOV.U32 R27, RZ, RZ, R12 ;  /* 0x000000ffff1b7224 */ /* 0x000fe200078e000c */
[----:B------:R-:W2:Y:S01]  /*7ba50*/  LDL.LU R9, [R1+0x54e8] ;  /* 0x0054e80001097983 */ /* 0x000ea20000300800 */
[----:B------:R-:W4:Y:S03]  /*7ba60*/  LDL.LU R12, [R1+0x54e4] ;  /* 0x0054e400010c7983 */ /* 0x000f260000300800 */
[----:B------:R0:W-:Y:S04]  /*7ba70*/  STL.64 [R1+0x5428], R26 ;  /* 0x0054281a01007387 */ /* 0x0001e80000100a00 */
[----:B0-----:R-:W2:Y:S04]  /*7ba80*/  LDL.64 R26, [R1+0xf8] ;  /* 0x0000f800011a7983 */ /* 0x001ea80000100a00 */
[----:B--2---:R-:W-:Y:S01]  /*7ba90*/  STL.64 [R1+0x5440], R26 ;  /* 0x0054401a01007387 */ /* 0x004fe20000100a00 */
[----:B------:R0:W-:Y:S02]  /*7baa0*/  STL.64 [R1+0x53e0], R18 ;  /* 0x0053e01201007387 */ /* 0x0001e40000100a00 */
[----:B0-----:R-:W-:-:S02]  /*7bab0*/  IMAD.MOV.U32 R18, RZ, RZ, R13 ;  /* 0x000000ffff127224 */ /* 0x001fc400078e000d */
[----:B------:R-:W-:Y:S01]  /*7bac0*/  IMAD.MOV.U32 R19, RZ, RZ, R29 ;  /* 0x000000ffff137224 */ /* 0x000fe200078e001d */
[----:B------:R-:W4:Y:S01]  /*7bad0*/  LDL.LU R13, [R1+0x54e0] ;  /* 0x0054e000010d7983 */ /* 0x000f220000300800 */
[----:B------:R0:W-:Y:S02]  /*7bae0*/  STL.64 [R1+0x5b0], R20 ;  /* 0x0005b01401007387 */ /* 0x0001e40000100a00 */
[----:B------:R1:W-:Y:S01]  /*7baf0*/  STL.64 [R1+0x5b8], R22 ;  /* 0x0005b81601007387 */ /* 0x0003e20000100a00 */
[----:B------:R-:W-:Y:S01]  /*7bb00*/  STL.64 [R1+0x5448], R18 ;  /* 0x0054481201007387 */ /* 0x000fe20000100a00 */
[----:B------:R-:W2:Y:S02]  /*7bb10*/  LDL.LU R24, [R1+0x530] ;  /* 0x0005300001187983 */ /* 0x000ea40000300800 */
[----:B------:R-:W2:Y:S02]  /*7bb20*/  LDL.LU R25, [R1+0x534] ;  /* 0x0005340001197983 */ /* 0x000ea40000300800 */
[----:B------:R-:W2:Y:S01]  /*7bb30*/  LDL.LU R26, [R1+0x538] ;  /* 0x00053800011a7983 */ /* 0x000ea20000300800 */
[----:B------:R-:W2:Y:S04]  /*7bb40*/  LDL.LU R27, [R1+0x53c] ;  /* 0x00053c00011b7983 */ /* 0x000ea80000300800 */
[----:B--2---:R2:W-:Y:S01]  /*7bb50*/  STL.64 [R1+0x5460], R26 ;  /* 0x0054601a01007387 */ /* 0x0045e20000100a00 */
[----:B------:R-:W-:Y:S02]  /*7bb60*/  STL.64 [R1+0x5458], R24 ;  /* 0x0054581801007387 */ /* 0x000fe40000100a00 */
[----:B0-----:R-:W4:Y:S02]  /*7bb70*/  LDL.LU R20, [R1+0x540] ;  /* 0x0005400001147983 */ /* 0x001f240000300800 */
[----:B------:R-:W4:Y:S01]  /*7bb80*/  LDL.LU R21, [R1+0x544] ;  /* 0x0005440001157983 */ /* 0x000f220000300800 */
[----:B-1----:R-:W4:Y:S01]  /*7bb90*/  LDL.LU R22, [R1+0x548] ;  /* 0x0005480001167983 */ /* 0x002f220000300800 */
[----:B------:R-:W4:Y:S02]  /*7bba0*/  LDL.LU R23, [R1+0x54c] ;  /* 0x00054c0001177983 */ /* 0x000f240000300800 */
[----:B--2---:R-:W-:-:S02]  /*7bbb0*/  IMAD.MOV.U32 R26, RZ, RZ, R28 ;  /* 0x000000ffff1a7224 */ /* 0x004fc400078e001c */
[----:B---3--:R-:W-:Y:S01]  /*7bbc0*/  IMAD.MOV.U32 R27, RZ, RZ, R17 ;  /* 0x000000ffff1b7224 */ /* 0x008fe200078e0011 */
[----:B----4-:R-:W-:Y:S01]  /*7bbd0*/  STL.64 [R1+0x5470], R22 ;  /* 0x0054701601007387 */ /* 0x010fe20000100a00 */
[----:B------:R-:W-:Y:S03]  /*7bbe0*/  STL.64 [R1+0x5468], R20 ;  /* 0x0054681401007387 */ /* 0x000fe60000100a00 */
[----:B------:R0:W-:Y:S02]  /*7bbf0*/  STL.64 [R1+0x5478], R26 ;  /* 0x0054781a01007387 */ /* 0x0001e40000100a00 */
[----:B0-----:R-:W2:Y:S04]  /*7bc00*/  LDL.64 R26, [R1+0x138] ;  /* 0x00013800011a7983 */ /* 0x001ea80000100a00 */
[----:B--2---:R0:W-:Y:S01]  /*7bc10*/  STL.64 [R1+0x5490], R26 ;  /* 0x0054901a01007387 */ /* 0x0041e20000100a00 */
[----:B------:R-:W2:Y:S02]  /*7bc20*/  LDL.LU R20, [R1+0x550] ;  /* 0x0005500001147983 */ /* 0x000ea40000300800 */
[----:B------:R-:W2:Y:S02]  /*7bc30*/  LDL.LU R21, [R1+0x554] ;  /* 0x0005540001157983 */ /* 0x000ea40000300800 */
[----:B------:R-:W3:Y:S01]  /*7bc40*/  LDL.LU R22, [R1+0x558] ;  /* 0x0005580001167983 */ /* 0x000ee20000300800 */
[----:B------:R-:W3:Y:S04]  /*7bc50*/  LDL.LU R23, [R1+0x55c] ;  /* 0x00055c0001177983 */ /* 0x000ee80000300800 */
[----:B0-----:R-:W4:Y:S04]  /*7bc60*/  LDL.64 R26, [R1+0x148] ;  /* 0x00014800011a7983 */ /* 0x001f280000100a00 */
[----:B----4-:R-:W-:Y:S01]  /*7bc70*/  STL.64 [R1+0x54a8], R26 ;  /* 0x0054a81a01007387 */ /* 0x010fe20000100a00 */
[----:B---3--:R-:W-:Y:S02]  /*7bc80*/  STL.64 [R1+0x5488], R22 ;  /* 0x0054881601007387 */ /* 0x008fe40000100a00 */
[----:B--2---:R0:W-:Y:S02]  /*7bc90*/  STL.64 [R1+0x5480], R20 ;  /* 0x0054801401007387 */ /* 0x0041e40000100a00 */
        /* <DEDUP_REMOVED lines=14> */
[----:B------:R-:W-:-:S05]  /*7bd80*/  IMAD.MOV.U32 R27, RZ, RZ, R0 ;  /* 0x000000ffff1b7224 */ /* 0x000fca00078e0000 */
[----:B------:R0:W-:Y:S01]  /*7bd90*/  STL.64 [R1+0x54d8], R26 ;  /* 0x0054d81a01007387 */ /* 0x0001e20000100a00 */
[----:B------:R-:W4:Y:S02]  /*7bda0*/  LDL.LU R24, [R1+0x5a0] ;  /* 0x0005a00001187983 */ /* 0x000f240000300800 */
[----:B------:R-:W4:Y:S01]  /*7bdb0*/  LDL.LU R25, [R1+0x5a4] ;  /* 0x0005a40001197983 */ /* 0x000f220000300800 */
[----:B0-----:R-:W4:Y:S01]  /*7bdc0*/  LDL.LU R26, [R1+0x5a8] ;  /* 0x0005a800011a7983 */ /* 0x001f220000300800 */
        /* <DEDUP_REMOVED lines=14> */
[----:B------:R0:W-:Y:S02]  /*7beb0*/  STL.64 [R1+0x53d8], R14 ;  /* 0x0053d80e01007387 */ /* 0x0001e40000100a00 */
[----:B------:R-:W-:Y:S01]  /*7bec0*/  STL.64 [R1+0x53d0], R12 ;  /* 0x0053d00c01007387 */ /* 0x000fe20000100a00 */
[----:B0-----:R-:W2:Y:S04]  /*7bed0*/  LDL.LU.64 R14, [R1+0x18] ;  /* 0x00001800010e7983 */ /* 0x001ea80000300a00 */
[----:B--2---:R0:W-:Y:S04]  /*7bee0*/  STL.64 [R1+0x53f8], R14 ;  /* 0x0053f80e01007387 */ /* 0x0041e80000100a00 */
[----:B0-----:R-:W2:Y:S01]  /*7bef0*/  LDL.LU.64 R14, [R1+0x28] ;  /* 0x00002800010e7983 */ /* 0x001ea20000300a00 */
[C---:B----4-:R-:W-:Y:S03]  /*7bf00*/  HMMA.16816.F32.BF16 R24, R4.reuse, R10, R24 ;  /* 0x0000000a0418723c */ /* 0x050fe60000041818 */
[----:B--2---:R0:W-:Y:S01]  /*7bf10*/  STL.64 [R1+0x5420], R14 ;  /* 0x0054200e01007387 */ /* 0x0041e20000100a00 */
[----:B------:R-:W2:Y:S02]  /*7bf20*/  LDL.LU R12, [R1+0x510] ;  /* 0x00051000010c7983 */ /* 0x000ea40000300800 */
[----:B------:R-:W2:Y:S01]  /*7bf30*/  LDL.LU R13, [R1+0x514] ;  /* 0x00051400010d7983 */ /* 0x000ea20000300800 */
[----:B0-----:R-:W4:Y:S01]  /*7bf40*/  LDL.LU R14, [R1+0x518] ;  /* 0x00051800010e7983 */ /* 0x001f220000300800 */
[----:B------:R-:W4:Y:S03]  /*7bf50*/  LDL.LU R15, [R1+0x51c] ;  /* 0x00051c00010f7983 */ /* 0x000f260000300800 */
[----:B----4-:R-:W-:Y:S01]  /*7bf60*/  STL.64 [R1+0x5438], R14 ;  /* 0x0054380e01007387 */ /* 0x010fe20000100a00 */
[----:B--2---:R0:W-:Y:S03]  /*7bf70*/  STL.64 [R1+0x5430], R12 ;  /* 0x0054300c01007387 */ /* 0x0041e60000100a00 */
[----:B0-----:R-:W2:Y:S01]  /*7bf80*/  LDL.LU R12, [R1+0x520] ;  /* 0x00052000010c7983 */ /* 0x001ea20000300800 */
[----:B------:R-:W2:Y:S02]  /*7bf90*/  LDL.LU R13, [R1+0x524] ;  /* 0x00052400010d7983 */ /* 0x000ea40000300800 */
[----:B------:R-:W2:Y:S02]  /*7bfa0*/  LDL.LU R14, [R1+0x528] ;  /* 0x00052800010e7983 */ /* 0x000ea40000300800 */
[----:B------:R-:W2:Y:S03]  /*7bfb0*/  LDL.LU R15, [R1+0x52c] ;  /* 0x00052c00010f7983 */ /* 0x000ea60000300800 */
[----:B------:R-:W-:Y:S01]  /*7bfc0*/  STL.64 [R1+0x5a0], R24 ;  /* 0x0005a01801007387 */ /* 0x000fe20000100a00 */
[----:B------:R0:W-:Y:S03]  /*7bfd0*/  STL.64 [R1+0x5a8], R26 ;  /* 0x0005a81a01007387 */ /* 0x0001e60000100a00 */
[----:B0-----:R-:W4:Y:S01]  /*7bfe0*/  LDL.LU.64 R26, [R1+0x54d8] ;  /* 0x0054d800011a7983 */ /* 0x001f220000300a00 */
[----:B------:R-:W-:Y:S02]  /*7bff0*/  STL.64 [R1+0x53c8], R10 ;  /* 0x0053c80a01007387 */ /* 0x000fe40000100a00 */
[----:B------:R0:W-:Y:S02]  /*7c000*/  STL.64 [R1+0x53c0], R8 ;  /* 0x0053c00801007387 */ /* 0x0001e40000100a00 */
[----:B0-----:R-:W2:Y:S01]  /*7c010*/  LDL.LU R8, [R1+0x380] ;  /* 0x0003800001087983 */ /* 0x001ea20000300800 */
[----:B------:R-:W2:Y:S02]  /*7c020*/  LDL.LU R9, [R1+0x384] ;  /* 0x0003840001097983 */ /* 0x000ea40000300800 */
[----:B------:R-:W2:Y:S02]  /*7c030*/  LDL.LU R10, [R1+0x388] ;  /* 0x00038800010a7983 */ /* 0x000ea40000300800 */
        /* <DEDUP_REMOVED lines=16> */
[----:B------:R-:W-:Y:S11]  /*7c140*/  IMAD.MOV.U32 R2, RZ, RZ, R27 ;  /* 0x000000ffff027224 */ /* 0x000ff600078e001b */
[----:B------:R-:W-:Y:S11]  /*7c150*/  @!UPT UIADD3 URZ, URZ, URZ, URZ ;  /* 0x0000003f3f3ff290 */ /* 0x000ff6000fffe03f */
[----:B------:R-:W-:Y:S01]  /*7c160*/  STL.64 [R1+0x570], R20 ;  /* 0x0005701401007387 */ /* 0x000fe20000100a00 */
[----:B------:R0:W-:Y:S03]  /*7c170*/  STL.64 [R1+0x578], R22 ;  /* 0x0005781601007387 */ /* 0x0001e60000100a00 */
[----:B0-----:R-:W4:Y:S01]  /*7c180*/  LDL.LU.64 R22, [R1+0x54a0] ;  /* 0x0054a00001167983 */ /* 0x001f220000300a00 */
[----:B------:R-:W4:Y:S02]  /*7c190*/  LDL.LU.64 R20, [R1+0x5498] ;  /* 0x0054980001147983 */ /* 0x000f240000300a00 */
[----:B------:R-:W4:Y:S02]  /*7c1a0*/  LDL.LU.64 R26, [R1+0x5490] ;  /* 0x00549000011a7983 */ /* 0x000f240000300a00 */
        /* <DEDUP_REMOVED lines=9> */
[----:B------:R-:W4:Y:S01]  /*7c240*/  LDL.LU.64 R22, [R1+0x5470] ;  /* 0x0054700001167983 */ /* 0x000f220000300a00 */
[----:B------:R-:W4:Y:S02]  /*7c250*/  LDL.LU.64 R20, [R1+0x5468] ;  /* 0x0054680001147983 */ /* 0x000f240000300a00 */
[----:B---3--:R-:W-:Y:S11]  /*7c260*/  IMAD.MOV.U32 R3, RZ, RZ, R19 ;  /* 0x000000ffff037224 */ /* 0x008ff600078e0013 */
[----:B------:R-:W-:Y:S08]  /*7c270*/  @!UPT UIADD3 URZ, URZ, URZ, URZ ;  /* 0x0000003f3f3ff290 */ /* 0x000ff0000fffe03f */
[----:B------:R-:W-:Y:S01]  /*7c280*/  STL.64 [R1+0x550], R24 ;  /* 0x0005501801007387 */ /* 0x000fe20000100a00 */
[----:B------:R0:W-:Y:S03]  /*7c290*/  STL.64 [R1+0x558], R26 ;  /* 0x0005581a01007387 */ /* 0x0001e60000100a00 */
[----:B0-----:R-:W3:Y:S01]  /*7c2a0*/  LDL.LU.64 R26, [R1+0x5460] ;  /* 0x00546000011a7983 */ /* 0x001ee20000300a00 */
[----:B------:R-:W3:Y:S01]  /*7c2b0*/  LDL.LU.64 R24, [R1+0x5458] ;  /* 0x0054580001187983 */ /* 0x000ee20000300a00 */
[C---:B----4-:R-:W-:Y:S11]  /*7c2c0*/  HMMA.16816.F32.BF16 R20, R4.reuse, R18, R20 ;  /* 0x000000120414723c */ /* 0x050ff60000041814 */
[----:B------:R-:W-:Y:S11]  /*7c2d0*/  @!UPT UIADD3 URZ, URZ, URZ, URZ ;  /* 0x0000003f3f3ff290 */ /* 0x000ff6000fffe03f */
[----:B------:R-:W-:Y:S01]  /*7c2e0*/  @!UPT UIADD3 URZ, URZ, URZ, URZ ;  /* 0x0000003f3f3ff290 */ /* 0x000fe2000fffe03f */
[----:B------:R0:W-:Y:S01]  /*7c2f0*/  STL.64 [R1+0x540], R20 ;  /* 0x0005401401007387 */ /* 0x0001e20000100a00 */
[----:B------:R1:W-:Y:S02]  /*7c300*/  STL.64 [R1+0x548], R22 ;  /* 0x0005481601007387 */ /* 0x0003e40000100a00 */
[----:B0-----:R-:W-:Y:S01]  /*7c310*/  IMAD.MOV.U32 R20, RZ, RZ, R18 ;  /* 0x000000ffff147224 */ /* 0x001fe200078e0012 */
[----:B-1----:R-:W4:Y:S01]  /*7c320*/  LDL.LU.64 R22, [R1+0x5450] ;  /* 0x0054500001167983 */ /* 0x002f220000300a00 */
[----:B------:R-:W3:Y:S02]  /*7c330*/  LDL.LU.64 R18, [R1+0x5448] ;  /* 0x0054480001127983 */ /* 0x000ee40000300a00 */
[C---:B---3--:R-:W-:Y:S01]  /*7c340*/  HMMA.16816.F32.BF16 R16, R4.reuse, R18, R24 ;  /* 0x000000120410723c */ /* 0x048fe20000041818 */
[----:B------:R-:W2:Y:S11]  /*7c350*/  LDL.LU.64 R26, [R1+0x5440] ;  /* 0x00544000011a7983 */ /* 0x000eb60000300a00 */
[----:B------:R-:W-:Y:S11]  /*7c360*/  @!UPT UIADD3 URZ, URZ, URZ, URZ ;  /* 0x0000003f3f3ff290 */ /* 0x000ff6000fffe03f */
[----:B------:R-:W-:Y:S01]  /*7c370*/  STL.64 [R1+0x530], R16 ;  /* 0x0005301001007387 */ /* 0x000fe20000100a00 */
[----:B------:R0:W-:Y:S03]  /*7c380*/  STL.64 [R1+0x538], R18 ;  /* 0x0005381201007387 */ /* 0x0001e60000100a00 */
[----:B0-----:R-:W3:Y:S01]  /*7c390*/  LDL.LU.64 R18, [R1+0x8] ;  /* 0x0000080001127983 */ /* 0x001ee20000300a00 */
        /* <DEDUP_REMOVED lines=10> */
[----:B------:R-:W2:Y:S11]  /*7c440*/  LDL.LU.64 R14, [R1+0x5420] ;  /* 0x00542000010e7983 */ /* 0x000eb60000300a00 */
[----:B------:R-:W-:Y:S11]  /*7c450*/  @!UPT UIADD3 URZ, URZ, URZ, URZ ;  /* 0x0000003f3f3ff290 */ /* 0x000ff6000fffe03f */
[----:B------:R-:W-:Y:S01]  /*7c460*/  STL.64 [R1+0x510], R24 ;  /* 0x0005101801007387 */ /* 0x000fe20000100a00 */
[----:B------:R0:W-:Y:S03]  /*7c470*/  STL.64 [R1+0x518], R26 ;  /* 0x0005181a01007387 */ /* 0x0001e60000100a00 */
[----:B0-----:R-:W4:Y:S01]  /*7c480*/  LDL.LU.64 R26, [R1+0x5418] ;  /* 0x00541800011a7983 */ /* 0x001f220000300a00 */
[----:B------:R-:W4:Y:S02]  /*7c490*/  LDL.LU.64 R24, [R1+0x5410] ;  /* 0x0054100001187983 */ /* 0x000f240000300a00 */
[----:B----4-:R-:W-:Y:S01]  /*7c4a0*/  HMMA.16816.F32.BF16 R4, R4, R22, R24 ;  /* 0x000000160404723c */ /* 0x010fe20000041818 */
        /* <DEDUP_REMOVED lines=16> */
[----:B------:R-:W-:Y:S02]  /*7c5b0*/  IMAD.MOV.U32 R4, RZ, RZ, R15 ;  /* 0x000000ffff047224 */ /* 0x000fe400078e000f */
[----:B------:R-:W2:Y:S02]  /*7c5c0*/  LDL.LU.64 R14, [R1+0x53f8] ;  /* 0x0053f800010e7983 */ /* 0x000ea40000300a00 */
[----:B--2---:R-:W-:Y:S01]  /*7c5d0*/  HMMA.16816.F32.BF16 R8, R24, R14, R8 ;  /* 0x0000000e1808723c */ /* 0x004fe20000041808 */
[----:B------:R-:W-:-:S02]  /*7c5e0*/  IMAD.MOV.U32 R22, RZ, RZ, R14 ;  /* 0x000000ffff167224 */ /* 0x000fc400078e000e */
[----:B-1----:R-:W-:Y:S11]  /*7c5f0*/  IMAD.MOV.U32 R7, RZ, RZ, R15 ;  /* 0x000000ffff077224 */ /* 0x002ff600078e000f */
[----:B------:R-:W-:Y:S09]  /*7c600*/  @!UPT UIADD3 URZ, URZ, URZ, URZ ;  /* 0x0000003f3f3ff290 */ /* 0x000ff2000fffe03f */
[----:B------:R-:W-:Y:S01]  /*7c610*/  STL.64 [R1+0x380], R8 ;  /* 0x0003800801007387 */ /* 0x000fe20000100a00 */
[----:B------:R-:W-:Y:S02]  /*7c620*/  STL.64 [R1+0x388], R10 ;  /* 0x0003880a01007387 */ /* 0x000fe40000100a00 */
[----:B------:R-:W-:Y:S02]  /*7c630*/  STL [R1+0x53f0], R22 ;  /* 0x0053f01601007387 */ /* 0x000fe40000100800 */
[----:B------:R0:W-:Y:S02]  /*7c640*/  STL.64 [R1+0x53e8], R20 ;  /* 0x0053e81401007387 */ /* 0x0001e40000100a00 */
        /* <DEDUP_REMOVED lines=13> */
[----:B------:R0:W-:Y:S03]  /*7c720*/  STL.64 [R1+0x53a0], R4 ;  /* 0x0053a00401007387 */ /* 0x0001e60000100a00 */
[----:B0-----:R-:W2:Y:S01]  /*7c730*/  LDL.LU R4, [R1+0x330] ;  /* 0x0003300001047983 */ /* 0x001ea20000300800 */
[----:B------:R-:W2:Y:S02]  /*7c740*/  LDL.LU R5, [R1+0x334] ;  /* 0x0003340001057983 */ /* 0x000ea40000300800 */
[----:B------:R-:W2:Y:S02]  /*7c750*/  LDL.LU R6, [R1+0x338] ;  /* 0x0003380001067983 */ /* 0x000ea40000300800 */
[----:B------:R-:W2:Y:S01]  /*7c760*/  LDL.LU R7, [R1+0x33c] ;  /* 0x00033c0001077983 */ /* 0x000ea20000300800 */
[C---:B---3--:R-:W-:Y:S01]  /*7c770*/  HMMA.16816.F32.BF16 R20, R24.reuse, R18, R20 ;  /* 0x000000121814723c */ /* 0x048fe20000041814 */
        /* <DEDUP_REMOVED lines=9> */
[----:B0-----:R-:W3:Y:S01]  /*7c810*/  LDL.LU R22, [R1+0x53f0] ;  /* 0x0053f00001167983 */ /* 0x001ee20000300800 */
[----:B------:R-:W2:Y:S02]  /*7c820*/  LDL.LU.64 R20, [R1+0x53e8] ;  /* 0x0053e80001147983 */ /* 0x000ea40000300a00 */
[----:B------:R-:W-:Y:S02]  /*7c830*/  IMAD.MOV.U32 R23, RZ, RZ, R19 ;  /* 0x000000ffff177224 */ /* 0x000fe400078e0013 */
[----:B------:R-:W-:Y:S02]  /*7c840*/  IMAD.MOV.U32 R29, RZ, RZ, R18 ;  /* 0x000000ffff1d7224 */ /* 0x000fe400078e0012 */
[----:B------:R-:W4:Y:S04]  /*7c850*/  LDL.LU.64 R18, [R1+0x53e0] ;  /* 0x0053e00001127983 */ /* 0x000f280000300a00 */
[----:B---3--:R-:W-:Y:S01]  /*7c860*/  STL.64 [R1+0x5370], R22 ;  /* 0x0053701601007387 */ /* 0x008fe20000100a00 */
[----:B--2---:R0:W-:Y:S03]  /*7c870*/  STL.64 [R1+0x5368], R20 ;  /* 0x0053681401007387 */ /* 0x0041e60000100a00 */
[----:B0-----:R-:W2:Y:S01]  /*7c880*/  LDL.LU R20, [R1+0x310] ;  /* 0x0003100001147983 */ /* 0x001ea20000300800 */
[----:B------:R-:W2:Y:S02]  /*7c890*/  LDL.LU R21, [R1+0x314] ;  /* 0x0003140001157983 */ /* 0x000ea40000300800 */
[----:B------:R-:W3:Y:S02]  /*7c8a0*/  LDL.LU R22, [R1+0x318] ;  /* 0x0003180001167983 */ /* 0x000ee40000300800 */
[----:B------:R-:W3:Y:S01]  /*7c8b0*/  LDL.LU R23, [R1+0x31c] ;  /* 0x00031c0001177983 */ /* 0x000ee20000300800 */
[C---:B----4-:R-:W-:Y:S01]  /*7c8c0*/  HMMA.16816.F32.BF16 R12, R24.reuse, R18, R12 ;  /* 0x00000012180c723c */ /* 0x050fe2000004180c */
[----:B---3--:R0:W-:Y:S01]  /*7c8d0*/  STL.64 [R1+0x5388], R22 ;  /* 0x0053881601007387 */ /* 0x0081e20000100a00 */
[----:B--2---:R-:W-:Y:S03]  /*7c8e0*/  STL.64 [R1+0x5380], R20 ;  /* 0x0053801401007387 */ /* 0x004fe60000100a00 */
[----:B0-----:R-:W2:Y:S04]  /*7c8f0*/  LDL.LU.64 R22, [R1+0x158] ;  /* 0x0001580001167983 */ /* 0x001ea80000300a00 */
[----:B--2---:R0:W-:Y:S04]  /*7c900*/  STL.64 [R1+0x5398], R22 ;  /* 0x0053981601007387 */ /* 0x0041e80000100a00 */
[----:B0-----:R-:W2:Y:S10]  /*7c910*/  LDL.LU.64 R22, [R1+0x38] ;  /* 0x0000380001167983 */ /* 0x001eb40000300a00 */
[----:B------:R-:W-:Y:S02]  /*7c920*/  STL.64 [R1+0x360], R12 ;  /* 0x0003600c01007387 */ /* 0x000fe40000100a00 */
[----:B------:R0:W-:Y:S02]  /*7c930*/  STL.64 [R1+0x368], R14 ;  /* 0x0003680e01007387 */ /* 0x0001e40000100a00 */
[----:B0-----:R-:W3:Y:S01]  /*7c940*/  LDL.LU.64 R14, [R1+0x53d8] ;  /* 0x0053d800010e7983 */ /* 0x001ee20000300a00 */
[----:B------:R-:W4:Y:S02]  /*7c950*/  LDL.LU.64 R12, [R1+0x53d0] ;  /* 0x0053d000010c7983 */ /* 0x000f240000300a00 */
[----:B------:R0:W-:Y:S02]  /*7c960*/  STL.64 [R1+0x5390], R18 ;  /* 0x0053901201007387 */ /* 0x0001e40000100a00 */
[----:B------:R-:W2:Y:S01]  /*7c970*/  LDL.LU R16, [R1+0x320] ;  /* 0x0003200001107983 */ /* 0x000ea20000300800 */
[----:B------:R-:W2:Y:S04]  /*7c980*/  LDL.LU R17, [R1+0x324] ;  /* 0x0003240001117983 */ /* 0x000ea80000300800 */
[----:B0-----:R-:W2:Y:S01]  /*7c990*/  LDL.LU R18, [R1+0x328] ;  /* 0x0003280001127983 */ /* 0x001ea20000300800 */
[----:B------:R-:W2:Y:S01]  /*7c9a0*/  LDL.LU R19, [R1+0x32c] ;  /* 0x00032c0001137983 */ /* 0x000ea20000300800 */
[C---:B---3--:R-:W-:Y:S11]  /*7c9b0*/  HMMA.16816.F32.BF16 R8, R24.reuse, R14, R8 ;  /* 0x0000000e1808723c */ /* 0x048ff60000041808 */
[----:B------:R-:W-:Y:S11]  /*7c9c0*/  @!UPT UIADD3 URZ, URZ, URZ, URZ ;  /* 0x0000003f3f3ff290 */ /* 0x000ff6000fffe03f */
[----:B------:R-:W-:Y:S01]  /*7c9d0*/  @!UPT UIADD3 URZ, URZ, URZ, URZ ;  /* 0x0000003f3f3ff290 */ /* 0x000fe2000fffe03f */
[----:B------:R-:W-:Y:S01]  /*7c9e0*/  STL.64 [R1+0x350], R8 ;  /* 0x0003500801007387 */ /* 0x000fe20000100a00 */
[----:B------:R0:W-:Y:S03]  /*7c9f0*/  STL.64 [R1+0x358], R10 ;  /* 0x0003580a01007387 */ /* 0x0001e60000100a00 */
[----:B0-----:R-:W3:Y:S01]  /*7ca00*/  LDL.LU.64 R10, [R1+0x53c8] ;  /* 0x0053c800010a7983 */ /* 0x001ee20000300a00 */
[----:B------:R-:W2:Y:S02]  /*7ca10*/  LDL.LU.64 R8, [R1+0x53c0] ;  /* 0x0053c00001087983 */ /* 0x000ea40000300a00 */
[----:B------:R0:W-:Y:S02]  /*7ca20*/  STL.64 [R1+0x5288], R14 ;  /* 0x0052880e01007387 */ /* 0x0001e40000100a00 */
[----:B----4-:R-:W-:Y:S01]  /*7ca30*/  STL.64 [R1+0x5280], R12 ;  /* 0x0052800c01007387 */ /* 0x010fe20000100a00 */
[----:B0-----:R-:W4:Y:S01]  /*7ca40*/  LDL R14, [R1+0x138] ;  /* 0x00013800010e7983 */ /* 0x001f220000100800 */
[----:B---3--:R-:W-:Y:S11]  /*7ca50*/  HMMA.16816.F32.BF16 R4, R24, R10, R4 ;  /* 0x0000000a1804723c */ /* 0x008ff60000041804 */
[----:B------:R-:W-:Y:S11]  /*7ca60*/  @!UPT UIADD3 URZ, URZ, URZ, URZ ;  /* 0x0000003f3f3ff290 */ /* 0x000ff6000fffe03f */
[----:B------:R-:W-:Y:S01]  /*7ca70*/  @!UPT UIADD3 URZ, URZ, URZ, URZ ;  /* 0x0000003f3f3ff290 */ /* 0x000fe2000fffe03f */
[----:B------:R-:W-:Y:S01]  /*7ca80*/  STL.64 [R1+0x340], R4 ;  /* 0x0003400401007387 */ /* 0x000fe20000100a00 */
[----:B------:R0:W-:Y:S03]  /*7ca90*/  STL.64 [R1+0x348], R6 ;  /* 0x0003480601007387 */ /* 0x0001e60000100a00 */
[----:B0-----:R-:W3:Y:S01]  /*7caa0*/  LDL.LU.64 R6, [R1+0x53b8] ;  /* 0x0053b80001067983 */ /* 0x001ee20000300a00 */
[----:B------:R-:W3:Y:S02]  /*7cab0*/  LDL.LU.64 R4, [R1+0x53b0] ;  /* 0x0053b00001047983 */ /* 0x000ee40000300a00 */
[----:B------:R-:W-:Y:S02]  /*7cac0*/  STL.64 [R1+0x5278], R10 ;  /* 0x0052780a01007387 */ /* 0x000fe40000100a00 */
[----:B--2---:R0:W-:Y:S02]  /*7cad0*/  STL.64 [R1+0x5270], R8 ;  /* 0x0052700801007387 */ /* 0x0041e40000100a00 */
[----:B------:R-:W-:-:S02]  /*7cae0*/  IMAD.MOV.U32 R15, RZ, RZ, R0 ;  /* 0x000000ffff0f7224 */ /* 0x000fc400078e0000 */
[----:B------:R-:W-:Y:S01]  /*7caf0*/  IMAD.MOV.U32 R0, RZ, RZ, R23 ;  /* 0x000000ffff007224 */ /* 0x000fe200078e0017 */
[----:B0-----:R-:W4:Y:S01]  /*7cb00*/  LDL.LU R8, [R1+0x300] ;  /* 0x0003000001087983 */ /* 0x001f220000300800 */
[----:B------:R-:W4:Y:S02]  /*7cb10*/  LDL.LU R9, [R1+0x304] ;  /* 0x0003040001097983 */ /* 0x000f240000300800 */
[----:B------:R-:W4:Y:S02]  /*7cb20*/  LDL.LU R10, [R1+0x308] ;  /* 0x00030800010a7983 */ /* 0x000f240000300800 */
[----:B------:R-:W4:Y:S01]  /*7cb30*/  LDL.LU R11, [R1+0x30c] ;  /* 0x00030c00010b7983 */ /* 0x000f220000300800 */
[C---:B---3--:R-:W-:Y:S11]  /*7cb40*/  HMMA.16816.F32.BF16 R4, R24.reuse, R22, R4 ;  /* 0x000000161804723c */ /* 0x048ff60000041804 */
[----:B------:R-:W-:Y:S11]  /*7cb50*/  @!UPT UIADD3 URZ, URZ, URZ, URZ ;  /* 0x0000003f3f3ff290 */ /* 0x000ff6000fffe03f */
[----:B------:R-:W-:Y:S01]  /*7cb60*/  @!UPT UIADD3 URZ, URZ, URZ, URZ ;  /* 0x0000003f3f3ff290 */ /* 0x000fe2000fffe03f */
[----:B------:R-:W-:Y:S01]  /*7cb70*/  STL.64 [R1+0x330], R4 ;  /* 0x0003300401007387 */ /* 0x000fe20000100a00 */
[----:B------:R0:W-:Y:S03]  /*7cb80*/  STL.64 [R1+0x338], R6 ;  /* 0x0003380601007387 */ /* 0x0001e60000100a00 */
[----:B0-----:R-:W2:Y:S01]  /*7cb90*/  LDL.LU R7, [R1+0x53a8] ;  /* 0x0053a80001077983 */ /* 0x001ea20000300800 */
[----:B------:R-:W3:Y:S02]  /*7cba0*/  LDL.LU.64 R4, [R1+0x53a0] ;  /* 0x0053a00001047983 */ /* 0x000ee40000300a00 */
[----:B------:R-:W-:Y:S02]  /*7cbb0*/  IMAD.MOV.U32 R6, RZ, RZ, R22 ;  /* 0x000000ffff067224 */ /* 0x000fe400078e0016 */
[----:B------:R-:W2:Y:S03]  /*7cbc0*/  LDL.LU.64 R22, [R1+0x5398] ;  /* 0x0053980001167983 */ /* 0x000ea60000300a00 */
[----:B------:R-:W-:Y:S01]  /*7cbd0*/  STL [R1+0x5358], R6 ;  /* 0x0053580601007387 */ /* 0x000fe20000100800 */
[C---:B--2---:R-:W-:Y:S11]  /*7cbe0*/  HMMA.16816.F32.BF16 R16, R24.reuse, R22, R16 ;  /* 0x000000161810723c */ /* 0x044ff60000041810 */
        /* <DEDUP_REMOVED lines=8> */
[----:B------:R-:W3:Y:S03]  /*7cc70*/  LDL.LU.64 R20, [R1+0x5380] ;  /* 0x0053800001147983 */ /* 0x000ee60000300a00 */
[----:B--2---:R0:W-:Y:S01]  /*7cc80*/  STL.64 [R1+0x5298], R18 ;  /* 0x0052981201007387 */ /* 0x0041e20000100a00 */
[----:B------:R3:W-:Y:S03]  /*7cc90*/  STL.64 [R1+0x5290], R16 ;  /* 0x0052901001007387 */ /* 0x0007e60000100a00 */
[----:B0-----:R-:W3:Y:S01]  /*7cca0*/  LDL R18, [R1+0x148] ;  /* 0x0001480001127983 */ /* 0x001ee20000100800 */
[----:B------:R-:W-:Y:S01]  /*7ccb0*/  IMAD.MOV.U32 R19, RZ, RZ, R2 ;  /* 0x000000ffff137224 */ /* 0x000fe200078e0002 */
[C---:B----4-:R-:W-:Y:S01]  /*7ccc0*/  HMMA.16816.F32.BF16 R12, R24.reuse, R14, R8 ;  /* 0x0000000e180c723c */ /* 0x050fe20000041808 */
[----:B------:R-:W2:Y:S07]  /*7ccd0*/  LDL.LU R2, [R1+0x5378] ;  /* 0x0053780001027983 */ /* 0x000eae0000300800 */
[----:B---3--:R-:W-:Y:S01]  /*7cce0*/  HMMA.16816.F32.BF16 R16, R24, R18, R20 ;  /* 0x000000121810723c */ /* 0x008fe20000041814 */
[----:B------:R-:W3:Y:S01]  /*7ccf0*/  LDL.LU.64 R22, [R1+0x5370] ;  /* 0x0053700001167983 */ /* 0x000ee20000300a00 */
[----:B------:R-:W4:Y:S02]  /*7cd00*/  LDL.LU.64 R20, [R1+0x5368] ;  /* 0x0053680001147983 */ /* 0x000f240000300a00 */
[----:B------:R-:W2:Y:S11]  /*7cd10*/  LDL.LU R8, [R1+0x50] ;  /* 0x0000500001087983 */ /* 0x000eb60000300800 */
[----:B------:R-:W-:Y:S08]  /*7cd20*/  @!UPT UIADD3 URZ, URZ, URZ, URZ ;  /* 0x0000003f3f3ff290 */ /* 0x000ff0000fffe03f */
[----:B------:R-:W-:Y:S01]  /*7cd30*/  STL.64 [R1+0x310], R16 ;  /* 0x0003101001007387 */ /* 0x000fe20000100a00 */
[----:B------:R0:W-:Y:S02]  /*7cd40*/  STL.64 [R1+0x318], R18 ;  /* 0x0003181201007387 */ /* 0x0001e40000100a00 */
[----:B------:R-:W-:Y:S02]  /*7cd50*/  STL.64 [R1+0x300], R12 ;  /* 0x0003000c01007387 */ /* 0x000fe40000100a00 */
[----:B------:R-:W-:Y:S01]  /*7cd60*/  STL.64 [R1+0x308], R14 ;  /* 0x0003080e01007387 */ /* 0x000fe20000100a00 */
[----:B------:R-:W2:Y:S01]  /*7cd70*/  LDL.LU R9, [R1+0x54] ;  /* 0x0000540001097983 */ /* 0x000ea20000300800 */
[----:B------:R-:W2:Y:S02]  /*7cd80*/  LDL.LU R10, [R1+0x58] ;  /* 0x00005800010a7983 */ /* 0x000ea40000300800 */
[----:B------:R-:W2:Y:S02]  /*7cd90*/  LDL.LU R11, [R1+0x5c] ;  /* 0x00005c00010b7983 */ /* 0x000ea40000300800 */
[----:B0-----:R-:W-:-:S02]  /*7cda0*/  IMAD.MOV.U32 R18, RZ, RZ, R29 ;  /* 0x000000ffff127224 */ /* 0x001fc400078e001d */
[----:B---3--:R-:W-:Y:S01]  /*7cdb0*/  IMAD.MOV.U32 R19, RZ, RZ, R23 ;  /* 0x000000ffff137224 */ /* 0x008fe200078e0017 */
[----:B--2---:R-:W-:Y:S01]  /*7cdc0*/  STL.64 [R1+0x52a8], R10 ;  /* 0x0052a80a01007387 */ /* 0x004fe20000100a00 */
[----:B------:R0:W-:Y:S03]  /*7cdd0*/  STL.64 [R1+0x52a0], R8 ;  /* 0x0052a00801007387 */ /* 0x0001e60000100a00 */
        /* <DEDUP_REMOVED lines=8> */
[----:B--2---:R-:W-:Y:S03]  /*7ce60*/  STL.64 [R1+0x52b8], R8 ;  /* 0x0052b80801007387 */ /* 0x004fe60000100a00 */
[----:B------:R0:W-:Y:S02]  /*7ce70*/  STL.64 [R1+0x52c8], R18 ;  /* 0x0052c81201007387 */ /* 0x0001e40000100a00 */
[----:B------:R-:W2:Y:S02]  /*7ce80*/  LDL.LU.64 R22, [R1+0xe8] ;  /* 0x0000e80001167983 */ /* 0x000ea40000300a00 */
[----:B0-----:R-:W-:Y:S02]  /*7ce90*/  IMAD.MOV.U32 R18, RZ, RZ, R5 ;  /* 0x000000ffff127224 */ /* 0x001fe400078e0005 */
[----:B------:R-:W-:Y:S01]  /*7cea0*/  IMAD.MOV.U32 R19, RZ, RZ, R4 ;  /* 0x000000ffff137224 */ /* 0x000fe200078e0004 */
[----:B--2---:R0:W-:Y:S04]  /*7ceb0*/  STL.64 [R1+0x5310], R22 ;  /* 0x0053101601007387 */ /* 0x0041e80000100a00 */
[----:B------:R1:W-:Y:S02]  /*7cec0*/  STL.64 [R1+0x52f0], R18 ;  /* 0x0052f01201007387 */ /* 0x0003e40000100a00 */
[----:B------:R-:W2:Y:S02]  /*7ced0*/  LDL.LU R16, [R1+0xa0] ;  /* 0x0000a00001107983 */ /* 0x000ea40000300800 */
[----:B------:R-:W2:Y:S02]  /*7cee0*/  LDL.LU R17, [R1+0xa4] ;  /* 0x0000a40001117983 */ /* 0x000ea40000300800 */
[----:B0-----:R-:W-:-:S02]  /*7cef0*/  IMAD.MOV.U32 R22, RZ, RZ, R28 ;  /* 0x000000ffff167224 */ /* 0x001fc400078e001c */
[----:B----4-:R-:W-:Y:S01]  /*7cf00*/  IMAD.MOV.U32 R23, RZ, RZ, R21 ;  /* 0x000000ffff177224 */ /* 0x010fe200078e0015 */
[----:B-1----:R-:W3:Y:S01]  /*7cf10*/  LDL.LU R18, [R1+0xa8] ;  /* 0x0000a80001127983 */ /* 0x002ee20000300800 */
[----:B------:R-:W3:Y:S03]  /*7cf20*/  LDL.LU R19, [R1+0xac] ;  /* 0x0000ac0001137983 */ /* 0x000ee60000300800 */
[----:B------:R0:W-:Y:S04]  /*7cf30*/  STL.64 [R1+0x5328], R22 ;  /* 0x0053281601007387 */ /* 0x0001e80000100a00 */
[----:B0-----:R-:W4:Y:S04]  /*7cf40*/  LDL.LU.64 R22, [R1+0x108] ;  /* 0x0001080001167983 */ /* 0x001f280000300a00 */
        /* <DEDUP_REMOVED lines=13> */
[----:B------:R-:W4:Y:S02]  /*7d020*/  LDL.LU R23, [R1+0x2fc] ;  /* 0x0002fc0001177983 */ /* 0x000f240000300800 */
[----:B------:R-:W4:Y:S01]  /*7d030*/  LDL.LU.64 R6, [R1+0x128] ;  /* 0x0001280001067983 */ /* 0x000f220000300a00 */
        /* <DEDUP_REMOVED lines=12> */
[----:B----4-:R-:W-:Y:S01]  /*7d100*/  HMMA.16816.F32.BF16 R20, R24, R6, R20 ;  /* 0x000000061814723c */ /* 0x010fe20000041814 */
        /* <DEDUP_REMOVED lines=20> */
[----:B------:R-:W-:Y:S01]  /*7d250*/  STL.64 [R1+0x2f0], R20 ;  /* 0x0002f01401007387 */ /* 0x000fe20000100a00 */
[----:B------:R0:W-:Y:S03]  /*7d260*/  STL.64 [R1+0x2f8], R22 ;  /* 0x0002f81601007387 */ /* 0x0001e60000100a00 */
[----:B0-----:R-:W2:Y:S01]  /*7d270*/  LDL.LU.64 R22, [R1+0x5360] ;  /* 0x0053600001167983 */ /* 0x001ea20000300a00 */
[----:B------:R-:W-:-:S02]  /*7d280*/  IMAD.MOV.U32 R28, RZ, RZ, R7 ;  /* 0x000000ffff1c7224 */ /* 0x000fc400078e0007 */
[----:B------:R-:W-:Y:S02]  /*7d290*/  IMAD.MOV.U32 R3, RZ, RZ, R6 ;  /* 0x000000ffff037224 */ /* 0x000fe400078e0006 */
[----:B------:R-:W3:Y:S01]  /*7d2a0*/  LDL.LU R6, [R1+0x5358] ;  /* 0x0053580001067983 */ /* 0x000ee20000300800 */
[----:B------:R-:W3:Y:S02]  /*7d2b0*/  LDL R7, [R1+0xbd8] ;  /* 0x000bd80001077983 */ /* 0x000ee40000100800 */
[----:B------:R-:W-:Y:S02]  /*7d2c0*/  STL [R1+0x524c], R28 ;  /* 0x00524c1c01007387 */ /* 0x000fe40000100800 */
[----:B------:R-:W-:Y:S01]  /*7d2d0*/  STL [R1+0x5248], R3 ;  /* 0x0052480301007387 */ /* 0x000fe20000100800 */
[C---:B--2---:R-:W-:Y:S01]  /*7d2e0*/  HMMA.16816.F32.BF16 R20, R24.reuse, R22, R16 ;  /* 0x000000161814723c */ /* 0x044fe20000041810 */
[----:B------:R-:W2:Y:S01]  /*7d2f0*/  LDL.LU.64 R18, [R1+0x5350] ;  /* 0x0053500001127983 */ /* 0x000ea20000300a00 */
[----:B------:R-:W2:Y:S11]  /*7d300*/  LDL.LU.64 R16, [R1+0x5348] ;  /* 0x0053480001107983 */ /* 0x000eb60000300a00 */
[----:B------:R-:W-:Y:S10]  /*7d310*/  @!UPT UIADD3 URZ, URZ, URZ, URZ ;  /* 0x0000003f3f3ff290 */ /* 0x000ff4000fffe03f */
[----:B------:R-:W-:Y:S01]  /*7d320*/  STL.64 [R1+0x2e0], R20 ;  /* 0x0002e01401007387 */ /* 0x000fe20000100a00 */
[----:B------:R0:W-:Y:S03]  /*7d330*/  STL.64 [R1+0x2e8], R22 ;  /* 0x0002e81601007387 */ /* 0x0001e60000100a00 */
[----:B0-----:R-:W2:Y:S02]  /*7d340*/  LDL.LU.64 R22, [R1+0x5340] ;  /* 0x0053400001167983 */ /* 0x001ea40000300a00 */
        /* <DEDUP_REMOVED lines=11> */
[C---:B--2---:R-:W-:Y:S03]  /*7d400*/  HMMA.16816.F32.BF16 R20, R24.reuse, R22, R16 ;  /* 0x000000161814723c */ /* 0x044fe60000041810 */
[----:B------:R-:W2:Y:S01]  /*7d410*/  LDL.LU.64 R18, [R1+0x5320] ;  /* 0x0053200001127983 */ /* 0x000ea20000300a00 */
[----:B------:R-:W2:Y:S11]  /*7d420*/  LDL.LU.64 R16, [R1+0x5318] ;  /* 0x0053180001107983 */ /* 0x000eb60000300a00 */
[----:B------:R-:W-:Y:S08]  /*7d430*/  @!UPT UIADD3 URZ, URZ, URZ, URZ ;  /* 0x0000003f3f3ff290 */ /* 0x000ff0000fffe03f */
        /* <DEDUP_REMOVED lines=17> */
[----:B------:R0:W-:Y:S01]  /*7d550*/  STL.64 [R1+0xa0], R24 ;  /* 0x0000a01801007387 */ /* 0x0001e20000100a00 */
[----:B------:R1:W-:Y:S02]  /*7d560*/  STL.64 [R1+0xa8], R26 ;  /* 0x0000a81a01007387 */ /* 0x0003e40000100a00 */
[----:B------:R-:W3:Y:S02]  /*7d570*/  LDL.LU.64 R22, [R1+0x52e8] ;  /* 0x0052e80001167983 */ /* 0x000ee40000300a00 */
[----:B------:R-:W3:Y:S01]  /*7d580*/  LDL.LU.64 R20, [R1+0x52e0] ;  /* 0x0052e00001147983 */ /* 0x000ee20000300a00 */
[----:B0-----:R-:W2:Y:S01]  /*7d590*/  LDL.LU R24, [R1+0x40] ;  /* 0x0000400001187983 */ /* 0x001ea20000300800 */
[----:B------:R-:W2:Y:S02]  /*7d5a0*/  LDL.LU R25, [R1+0x44] ;  /* 0x0000440001197983 */ /* 0x000ea40000300800 */
[----:B-1----:R-:W2:Y:S02]  /*7d5b0*/  LDL.LU R26, [R1+0x48] ;  /* 0x00004800011a7983 */ /* 0x002ea40000300800 */
[----:B------:R-:W-:Y:S01]  /*7d5c0*/  IMAD.MOV.U32 R27, RZ, RZ, R2 ;  /* 0x000000ffff1b7224 */ /* 0x000fe200078e0002 */
[C---:B---3--:R-:W-:Y:S01]  /*7d5d0*/  HMMA.16816.F32.BF16 R16, R20.reuse, R18, R8 ;  /* 0x000000121410723c */ /* 0x048fe20000041808 */
[----:B------:R-:W3:Y:S01]  /*7d5e0*/  LDL.LU.64 R10, [R1+0x52d8] ;  /* 0x0052d800010a7983 */ /* 0x000ee20000300a00 */
[----:B------:R-:W3:Y:S11]  /*7d5f0*/  LDL.LU.64 R8, [R1+0x52d0] ;  /* 0x0052d00001087983 */ /* 0x000ef60000300a00 */
[----:B------:R-:W-:Y:S10]  /*7d600*/  @!UPT UIADD3 URZ, URZ, URZ, URZ ;  /* 0x0000003f3f3ff290 */ /* 0x000ff4000fffe03f */
[----:B------:R-:W-:Y:S01]  /*7d610*/  STL.64 [R1+0x90], R16 ;  /* 0x0000901001007387 */ /* 0x000fe20000100a00 */
[----:B------:R0:W-:Y:S02]  /*7d620*/  STL [R1+0x98], R18 ;  /* 0x0000981201007387 */ /* 0x0001e40000100800 */
[----:B------:R-:W-:Y:S02]  /*7d630*/  IMAD.MOV.U32 R2, RZ, RZ, R19 ;  /* 0x000000ffff027224 */ /* 0x000fe400078e0013 */
[----:B0-----:R-:W3:Y:S03]  /*7d640*/  LDL.LU.64 R18, [R1+0x52c8] ;  /* 0x0052c80001127983 */ /* 0x001ee60000300a00 */
        /* <DEDUP_REMOVED lines=13> */
[----:B------:R0:W-:Y:S02]  /*7d720*/  STL [R1+0x78], R18 ;  /* 0x0000781201007387 */ /* 0x0001e40000100800 */
[----:B------:R-:W-:Y:S02]  /*7d730*/  IMAD.MOV.U32 R2, RZ, RZ, R19 ;  /* 0x000000ffff027224 */ /* 0x000fe400078e0013 */
[----:B0-----:R-:W4:Y:S01]  /*7d740*/  LDL.LU.64 R18, [R1+0x5298] ;  /* 0x0052980001127983 */ /* 0x001f220000300a00 */
[----:B------:R-:W2:Y:S02]  /*7d750*/  LDL.LU.64 R16, [R1+0x5290] ;  /* 0x0052900001107983 */ /* 0x000ea40000300a00 */
[----:B------:R-:W-:Y:S01]  /*7d760*/  STL [R1+0x49f4], R2 ;  /* 0x0049f40201007387 */ /* 0x000fe20000100800 */
[C---:B----4-:R-:W-:Y:S11]  /*7d770*/  HMMA.16816.F32.BF16 R12, R20.reuse, R18, R12 ;  /* 0x00000012140c723c */ /* 0x050ff6000004180c */
[----:B------:R-:W-:Y:S11]  /*7d780*/  @!UPT UIADD3 URZ, URZ, URZ, URZ ;  /* 0x0000003f3f3ff290 */ /* 0x000ff6000fffe03f */
[----:B------:R-:W-:Y:S01]  /*7d790*/  @!UPT UIADD3 URZ, URZ, URZ, URZ ;  /* 0x0000003f3f3ff290 */ /* 0x000fe2000fffe03f */
[----:B------:R-:W-:Y:S01]  /*7d7a0*/  STL.64 [R1+0x60], R12 ;  /* 0x0000600c01007387 */ /* 0x000fe20000100a00 */
[----:B------:R0:W-:Y:S03]  /*7d7b0*/  STL.64 [R1+0x68], R14 ;  /* 0x0000680e01007387 */ /* 0x0001e60000100a00 */
[----:B0-----:R-:W3:Y:S01]  /*7d7c0*/  LDL.LU.64 R14, [R1+0x5288] ;  /* 0x00528800010e7983 */ /* 0x001ee20000300a00 */
[----:B------:R-:W4:Y:S01]  /*7d7d0*/  LDL.LU.64 R12, [R1+0x5280] ;  /* 0x00528000010c7983 */ /* 0x000f220000300a00 */
[C---:B---3--:R-:W-:Y:S11]  /*7d7e0*/  HMMA.16816.F32.BF16 R8, R20.reuse, R14, R8 ;  /* 0x0000000e1408723c */ /* 0x048ff60000041808 */
[----:B------:R-:W-:Y:S11]  /*7d7f0*/  @!UPT UIADD3 URZ, URZ, URZ, URZ ;  /* 0x0000003f3f3ff290 */ /* 0x000ff6000fffe03f */
[----:B------:R-:W-:Y:S01]  /*7d800*/  @!UPT UIADD3 URZ, URZ, URZ, URZ ;  /* 0x0000003f3f3ff290 */ /* 0x000fe2000fffe03f */
[----:B------:R-:W-:Y:S01]  /*7d810*/  STL.64 [R1+0x50], R8 ;  /* 0x0000500801007387 */ /* 0x000fe20000100a00 */
[----:B------:R0:W-:Y:S02]  /*7d820*/  STL [R1+0x58], R10 ;  /* 0x0000580a01007387 */ /* 0x0001e40000100800 */
[----:B------:R-:W-:Y:S02]  /*7d830*/  IMAD.MOV.U32 R2, RZ, RZ, R11 ;  /* 0x000000ffff027224 */ /* 0x000fe400078e000b */
[----:B0-----:R-:W2:Y:S01]  /*7d840*/  LDL.LU.64 R10, [R1+0x5278] ;  /* 0x00527800010a7983 */ /* 0x001ea20000300a00 */
[----:B------:R-:W3:Y:S02]  /*7d850*/  LDL.LU.64 R8, [R1+0x5270] ;  /* 0x0052700001087983 */ /* 0x000ee40000300a00 */
[----:B------:R0:W-:Y:S02]  /*7d860*/  STL [R1+0x4a58], R2 ;  /* 0x004a580201007387 */ /* 0x0001e40000100800 */
[----:B0-----:R-:W3:Y:S01]  /*7d870*/  LDL R2, [R1+0xbd0] ;  /* 0x000bd00001027983 */ /* 0x001ee20000100800 */
[----:B--2---:R-:W-:Y:S11]  /*7d880*/  HMMA.16816.F32.BF16 R24, R20, R10, R24 ;  /* 0x0000000a1418723c */ /* 0x004ff60000041818 */
[----:B------:R-:W-:Y:S11]  /*7d890*/  @!UPT UIADD3 URZ, URZ, URZ, URZ ;  /* 0x0000003f3f3ff290 */ /* 0x000ff6000fffe03f */
[----:B------:R-:W-:Y:S01]  /*7d8a0*/  @!UPT UIADD3 URZ, URZ, URZ, URZ ;  /* 0x0000003f3f3ff290 */ /* 0x000fe2000fffe03f */
[----:B------:R-:W-:Y:S01]  /*7d8b0*/  STL.64 [R1+0x40], R24 ;  /* 0x0000401801007387 */ /* 0x000fe20000100a00 */
[----:B------:R-:W-:Y:S02]  /*7d8c0*/  STL.64 [R1+0x48], R26 ;  /* 0x0000481a01007387 */ /* 0x000fe40000100a00 */
[----:B---3--:R-:W0:Y:S02]  /*7d8d0*/  LDSM.16.MT88.4 R24, [R2+0x24000] ;  /* 0x024000000218783b */ /* 0x008e240000004200 */
[----:B0-----:R-:W-:Y:S02]  /*7d8e0*/  STL.64 [R1+0x51c0], R26 ;  /* 0x0051c01a01007387 */ /* 0x001fe40000100a00 */
[----:B------:R-:W-:Y:S02]  /*7d8f0*/  STL.64 [R1+0x51b8], R24 ;  /* 0x0051b81801007387 */ /* 0x000fe40000100a00 */
[----:B------:R-:W0:Y:S02]  /*7d900*/  LDSM.16.M88.4 R24, [R7+0x80] ;  /* 0x000080000718783b */ /* 0x000e240000000200 */
[----:B0-----:R-:W-:Y:S02]  /*7d910*/  STL.64 [R1+0x20], R24 ;  /* 0x0000201801007387 */ /* 0x001fe40000100a00 */
[----:B------:R-:W-:Y:S02]  /*7d920*/  STL.64 [R1+0x28], R26 ;  /* 0x0000281a01007387 */ /* 0x000fe40000100a00 */
[----:B------:R-:W0:Y:S02]  /*7d930*/  LDSM.16.M88.4 R24, [R7+0x2080] ;  /* 0x002080000718783b */ /* 0x000e240000000200 */
[----:B0-----:R-:W-:Y:S02]  /*7d940*/  STL.64 [R1+0x10], R24 ;  /* 0x0000101801007387 */ /* 0x001fe40000100a00 */
[----:B------:R-:W-:Y:S02]  /*7d950*/  STL.64 [R1+0x18], R26 ;  /* 0x0000181a01007387 */ /* 0x000fe40000100a00 */
[----:B------:R-:W0:Y:S02]  /*7d960*/  LDSM.16.M88.4 R24, [R7+0x4080] ;  /* 0x004080000718783b */ /* 0x000e240000000200 */
[----:B0-----:R-:W-:Y:S02]  /*7d970*/  STL.64 [R1], R24 ;  /* 0x0000001801007387 */ /* 0x001fe40000100a00 */
[----:B------:R0:W-:Y:S02]  /*7d980*/  STL.64 [R1+0x8], R26 ;  /* 0x0000081a01007387 */ /* 0x0001e40000100a00 */
[----:B0-----:R-:W-:-:S02]  /*7d990*/  IMAD.MOV.U32 R26, RZ, RZ, R17 ;  /* 0x000000ffff1a7224 */ /* 0x001fc400078e0011 */
[----:B------:R-:W-:Y:S02]  /*7d9a0*/  IMAD.MOV.U32 R27, RZ, RZ, R16 ;  /* 0x000000ffff1b7224 */ /* 0x000fe400078e0010 */
[----:B------:R-:W0:Y:S04]  /*7d9b0*/  LDSM.16.M88.4 R16, [R7+0x6080] ;  /* 0x006080000710783b */ /* 0x000e280000000200 */
[----:B------:R-:W-:Y:S04]  /*7d9c0*/  STL.64 [R1+0x5258], R26 ;  /* 0x0052581a01007387 */ /* 0x000fe80000100a00 */
[----:B0-----:R-:W-:Y:S01]  /*7d9d0*/  STL.64 [R1+0x5180], R18 ;  /* 0x0051801201007387 */ /* 0x001fe20000100a00 */
[----:B------:R0:W-:Y:S03]  /*7d9e0*/  STL.64 [R1+0x5178], R16 ;  /* 0x0051781001007387 */ /* 0x0001e60000100a00 */
[----:B0-----:R-:W2:Y:S01]  /*7d9f0*/  LDL.LU R16, [R1+0x8c0] ;  /* 0x0008c00001107983 */ /* 0x001ea20000300800 */
[----:B------:R-:W2:Y:S02]  /*7da00*/  LDL.LU R17, [R1+0x8c4] ;  /* 0x0008c40001117983 */ /* 0x000ea40000300800 */
[----:B------:R-:W3:Y:S02]  /*7da10*/  LDL.LU R18, [R1+0x8c8] ;  /* 0x0008c80001127983 */ /* 0x000ee40000300800 */
[----:B------:R-:W3:Y:S02]  /*7da20*/  LDL.LU R19, [R1+0x8cc] ;  /* 0x0008cc0001137983 */ /* 0x000ee40000300800 */
[----:B------:R-:W-:-:S02]  /*7da30*/  IMAD.MOV.U32 R26, RZ, RZ, R6 ;  /* 0x000000ffff1a7224 */ /* 0x000fc400078e0006 */
[----:B------:R-:W-:Y:S01]  /*7da40*/  IMAD.MOV.U32 R27, RZ, RZ, R0 ;  /* 0x000000ffff1b7224 */ /* 0x000fe200078e0000 */
[----:B---3--:R-:W-:Y:S01]  /*7da50*/  STL.64 [R1+0x5268], R18 ;  /* 0x0052681201007387 */ /* 0x008fe20000100a00 */
[----:B--2---:R4:W-:Y:S02]  /*7da60*/  STL.64 [R1+0x5260], R16 ;  /* 0x0052601001007387 */ /* 0x0049e40000100a00 */
[----:B----4-:R-:W-:Y:S02]  /*7da70*/  IMAD.MOV.U32 R16, RZ, RZ, R13 ;  /* 0x000000ffff107224 */ /* 0x010fe400078e000d */
[----:B------:R-:W-:Y:S02]  /*7da80*/  IMAD.MOV.U32 R17, RZ, RZ, R12 ;  /* 0x000000ffff117224 */ /* 0x000fe400078e000c */
[----:B------:R-:W0:Y:S01]  /*7da90*/  LDSM.16.M88.4 R12, [R7+0x8080] ;  /* 0x00808000070c783b */ /* 0x000e220000000200 */
[----:B------:R-:W-:Y:S02]  /*7daa0*/  IMAD.MOV.U32 R18, RZ, RZ, R9 ;  /* 0x000000ffff127224 */ /* 0x000fe400078e0009 */
[----:B------:R-:W-:-:S02]  /*7dab0*/  IMAD.MOV.U32 R19, RZ, RZ, R8 ;  /* 0x000000ffff137224 */ /* 0x000fc400078e0008 */
[----:B------:R-:W1:Y:S05]  /*7dac0*/  LDSM.16.M88.4 R8, [R7+0xa080] ;  /* 0x00a080000708783b */ /* 0x000e6a0000000200 */
[----:B------:R-:W-:Y:S01]  /*7dad0*/  HMMA.16816.F32.BF16 R24, R20, R26, R16 ;  /* 0x0000001a1418723c */ /* 0x000fe20000041810 */
[----:B0-----:R-:W-:Y:S01]  /*7dae0*/  STL [R1+0x5174], R13 ;  /* 0x0051740d01007387 */ /* 0x001fe20000100800 */
[----:B------:R-:W-:Y:S02]  /*7daf0*/  STL [R1+0x48e4], R14 ;  /* 0x0048e40e01007387 */ /* 0x000fe40000100800 */
[----:B------:R-:W-:Y:S01]  /*7db00*/  STL [R1+0x48e0], R15 ;  /* 0x0048e00f01007387 */ /* 0x000fe20000100800 */
[----:B-1----:R-:W-:Y:S01]  /*7db10*/  STL [R1+0x483c], R10 ;  /* 0x00483c0a01007387 */ /* 0x002fe20000100800 */
[----:B------:R-:W-:Y:S02]  /*7db20*/  STL [R1+0x4838], R11 ;  /* 0x0048380b01007387 */ /* 0x000fe40000100800 */
[----:B------:R-:W2:Y:S02]  /*7db30*/  LDL.LU.64 R18, [R1+0x5268] ;  /* 0x0052680001127983 */ /* 0x000ea40000300a00 */
[----:B------:R-:W2:Y:S11]  /*7db40*/  LDL.LU.64 R16, [R1+0x5260] ;  /* 0x0052600001107983 */ /* 0x000eb60000300a00 */
[----:B------:R-:W-:Y:S02]  /*7db50*/  @!UPT UIADD3 URZ, URZ, URZ, URZ ;  /* 0x0000003f3f3ff290 */ /* 0x000fe4000fffe03f */
[----:B------:R-:W-:Y:S01]  /*7db60*/  STL.64 [R1+0x890], R24 ;  /* 0x0008901801007387 */ /* 0x000fe20000100a00 */
[----:B------:R-:W-:Y:S02]  /*7db70*/  STL.64 [R1+0x898], R26 ;  /* 0x0008981a01007387 */ /* 0x000fe40000100a00 */
[----:B------:R-:W0:Y:S04]  /*7db80*/  LDSM.16.M88.4 R24, [R7+0xc080] ;  /* 0x00c080000718783b */ /* 0x000e280000000200 */
[----:B0-----:R-:W-:Y:S01]  /*7db90*/  IMAD.MOV.U32 R13, RZ, RZ, R24 ;  /* 0x000000ffff0d7224 */ /* 0x001fe200078e0018 */
[----:B------:R-:W-:Y:S01]  /*7dba0*/  STL.64 [R1+0x30], R24 ;  /* 0x0000301801007387 */ /* 0x000fe20000100a00 */
[----:B------:R0:W-:Y:S03]  /*7dbb0*/  STL.64 [R1+0x38], R26 ;  /* 0x0000381a01007387 */ /* 0x0001e60000100a00 */
[----:B0-----:R-:W2:Y:S01]  /*7dbc0*/  LDL.LU.64 R26, [R1+0x5258] ;  /* 0x00525800011a7983 */ /* 0x001ea20000300a00 */
[----:B------:R-:W-:Y:S02]  /*7dbd0*/  STL.64 [R1+0x5218], R12 ;  /* 0x0052180c01007387 */ /* 0x000fe40000100a00 */
[----:B------:R-:W0:Y:S02]  /*7dbe0*/  LDSM.16.M88.4 R12, [R7+0xe080] ;  /* 0x00e08000070c783b */ /* 0x000e240000000200 */
[----:B0-----:R-:W-:Y:S02]  /*7dbf0*/  STL.64 [R1+0x1e0], R12 ;  /* 0x0001e00c01007387 */ /* 0x001fe40000100a00 */
[----:B------:R-:W-:Y:S02]  /*7dc00*/  STL.64 [R1+0x1e8], R14 ;  /* 0x0001e80e01007387 */ /* 0x000fe40000100a00 */
[----:B------:R-:W0:Y:S02]  /*7dc10*/  LDSM.16.M88.4 R12, [R7+0x10080] ;  /* 0x01008000070c783b */ /* 0x000e240000000200 */
[----:B0-----:R-:W-:Y:S02]  /*7dc20*/  STL.64 [R1+0x1d0], R12 ;  /* 0x0001d00c01007387 */ /* 0x001fe40000100a00 */
        /* <DEDUP_REMOVED lines=8> */
[----:B------:R-:W-:Y:S02]  /*7dcb0*/  STL.64 [R1+0x1c8], R14 ;  /* 0x0001c80e01007387 */ /* 0x000fe40000100a00 */
[----:B------:R-:W-:-:S02]  /*7dcc0*/  IMAD.MOV.U32 R29, RZ, RZ, R13 ;  /* 0x000000ffff1d7224 */ /* 0x000fc400078e000d */
[----:B------:R-:W0:Y:S04]  /*7dcd0*/  LDSM.16.M88.4 R12, [R7+0x14080] ;  /* 0x01408000070c783b */ /* 0x000e280000000200 */
[----:B------:R-:W-:Y:S04]  /*7dce0*/  STL [R1+0x5124], R29 ;  /* 0x0051241d01007387 */ /* 0x000fe80000100800 */
[----:B0-----:R-:W-:Y:S01]  /*7dcf0*/  STL.64 [R1+0x1b0], R12 ;  /* 0x0001b00c01007387 */ /* 0x001fe20000100a00 */
[----:B------:R-:W-:Y:S02]  /*7dd00*/  STL.64 [R1+0x1b8], R14 ;  /* 0x0001b80e01007387 */ /* 0x000fe40000100a00 */
[----:B------:R-:W0:Y:S04]  /*7dd10*/  LDSM.16.M88.4 R12, [R7+0x18080] ;  /* 0x01808000070c783b */ /* 0x000e280000000200 */
[----:B------:R-:W-:Y:S01]  /*7dd20*/  STL.64 [R1+0x1a0], R8 ;  /* 0x0001a00801007387 */ /* 0x000fe20000100a00 */
[----:B------:R-:W-:Y:S02]  /*7dd30*/  STL.64 [R1+0x1a8], R10 ;  /* 0x0001a80a01007387 */ /* 0x000fe40000100a00 */
[----:B------:R-:W1:Y:S02]  /*7dd40*/  LDSM.16.M88.4 R8, [R7+0x1a080] ;  /* 0x01a080000708783b */ /* 0x000e640000000200 */
[----:B0-----:R-:W-:Y:S02]  /*7dd50*/  STL.64 [R1+0x190], R12 ;  /* 0x0001900c01007387 */ /* 0x001fe40000100a00 */
[----:B------:R-:W-:Y:S02]  /*7dd60*/  STL.64 [R1+0x198], R14 ;  /* 0x0001980e01007387 */ /* 0x000fe40000100a00 */
[----:B-1----:R-:W-:Y:S02]  /*7dd70*/  STL.64 [R1+0x180], R8 ;  /* 0x0001800801007387 */ /* 0x002fe40000100a00 */
[----:B------:R-:W-:Y:S02]  /*7dd80*/  STL.64 [R1+0x188], R10 ;  /* 0x0001880a01007387 */ /* 0x000fe40000100a00 */
[----:B------:R-:W0:Y:S04]  /*7dd90*/  LDSM.16.M88.4 R8, [R7+0x1e080] ;  /* 0x01e080000708783b */ /* 0x000e280000000200 */
[----:B------:R-:W1:Y:S04]  /*7dda0*/  LDSM.16.M88.4 R12, [R7+0x1c080] ;  /* 0x01c08000070c783b */ /* 0x000e680000000200 */
[----:B0-----:R-:W-:Y:S01]  /*7ddb0*/  STL.64 [R1+0x160], R8 ;  /* 0x0001600801007387 */ /* 0x001fe20000100a00 */
[----:B-1----:R-:W-:Y:S02]  /*7ddc0*/  STL.64 [R1+0x170], R12 ;  /* 0x0001700c01007387 */ /* 0x002fe40000100a00 */
[----:B------:R-:W-:Y:S02]  /*7ddd0*/  STL.64 [R1+0x178], R14 ;  /* 0x0001780e01007387 */ /* 0x000fe40000100a00 */
[----:B------:R0:W-:Y:S02]  /*7dde0*/  STL.64 [R1+0x168], R10 ;  /* 0x0001680a01007387 */ /* 0x0001e40000100a00 */
[----:B0-----:R-:W-:-:S02]  /*7ddf0*/  IMAD.MOV.U32 R10, RZ, RZ, R5 ;  /* 0x000000ffff0a7224 */ /* 0x001fc400078e0005 */
[----:B------:R-:W-:Y:S02]  /*7de00*/  IMAD.MOV.U32 R11, RZ, RZ, R4 ;  /* 0x000000ffff0b7224 */ /* 0x000fe400078e0004 */
[----:B------:R-:W0:Y:S04]  /*7de10*/  LDSM.16.MT88.4 R4, [R2+0x24080] ;  /* 0x024080000204783b */ /* 0x000e280000004200 */
[----:B------:R-:W-:Y:S04]  /*7de20*/  STL.64 [R1+0x51c8], R10 ;  /* 0x0051c80a01007387 */ /* 0x000fe80000100a00 */
[----:B0-----:R-:W-:Y:S01]  /*7de30*/  STL.64 [R1+0x5088], R6 ;  /* 0x0050880601007387 */ /* 0x001fe20000100a00 */
[----:B------:R2:W-:Y:S02]  /*7de40*/  STL.64 [R1+0x5080], R4 ;  /* 0x0050800401007387 */ /* 0x0005e40000100a00 */
[----:B--2---:R-:W-:Y:S01]  /*7de50*/  HMMA.16816.F32.BF16 R4, R20, R26, R16 ;  /* 0x0000001a1404723c */ /* 0x004fe20000041810 */
[----:B------:R-:W-:Y:S06]  /*7de60*/  STL [R1+0x4b68], R2 ;  /* 0x004b680201007387 */ /* 0x000fec0000100800 */
[----:B------:R-:W-:-:S02]  /*7de70*/  IMAD.MOV.U32 R26, RZ, RZ, R3 ;  /* 0x000000ffff1a7224 */ /* 0x000fc400078e0003 */
[----:B------:R-:W-:Y:S01]  /*7de80*/  IMAD.MOV.U32 R27, RZ, RZ, R28 ;  /* 0x000000ffff1b7224 */ /* 0x000fe200078e001c */
[----:B------:R-:W2:Y:S11]  /*7de90*/  LDL.LU R3, [R1+0x5254] ;  /* 0x0052540001037983 */ /* 0x000eb60000300800 */
[----:B------:R-:W-:Y:S02]  /*7dea0*/  @!UPT UIADD3 URZ, URZ, URZ, URZ ;  /* 0x0000003f3f3ff290 */ /* 0x000fe4000fffe03f */
[----:B------:R-:W-:Y:S01]  /*7deb0*/  STL.64 [R1+0x8c0], R4 ;  /* 0x0008c00401007387 */ /* 0x000fe20000100a00 */
[----:B------:R-:W-:Y:S02]  /*7dec0*/  STL.64 [R1+0x8c8], R6 ;  /* 0x0008c80601007387 */ /* 0x000fe40000100a00 */
[----:B------:R-:W3:Y:S02]  /*7ded0*/  LDL.LU R28, [R1+0x5250] ;  /* 0x00525000011c7983 */ /* 0x000ee40000300800 */
[----:B------:R0:W-:Y:S02]  /*7dee0*/  STL.64 [R1+0x51d0], R26 ;  /* 0x0051d01a01007387 */ /* 0x0001e40000100a00 */
[----:B0-----:R-:W4:Y:S01]  /*7def0*/  LDL.LU R26, [R1+0xf8] ;  /* 0x0000f800011a7983 */ /* 0x001f220000300800 */
[----:B------:R-:W4:Y:S02]  /*7df00*/  LDL.LU R27, [R1+0xfc] ;  /* 0x0000fc00011b7983 */ /* 0x000f240000300800 */
[----:B------:R-:W-:Y:S01]  /*7df10*/  IMAD.MOV.U32 R29, RZ, RZ, R9 ;  /* 0x000000ffff1d7224 */ /* 0x000fe200078e0009 */
[----:B----4-:R3:W-:Y:S01]  /*7df20*/  STL.64 [R1+0x51e8], R26 ;  /* 0x0051e81a01007387 */ /* 0x0107e20000100a00 */
[----:B------:R-:W4:Y:S02]  /*7df30*/  LDL.LU R8, [R1+0x840] ;  /* 0x0008400001087983 */ /* 0x000f240000300800 */
[----:B------:R-:W4:Y:S02]  /*7df40*/  LDL.LU R9, [R1+0x844] ;  /* 0x0008440001097983 */ /* 0x000f240000300800 */
[----:B------:R-:W2:Y:S01]  /*7df50*/  LDL.LU R10, [R1+0x848] ;  /* 0x00084800010a7983 */ /* 0x000ea20000300800 */
[----:B------:R-:W2:Y:S01]  /*7df60*/  LDL.LU R11, [R1+0x84c] ;  /* 0x00084c00010b7983 */ /* 0x000ea20000300800 */
[----:B------:R-:W2:Y:S02]  /*7df70*/  LDL.LU R18, [R1+0x138] ;  /* 0x0001380001127983 */ /* 0x000ea40000300800 */
[----:B------:R-:W2:Y:S02]  /*7df80*/  LDL.LU R19, [R1+0x13c] ;  /* 0x00013c0001137983 */ /* 0x000ea40000300800 */
[----:B--2---:R0:W-:Y:S01]  /*7df90*/  STL.64 [R1+0x5228], R18 ;  /* 0x0052281201007387 */ /* 0x0041e20000100a00 */
[----:B------:R-:W2:Y:S02]  /*7dfa0*/  LDL.LU R4, [R1+0x8a0] ;  /* 0x0008a00001047983 */ /* 0x000ea40000300800 */
[----:B------:R-:W2:Y:S02]  /*7dfb0*/  LDL.LU R5, [R1+0x8a4] ;  /* 0x0008a40001057983 */ /* 0x000ea40000300800 */
[----:B------:R-:W2:Y:S01]  /*7dfc0*/  LDL.LU R6, [R1+0x8a8] ;  /* 0x0008a80001067983 */ /* 0x000ea20000300800 */
[----:B------:R-:W2:Y:S01]  /*7dfd0*/  LDL.LU R7, [R1+0x8ac] ;  /* 0x0008ac0001077983 */ /* 0x000ea20000300800 */
[----:B---3--:R-:W-:-:S02]  /*7dfe0*/  IMAD.MOV.U32 R26, RZ, RZ, R28 ;  /* 0x000000ffff1a7224 */ /* 0x008fc400078e001c */
[----:B------:R-:W-:Y:S01]  /*7dff0*/  IMAD.MOV.U32 R27, RZ, RZ, R3 ;  /* 0x000000ffff1b7224 */ /* 0x000fe200078e0003 */
[----:B--2---:R-:W-:Y:S01]  /*7e000*/  STL.64 [R1+0x5238], R6 ;  /* 0x0052380601007387 */ /* 0x004fe20000100a00 */
[----:B------:R1:W-:Y:S02]  /*7e010*/  STL.64 [R1+0x5230], R4 ;  /* 0x0052300401007387 */ /* 0x0003e40000100a00 */
[----:B0-----:R-:W2:Y:S02]  /*7e020*/  LDL.LU R18, [R1+0x148] ;  /* 0x0001480001127983 */ /* 0x001ea40000300800 */
[----:B------:R-:W2:Y:S01]  /*7e030*/  LDL.LU R19, [R1+0x14c] ;  /* 0x00014c0001137983 */ /* 0x000ea20000300800 */
[----:B-1----:R-:W2:Y:S01]  /*7e040*/  LDL.LU R4, [R1+0x8b0] ;  /* 0x0008b00001047983 */ /* 0x002ea20000300800 */
[----:B------:R-:W2:Y:S02]  /*7e050*/  LDL.LU R5, [R1+0x8b4] ;  /* 0x0008b40001057983 */ /* 0x000ea40000300800 */
[----:B------:R-:W2:Y:S02]  /*7e060*/  LDL.LU R6, [R1+0x8b8] ;  /* 0x0008b80001067983 */ /* 0x000ea40000300800 */
[----:B------:R-:W2:Y:S01]  /*7e070*/  LDL.LU R7, [R1+0x8bc] ;  /* 0x0008bc0001077983 */ /* 0x000ea20000300800 */
[----:B------:R-:W3:Y:S01]  /*7e080*/  LDL.LU R28, [R1+0x524c] ;  /* 0x00524c00011c7983 */ /* 0x000ee20000300800 */
[----:B------:R-:W2:Y:S02]  /*7e090*/  LDL.LU R3, [R1+0x5248] ;  /* 0x0052480001037983 */ /* 0x000ea40000300800 */
[----:B------:R-:W-:Y:S02]  /*7e0a0*/  STL.64 [R1+0x5200], R26 ;  /* 0x0052001a01007387 */ /* 0x000fe40000100a00 */
[----:B------:R-:W-:Y:S01]  /*7e0b0*/  STL.64 [R1+0x51e0], R10 ;  /* 0x0051e00a01007387 */ /* 0x000fe20000100a00 */
[----:B----4-:R0:W-:Y:S04]  /*7e0c0*/  STL.64 [R1+0x51d8], R8 ;  /* 0x0051d80801007387 */ /* 0x0101e80000100a00 */
[----:B0-----:R-:W4:Y:S01]  /*7e0d0*/  LDL.LU R8, [R1+0x850] ;  /* 0x0008500001087983 */ /* 0x001f220000300800 */
[----:B------:R-:W4:Y:S02]  /*7e0e0*/  LDL.LU R9, [R1+0x854] ;  /* 0x0008540001097983 */ /* 0x000f240000300800 */
[----:B------:R-:W4:Y:S02]  /*7e0f0*/  LDL.LU R10, [R1+0x858] ;  /* 0x00085800010a7983 */ /* 0x000f240000300800 */
[----:B------:R-:W4:Y:S01]  /*7e100*/  LDL.LU R11, [R1+0x85c] ;  /* 0x00085c00010b7983 */ /* 0x000f220000300800 */
[----:B------:R-:W4:Y:S01]  /*7e110*/  LDL.LU R26, [R1+0x118] ;  /* 0x00011800011a7983 */ /* 0x000f220000300800 */
[----:B------:R-:W4:Y:S02]  /*7e120*/  LDL.LU R27, [R1+0x11c] ;  /* 0x00011c00011b7983 */ /* 0x000f240000300800 */
[----:B------:R-:W-:-:S02]  /*7e130*/  IMAD.MOV.U32 R0, RZ, RZ, R25 ;  /* 0x000000ffff007224 */ /* 0x000fc400078e0019 */
[----:B---3--:R-:W-:Y:S02]  /*7e140*/  IMAD.MOV.U32 R15, RZ, RZ, R28 ;  /* 0x000000ffff0f7224 */ /* 0x008fe400078e001c */
[----:B--2---:R-:W-:Y:S01]  /*7e150*/  IMAD.MOV.U32 R14, RZ, RZ, R3 ;  /* 0x000000ffff0e7224 */ /* 0x004fe200078e0003 */
[----:B----4-:R0:W-:Y:S01]  /*7e160*/  STL.64 [R1+0x5220], R26 ;  /* 0x0052201a01007387 */ /* 0x0101e20000100a00 */
[----:B------:R-:W2:Y:S02]  /*7e170*/  LDL.LU R3, [R1+0x5244] ;  /* 0x0052440001037983 */ /* 0x000ea40000300800 */
[----:B------:R-:W3:Y:S02]  /*7e180*/  LDL.LU R28, [R1+0x5240] ;  /* 0x00524000011c7983 */ /* 0x000ee40000300800 */
[----:B------:R-:W4:Y:S01]  /*7e190*/  LDL.LU R24, [R1+0x960] ;  /* 0x0009600001187983 */ /* 0x000f220000300800 */
[----:B------:R-:W4:Y:S04]  /*7e1a0*/  LDL.LU R25, [R1+0x964] ;  /* 0x0009640001197983 */ /* 0x000f280000300800 */
[----:B0-----:R-:W4:Y:S01]  /*7e1b0*/  LDL.LU R26, [R1+0x968] ;  /* 0x00096800011a7983 */ /* 0x001f220000300800 */
[----:B------:R-:W4:Y:S02]  /*7e1c0*/  LDL.LU R27, [R1+0x96c] ;  /* 0x00096c00011b7983 */ /* 0x000f240000300800 */
[----:B------:R-:W-:Y:S02]  /*7e1d0*/  STL.64 [R1+0x51f8], R10 ;  /* 0x0051f80a01007387 */ /* 0x000fe40000100a00 */
[----:B------:R0:W-:Y:S02]  /*7e1e0*/  STL.64 [R1+0x51f0], R8 ;  /* 0x0051f00801007387 */ /* 0x0001e40000100a00 */
        /* <DEDUP_REMOVED lines=9> */
[----:B------:R-:W2:Y:S02]  /*7e280*/  LDL.LU.64 R6, [R1+0x5238] ;  /* 0x0052380001067983 */ /* 0x000ea40000300a00 */
[----:B------:R-:W2:Y:S11]  /*7e290*/  LDL.LU.64 R4, [R1+0x5230] ;  /* 0x0052300001047983 */ /* 0x000eb60000300a00 */
[----:B------:R-:W-:Y:S02]  /*7e2a0*/  @!UPT UIADD3 URZ, URZ, URZ, URZ ;  /* 0x0000003f3f3ff290 */ /* 0x000fe4000fffe03f */
[----:B------:R-:W-:Y:S01]  /*7e2b0*/  STL.64 [R1+0x8b0], R16 ;  /* 0x0008b01001007387 */ /* 0x000fe20000100a00 */
[----:B------:R0:W-:Y:S03]  /*7e2c0*/  STL.64 [R1+0x8b8], R18 ;  /* 0x0008b81201007387 */ /* 0x0001e60000100a00 */
[----:B0-----:R-:W2:Y:S01]  /*7e2d0*/  LDL.LU.64 R18, [R1+0x5228] ;  /* 0x0052280001127983 */ /* 0x001ea20000300a00 */
[----:B---3--:R-:W-:Y:S02]  /*7e2e0*/  IMAD.MOV.U32 R10, RZ, RZ, R28 ;  /* 0x000000ffff0a7224 */ /* 0x008fe400078e001c */
[----:B------:R-:W-:Y:S01]  /*7e2f0*/  IMAD.MOV.U32 R11, RZ, RZ, R3 ;  /* 0x000000ffff0b7224 */ /* 0x000fe200078e0003 */
[C---:B--2---:R-:W-:Y:S11]  /*7e300*/  HMMA.16816.F32.BF16 R4, R20.reuse, R18, R4 ;  /* 0x000000121404723c */ /* 0x044ff60000041804 */
[----:B------:R-:W-:Y:S11]  /*7e310*/  @!UPT UIADD3 URZ, URZ, URZ, URZ ;  /* 0x0000003f3f3ff290 */ /* 0x000ff6000fffe03f */
[----:B------:R-:W-:Y:S01]  /*7e320*/  @!UPT UIADD3 URZ, URZ, URZ, URZ ;  /* 0x0000003f3f3ff290 */ /* 0x000fe2000fffe03f */
[----:B------:R0:W-:Y:S01]  /*7e330*/  STL.64 [R1+0x8a0], R4 ;  /* 0x0008a00401007387 */ /* 0x0001e20000100a00 */
[----:B------:R-:W-:Y:S02]  /*7e340*/  IMAD.MOV.U32 R28, RZ, RZ, R6 ;  /* 0x000000ffff1c7224 */ /* 0x000fe400078e0006 */
[----:B------:R-:W-:Y:S01]  /*7e350*/  IMAD.MOV.U32 R3, RZ, RZ, R7 ;  /* 0x000000ffff037224 */ /* 0x000fe200078e0007 */
[----:B0-----:R-:W2:Y:S01]  /*7e360*/  LDL.LU R4, [R1+0x4f0] ;  /* 0x0004f00001047983 */ /* 0x001ea20000300800 */
[----:B------:R-:W2:Y:S02]  /*7e370*/  LDL.LU R5, [R1+0x4f4] ;  /* 0x0004f40001057983 */ /* 0x000ea40000300800 */
[----:B------:R-:W2:Y:S02]  /*7e380*/  LDL.LU R6, [R1+0x4f8] ;  /* 0x0004f80001067983 */ /* 0x000ea40000300800 */
[----:B------:R-:W2:Y:S01]  /*7e390*/  LDL.LU R7, [R1+0x4fc] ;  /* 0x0004fc0001077983 */ /* 0x000ea20000300800 */
[----:B------:R-:W3:Y:S04]  /*7e3a0*/  LDL.64 R16, [R1] ;  /* 0x0000000001107983 */ /* 0x000ee80000100a00 */
[----:B---3--:R0:W-:Y:S04]  /*7e3b0*/  STL.64 [R1+0x5198], R16 ;  /* 0x0051981001007387 */ /* 0x0081e80000100a00 */
[----:B0-----:R-:W3:Y:S01]  /*7e3c0*/  LDL.LU R16, [R1+0x4e0] ;  /* 0x0004e00001107983 */ /* 0x001ee20000300800 */
[----:B------:R-:W3:Y:S02]  /*7e3d0*/  LDL.LU R17, [R1+0x4e4] ;  /* 0x0004e40001117983 */ /* 0x000ee40000300800 */
[----:B------:R-:W2:Y:S02]  /*7e3e0*/  LDL.LU R18, [R1+0x4e8] ;  /* 0x0004e80001127983 */ /* 0x000ea40000300800 */
[----:B------:R-:W2:Y:S01]  /*7e3f0*/  LDL.LU R19, [R1+0x4ec] ;  /* 0x0004ec0001137983 */ /* 0x000ea20000300800 */
[----:B----4-:R-:W-:Y:S01]  /*7e400*/  HMMA.16816.F32.BF16 R12, R20, R14, R24 ;  /* 0x0000000e140c723c */ /* 0x010fe20000041818 */
[----:B--2---:R-:W-:Y:S01]  /*7e410*/  STL.64 [R1+0x51a8], R18 ;  /* 0x0051a81201007387 */ /* 0x004fe20000100a00 */
[----:B---3--:R0:W-:Y:S03]  /*7e420*/  STL.64 [R1+0x51a0], R16 ;  /* 0x0051a01001007387 */ /* 0x0081e60000100a00 */
[----:B0-----:R-:W2:Y:S01]  /*7e430*/  LDL.LU R16, [R1+0x500] ;  /* 0x0005000001107983 */ /* 0x001ea20000300800 */
[----:B------:R-:W2:Y:S02]  /*7e440*/  LDL.LU R17, [R1+0x504] ;  /* 0x0005040001117983 */ /* 0x000ea40000300800 */
[----:B------:R-:W2:Y:S02]  /*7e450*/  LDL.LU R18, [R1+0x508] ;  /* 0x0005080001127983 */ /* 0x000ea40000300800 */
[----:B------:R-:W2:Y:S01]  /*7e460*/  LDL.LU R19, [R1+0x50c] ;  /* 0x00050c0001137983 */ /* 0x000ea20000300800 */
[----:B------:R-:W-:Y:S01]  /*7e470*/  STL [R1+0x492c], R3 ;  /* 0x00492c0301007387 */ /* 0x000fe20000100800 */
[----:B------:R-:W-:Y:S02]  /*7e480*/  STL [R1+0x4928], R28 ;  /* 0x0049281c01007387 */ /* 0x000fe40000100800 */
[----:B------:R-:W3:Y:S09]  /*7e490*/  LDL.LU.64 R26, [R1+0x5220] ;  /* 0x00522000011a7983 */ /* 0x000ef20000300a00 */
[----:B------:R0:W-:Y:S01]  /*7e4a0*/  STL.64 [R1+0x880], R12 ;  /* 0x0008800c01007387 */ /* 0x0001e20000100a00 */
[----:B------:R1:W-:Y:S04]  /*7e4b0*/  STL [R1+0x888], R14 ;  /* 0x0008880e01007387 */ /* 0x0003e80000100800 */
[----:B0-----:R-:W4:Y:S01]  /*7e4c0*/  LDL.LU.64 R12, [R1+0x5218] ;  /* 0x00521800010c7983 */ /* 0x001f220000300a00 */
[----:B-1----:R-:W-:-:S05]  /*7e4d0*/  IMAD.MOV.U32 R14, RZ, RZ, R15 ;  /* 0x000000ffff0e7224 */ /* 0x002fca00078e000f */
[----:B------:R-:W-:Y:S01]  /*7e4e0*/  STL [R1+0x48e8], R14 ;  /* 0x0048e80e01007387 */ /* 0x000fe20000100800 */
[C---:B---3--:R-:W-:Y:S03]  /*7e4f0*/  HMMA.16816.F32.BF16 R24, R20.reuse, R26, R8 ;  /* 0x0000001a1418723c */ /* 0x048fe60000041808 */
[----:B----4-:R0:W-:Y:S04]  /*7e500*/  STL.64 [R1+0x51b0], R12 ;  /* 0x0051b00c01007387 */ /* 0x0101e80000100a00 */
[----:B0-----:R-:W3:Y:S01]  /*7e510*/  LDL.64 R12, [R1+0x20] ;  /* 0x00002000010c7983 */ /* 0x001ee20000100a00 */
[----:B------:R-:W4:Y:S02]  /*7e520*/  LDL.LU.64 R10, [R1+0x5210] ;  /* 0x00521000010a7983 */ /* 0x000f240000300a00 */
[----:B------:R-:W4:Y:S11]  /*7e530*/  LDL.LU.64 R8, [R1+0x5208] ;  /* 0x0052080001087983 */ /* 0x000f360000300a00 */
[----:B------:R-:W-:Y:S02]  /*7e540*/  @!UPT UIADD3 URZ, URZ, URZ, URZ ;  /* 0x0000003f3f3ff290 */ /* 0x000fe4000fffe03f */
        /* <DEDUP_REMOVED lines=18> */
[----:B------:R-:W2:Y:S11]  /*7e670*/  LDL.LU.64 R10, [R1+0x51c8] ;  /* 0x0051c800010a7983 */ /* 0x000eb60000300a00 */
[----:B------:R-:W-:Y:S10]  /*7e680*/  @!UPT UIADD3 URZ, URZ, URZ, URZ ;  /* 0x0000003f3f3ff290 */ /* 0x000ff4000fffe03f */
[----:B------:R-:W-:Y:S01]  /*7e690*/  STL.64 [R1+0x840], R24 ;  /* 0x0008401801007387 */ /* 0x000fe20000100a00 */
[----:B------:R0:W-:Y:S03]  /*7e6a0*/  STL.64 [R1+0x848], R26 ;  /* 0x0008481a01007387 */ /* 0x0001e60000100a00 */
[----:B0-----:R-:W3:Y:S01]  /*7e6b0*/  LDL.LU.64 R26, [R1+0x51c0] ;  /* 0x0051c000011a7983 */ /* 0x001ee20000300a00 */
[----:B------:R-:W3:Y:S01]  /*7e6c0*/  LDL.LU.64 R24, [R1+0x51b8] ;  /* 0x0051b80001187983 */ /* 0x000ee20000300a00 */
[----:B--2---:R-:W-:Y:S02]  /*7e6d0*/  HMMA.16816.F32.BF16 R16, R20, R10, R16 ;  /* 0x0000000a1410723c */ /* 0x004fe40000041810 */
[----:B------:R-:W2:Y:S01]  /*7e6e0*/  LDL.64 R20, [R1+0x10] ;  /* 0x0000100001147983 */ /* 0x000ea20000100a00 */
[----:B------:R-:W4:Y:S11]  /*7e6f0*/  LDL.LU R8, [R1+0x4c0] ;  /* 0x0004c00001087983 */ /* 0x000f360000300800 */
[----:B------:R-:W-:Y:S09]  /*7e700*/  @!UPT UIADD3 URZ, URZ, URZ, URZ ;  /* 0x0000003f3f3ff290 */ /* 0x000ff2000fffe03f */
[----:B------:R-:W-:Y:S01]  /*7e710*/  STL.64 [R1+0x500], R16 ;  /* 0x0005001001007387 */ /* 0x000fe20000100a00 */
[----:B------:R3:W-:Y:S02]  /*7e720*/  STL.64 [R1+0x508], R18 ;  /* 0x0005081201007387 */ /* 0x0007e40000100a00 */
[----:B------:R-:W4:Y:S02]  /*7e730*/  LDL.LU R9, [R1+0x4c4] ;  /* 0x0004c40001097983 */ /* 0x000f240000300800 */
[----:B------:R-:W2:Y:S01]  /*7e740*/  LDL.LU R10, [R1+0x4c8] ;  /* 0x0004c800010a7983 */ /* 0x000ea20000300800 */
[----:B------:R-:W2:Y:S01]  /*7e750*/  LDL.LU R11, [R1+0x4cc] ;  /* 0x0004cc00010b7983 */ /* 0x000ea20000300800 */
[----:B---3--:R-:W-:Y:S01]  /*7e760*/  HMMA.16816.F32.BF16 R16, R24, R12, R4 ;  /* 0x0000000c1810723c */ /* 0x008fe20000041804 */
[----:B------:R-:W-:-:S06]  /*7e770*/  IMAD.MOV.U32 R3, RZ, RZ, R13 ;  /* 0x000000ffff037224 */ /* 0x000fcc00078e000d */
[----:B------:R-:W-:Y:S11]  /*7e780*/  IMAD.MOV.U32 R4, RZ, RZ, R12 ;  /* 0x000000ffff047224 */ /* 0x000ff600078e000c */
[----:B------:R-:W-:Y:S06]  /*7e790*/  @!UPT UIADD3 URZ, URZ, URZ, URZ ;  /* 0x0000003f3f3ff290 */ /* 0x000fec000fffe03f */
[----:B------:R-:W-:Y:S01]  /*7e7a0*/  IMAD.MOV.U32 R15, RZ, RZ, R16 ;  /* 0x000000ffff0f7224 */ /* 0x000fe200078e0010 */
[----:B--2---:R-:W-:Y:S01]  /*7e7b0*/  STL.64 [R1+0x5190], R10 ;  /* 0x0051900a01007387 */ /* 0x004fe20000100a00 */
[----:B----4-:R0:W-:Y:S03]  /*7e7c0*/  STL.64 [R1+0x5188], R8 ;  /* 0x0051880801007387 */ /* 0x0101e60000100a00 */
[----:B0-----:R-:W2:Y:S01]  /*7e7d0*/  LDL.LU R8, [R1+0x4d0] ;  /* 0x0004d00001087983 */ /* 0x001ea20000300800 */
[----:B------:R-:W2:Y:S02]  /*7e7e0*/  LDL.LU R9, [R1+0x4d4] ;  /* 0x0004d40001097983 */ /* 0x000ea40000300800 */
[----:B------:R-:W2:Y:S02]  /*7e7f0*/  LDL.LU R10, [R1+0x4d8] ;  /* 0x0004d800010a7983 */ /* 0x000ea40000300800 */
[----:B------:R-:W2:Y:S01]  /*7e800*/  LDL.LU R11, [R1+0x4dc] ;  /* 0x0004dc00010b7983 */ /* 0x000ea20000300800 */
[----:B------:R-:W3:Y:S01]  /*7e810*/  LDL.LU.64 R12, [R1+0x51b0] ;  /* 0x0051b000010c7983 */ /* 0x000ee20000300a00 */
[----:B------:R-:W-:Y:S02]  /*7e820*/  STL [R1+0x4f4], R17 ;  /* 0x0004f41101007387 */ /* 0x000fe40000100800 */
[----:B------:R0:W-:Y:S02]  /*7e830*/  STL.64 [R1+0x4f8], R18 ;  /* 0x0004f81201007387 */ /* 0x0001e40000100a00 */
[----:B0-----:R-:W4:Y:S01]  /*7e840*/  LDL.LU.64 R18, [R1+0x51a8] ;  /* 0x0051a80001127983 */ /* 0x001f220000300a00 */
[----:B------:R-:W4:Y:S02]  /*7e850*/  LDL.LU.64 R16, [R1+0x51a0] ;  /* 0x0051a00001107983 */ /* 0x000f240000300a00 */
[----:B------:R-:W-:Y:S02]  /*7e860*/  STL [R1+0x48ec], R15 ;  /* 0x0048ec0f01007387 */ /* 0x000fe40000100800 */
[----:B------:R-:W-:-:S02]  /*7e870*/  IMAD.MOV.U32 R6, RZ, RZ, R20 ;  /* 0x000000ffff067224 */ /* 0x000fc400078e0014 */
[----:B------:R-:W-:Y:S01]  /*7e880*/  IMAD.MOV.U32 R5, RZ, RZ, R21 ;  /* 0x000000ffff057224 */ /* 0x000fe200078e0015 */
[C---:B----4-:R-:W-:Y:S11]  /*7e890*/  HMMA.16816.F32.BF16 R16, R24.reuse, R20, R16 ;  /* 0x000000141810723c */ /* 0x050ff60000041810 */
[----:B------:R-:W-:Y:S11]  /*7e8a0*/  @!UPT UIADD3 URZ, URZ, URZ, URZ ;  /* 0x0000003f3f3ff290 */ /* 0x000ff6000fffe03f */
[----:B------:R-:W-:Y:S01]  /*7e8b0*/  @!UPT UIADD3 URZ, URZ, URZ, URZ ;  /* 0x0000003f3f3ff290 */ /* 0x000fe2000fffe03f */
[----:B------:R0:W-:Y:S01]  /*7e8c0*/  STL.64 [R1+0x4e0], R16 ;  /* 0x0004e01001007387 */ /* 0x0001e20000100a00 */
[----:B------:R-:W-:Y:S03]  /*7e8d0*/  STL.64 [R1+0x4e8], R18 ;  /* 0x0004e81201007387 */ /* 0x000fe60000100a00 */
[----:B0-----:R-:W2:Y:S01]  /*7e8e0*/  LDL.LU.64 R16, [R1+0x5198] ;  /* 0x0051980001107983 */ /* 0x001ea20000300a00 */
[----:B------:R-:W4:Y:S02]  /*7e8f0*/  LDL.LU R20, [R1+0x4a0] ;  /* 0x0004a00001147983 */ /* 0x000f240000300800 */
[----:B------:R-:W4:Y:S02]  /*7e900*/  LDL.LU R21, [R1+0x4a4] ;  /* 0x0004a40001157983 */ /* 0x000f240000300800 */
[----:B------:R-:W3:Y:S01]  /*7e910*/  LDL.LU R22, [R1+0x4a8] ;  /* 0x0004a80001167983 */ /* 0x000ee20000300800 */
[----:B------:R-:W3:Y:S01]  /*7e920*/  LDL.LU R23, [R1+0x4ac] ;  /* 0x0004ac0001177983 */ /* 0x000ee20000300800 */
[----:B--2---:R-:W-:Y:S03]  /*7e930*/  HMMA.16816.F32.BF16 R8, R24, R16, R8 ;  /* 0x000000101808723c */ /* 0x004fe60000041808 */
[----:B---3--:R-:W-:Y:S01]  /*7e940*/  STL.64 [R1+0x5158], R22 ;  /* 0x0051581601007387 */ /* 0x008fe20000100a00 */
[----:B----4-:R0:W-:Y:S02]  /*7e950*/  STL.64 [R1+0x5150], R20 ;  /* 0x0051501401007387 */ /* 0x0101e40000100a00 */
[----:B------:R-:W-:-:S02]  /*7e960*/  IMAD.MOV.U32 R7, RZ, RZ, R17 ;  /* 0x000000ffff077224 */ /* 0x000fc400078e0011 */
[----:B------:R-:W-:Y:S01]  /*7e970*/  IMAD.MOV.U32 R14, RZ, RZ, R16 ;  /* 0x000000ffff0e7224 */ /* 0x000fe200078e0010 */
[----:B0-----:R-:W2:Y:S01]  /*7e980*/  LDL.LU R20, [R1+0x4b0] ;  /* 0x0004b00001147983 */ /* 0x001ea20000300800 */
[----:B------:R-:W2:Y:S02]  /*7e990*/  LDL.LU R21, [R1+0x4b4] ;  /* 0x0004b40001157983 */ /* 0x000ea40000300800 */
[----:B------:R-:W2:Y:S02]  /*7e9a0*/  LDL.LU R22, [R1+0x4b8] ;  /* 0x0004b80001167983 */ /* 0x000ea40000300800 */
[----:B------:R-:W2:Y:S09]  /*7e9b0*/  LDL.LU R23, [R1+0x4bc] ;  /* 0x0004bc0001177983 */ /* 0x000eb20000300800 */
[----:B------:R-:W-:Y:S01]  /*7e9c0*/  STL.64 [R1+0x4d0], R8 ;  /* 0x0004d00801007387 */ /* 0x000fe20000100a00 */
[----:B------:R0:W-:Y:S03]  /*7e9d0*/  STL.64 [R1+0x4d8], R10 ;  /* 0x0004d80a01007387 */ /* 0x0001e60000100a00 */
[----:B0-----:R-:W3:Y:S01]  /*7e9e0*/  LDL.LU.64 R10, [R1+0x5190] ;  /* 0x00519000010a7983 */ /* 0x001ee20000300a00 */
[----:B------:R-:W3:Y:S02]  /*7e9f0*/  LDL.LU.64 R8, [R1+0x5188] ;  /* 0x0051880001087983 */ /* 0x000ee40000300a00 */
[----:B------:R-:W4:Y:S02]  /*7ea00*/  LDL.LU.64 R18, [R1+0x5180] ;  /* 0x0051800001127983 */ /* 0x000f240000300a00 */
[----:B------:R-:W3:Y:S01]  /*7ea10*/  LDL.LU.64 R16, [R1+0x5178] ;  /* 0x0051780001107983 */ /* 0x000ee20000300a00 */
[----:B------:R-:W2:Y:S01]  /*7ea20*/  LDL R2, [R1+0x22c0] ;  /* 0x0022c00001027983 */ /* 0x000ea20000100800 */
[----:B------:R-:W-:Y:S02]  /*7ea30*/  STL.64 [R1+0x5130], R6 ;  /* 0x0051300601007387 */ /* 0x000fe40000100a00 */
[----:B------:R0:W-:Y:S02]  /*7ea40*/  STL.64 [R1+0x5128], R4 ;  /* 0x0051280401007387 */ /* 0x0001e40000100a00 */
[----:B0-----:R-:W2:Y:S01]  /*7ea50*/  LDL.LU R4, [R1+0x820] ;  /* 0x0008200001047983 */ /* 0x001ea20000300800 */
[----:B------:R-:W2:Y:S02]  /*7ea60*/  LDL.LU R5, [R1+0x824] ;  /* 0x0008240001057983 */ /* 0x000ea40000300800 */
[----:B------:R-:W2:Y:S02]  /*7ea70*/  LDL.LU R6, [R1+0x828] ;  /* 0x0008280001067983 */ /* 0x000ea40000300800 */
[----:B------:R-:W2:Y:S01]  /*7ea80*/  LDL.LU R7, [R1+0x82c] ;  /* 0x00082c0001077983 */ /* 0x000ea20000300800 */
[----:B---3--:R-:W-:Y:S01]  /*7ea90*/  HMMA.16816.F32.BF16 R8, R24, R16, R8 ;  /* 0x000000101808723c */ /* 0x008fe20000041808 */
[----:B--2---:R-:W-:Y:S01]  /*7eaa0*/  STL.64 [R1+0x5140], R6 ;  /* 0x0051400601007387 */ /* 0x004fe20000100a00 */
[----:B------:R0:W-:Y:S02]  /*7eab0*/  STL.64 [R1+0x5138], R4 ;  /* 0x0051380401007387 */ /* 0x0001e40000100a00 */
[----:B0-----:R-:W-:-:S02]  /*7eac0*/  IMAD.MOV.U32 R4, RZ, RZ, R13 ;  /* 0x000000ffff047224 */ /* 0x001fc400078e000d */
[----:B------:R-:W2:Y:S01]  /*7ead0*/  LDL.LU R13, [R1+0x5174] ;  /* 0x00517400010d7983 */ /* 0x000ea20000300800 */
[----:B------:R-:W-:Y:S02]  /*7eae0*/  IMAD.MOV.U32 R5, RZ, RZ, R0 ;  /* 0x000000ffff057224 */ /* 0x000fe400078e0000 */
[----:B------:R-:W3:Y:S11]  /*7eaf0*/  LDL.LU R0, [R1+0x5170] ;  /* 0x0051700001007983 */ /* 0x000ef60000300800 */
[----:B------:R-:W-:Y:S03]  /*7eb00*/  @!UPT UIADD3 URZ, URZ, URZ, URZ ;  /* 0x0000003f3f3ff290 */ /* 0x000fe6000fffe03f */
[----:B------:R-:W-:Y:S01]  /*7eb10*/  STL.64 [R1+0x4c0], R8 ;  /* 0x0004c00801007387 */ /* 0x000fe20000100a00 */
[----:B------:R0:W-:Y:S04]  /*7eb20*/  STL.64 [R1+0x4c8], R10 ;  /* 0x0004c80a01007387 */ /* 0x0001e80000100a00 */
[----:B0-----:R-:W3:Y:S01]  /*7eb30*/  LDL.LU.64 R10, [R1+0x5168] ;  /* 0x00516800010a7983 */ /* 0x001ee20000300a00 */
[----:B------:R-:W3:Y:S02]  /*7eb40*/  LDL.LU.64 R8, [R1+0x5160] ;  /* 0x0051600001087983 */ /* 0x000ee40000300a00 */
[----:B----4-:R3:W-:Y:S02]  /*7eb50*/  STL.64 [R1+0x5038], R18 ;  /* 0x0050381201007387 */ /* 0x0107e40000100a00 */
[----:B------:R0:W-:Y:S01]  /*7eb60*/  STL.64 [R1+0x5030], R16 ;  /* 0x0050301001007387 */ /* 0x0001e20000100a00 */
[----:B--2---:R-:W-:Y:S01]  /*7eb70*/  HMMA.16816.F32.BF16 R20, R24, R12, R20 ;  /* 0x0000000c1814723c */ /* 0x004fe20000041814 */
[----:B---3--:R-:W-:-:S02]  /*7eb80*/  IMAD.MOV.U32 R19, RZ, RZ, R0 ;  /* 0x000000ffff137224 */ /* 0x008fc400078e0000 */
[----:B0-----:R-:W-:Y:S02]  /*7eb90*/  IMAD.MOV.U32 R16, RZ, RZ, R11 ;  /* 0x000000ffff107224 */ /* 0x001fe400078e000b */
[----:B------:R-:W-:-:S05]  /*7eba0*/  IMAD.MOV.U32 R17, RZ, RZ, R10 ;  /* 0x000000ffff117224 */ /* 0x000fca00078e000a */
[----:B------:R0:W-:Y:S11]  /*7ebb0*/  STL.64 [R1+0x5148], R16 ;  /* 0x0051481001007387 */ /* 0x0001f60000100a00 */
[----:B------:R-:W-:Y:S03]  /*7ebc0*/  @!UPT UIADD3 URZ, URZ, URZ, URZ ;  /* 0x0000003f3f3ff290 */ /* 0x000fe6000fffe03f */
[----:B------:R-:W-:Y:S02]  /*7ebd0*/  IMAD.MOV.U32 R11, RZ, RZ, R22 ;  /* 0x000000ffff0b7224 */ /* 0x000fe400078e0016 */
[----:B------:R-:W-:Y:S02]  /*7ebe0*/  IMAD.MOV.U32 R0, RZ, RZ, R23 ;  /* 0x000000ffff007224 */ /* 0x000fe400078e0017 */
[----:B------:R-:W-:Y:S01]  /*7ebf0*/  IMAD.MOV.U32 R10, RZ, RZ, R21 ;  /* 0x000000ffff0a7224 */ /* 0x000fe200078e0015 */
[----:B0-----:R-:W2:Y:S01]  /*7ec00*/  LDL.LU R16, [R1+0x830] ;  /* 0x0008300001107983 */ /* 0x001ea20000300800 */
[----:B------:R-:W2:Y:S02]  /*7ec10*/  LDL.LU R17, [R1+0x834] ;  /* 0x0008340001117983 */ /* 0x000ea40000300800 */
[----:B------:R-:W2:Y:S02]  /*7ec20*/  LDL.LU R18, [R1+0x838] ;  /* 0x0008380001127983 */ /* 0x000ea40000300800 */
[----:B------:R0:W-:Y:S01]  /*7ec30*/  STL [R1+0x4b0], R20 ;  /* 0x0004b01401007387 */ /* 0x0001e20000100800 */
[----:B------:R-:W3:Y:S04]  /*7ec40*/  LDL.LU.64 R22, [R1+0x5158] ;  /* 0x0051580001167983 */ /* 0x000ee80000300a00 */
[----:B0-----:R-:W3:Y:S01]  /*7ec50*/  LDL.LU.64 R20, [R1+0x5150] ;  /* 0x0051500001147983 */ /* 0x001ee20000300a00 */
[----:B------:R-:W-:Y:S02]  /*7ec60*/  STL.64 [R1+0x50e8], R12 ;  /* 0x0050e80c01007387 */ /* 0x000fe40000100a00 */
[----:B------:R-:W-:Y:S02]  /*7ec70*/  STL [R1+0x4b70], R11 ;  /* 0x004b700b01007387 */ /* 0x000fe40000100800 */
[----:B------:R-:W-:Y:S01]  /*7ec80*/  STL [R1+0x4b6c], R10 ;  /* 0x004b6c0a01007387 */ /* 0x000fe20000100800 */
[----:B------:R-:W-:Y:S01]  /*7ec90*/  STL [R1+0x48f0], R0 ;  /* 0x0048f00001007387 */ /* 0x000fe20000100800 */
[----:B------:R0:W-:Y:S01]  /*7eca0*/  STL.64 [R1+0x5100], R8 ;  /* 0x0051000801007387 */ /* 0x0001e20000100a00 */
[C---:B---3--:R-:W-:Y:S02]  /*7ecb0*/  HMMA.16816.F32.BF16 R20, R24.reuse, R8, R20 ;  /* 0x000000081814723c */ /* 0x048fe40000041814 */
[----:B0-----:R-:W3:Y:S11]  /*7ecc0*/  LDL.LU R8, [R1+0x810] ;  /* 0x0008100001087983 */ /* 0x001ef60000300800 */
[----:B------:R-:W-:Y:S10]  /*7ecd0*/  @!UPT UIADD3 URZ, URZ, URZ, URZ ;  /* 0x0000003f3f3ff290 */ /* 0x000ff4000fffe03f */
[----:B------:R-:W-:Y:S01]  /*7ece0*/  STL.64 [R1+0x4a0], R20 ;  /* 0x0004a01401007387 */ /* 0x000fe20000100a00 */
[----:B------:R-:W-:Y:S02]  /*7ecf0*/  STL.64 [R1+0x4a8], R22 ;  /* 0x0004a81601007387 */ /* 0x000fe40000100a00 */
[----:B------:R-:W0:Y:S01]  /*7ed00*/  LDSM.16.MT88.4 R20, [R2+0x24000] ;  /* 0x024000000214783b */ /* 0x000e220000004200 */
[C---:B--2---:R-:W-:Y:S01]  /*7ed10*/  HMMA.16816.F32.BF16 R4, R24.reuse, R4, R16 ;  /* 0x000000041804723c */ /* 0x044fe20000041810 */
[----:B------:R-:W3:Y:S02]  /*7ed20*/  LDL.LU R9, [R1+0x814] ;  /* 0x0008140001097983 */ /* 0x000ee40000300800 */
[----:B------:R-:W3:Y:S02]  /*7ed30*/  LDL.LU R10, [R1+0x818] ;  /* 0x00081800010a7983 */ /* 0x000ee40000300800 */
[----:B------:R-:W3:Y:S01]  /*7ed40*/  LDL.LU R11, [R1+0x81c] ;  /* 0x00081c00010b7983 */ /* 0x000ee20000300800 */
[----:B0-----:R-:W-:Y:S01]  /*7ed50*/  STL.64 [R1+0x4f48], R22 ;  /* 0x004f481601007387 */ /* 0x001fe20000100a00 */
[----:B------:R0:W-:Y:S03]  /*7ed60*/  STL.64 [R1+0x4f40], R20 ;  /* 0x004f401401007387 */ /* 0x0001e60000100a00 */
[----:B0-----:R-:W2:Y:S01]  /*7ed70*/  LDL.64 R20, [R1+0x1e0] ;  /* 0x0001e00001147983 */ /* 0x001ea20000100a00 */
[----:B------:R-:W3:Y:S11]  /*7ed80*/  LDL.LU.64 R16, [R1+0x5148] ;  /* 0x0051480001107983 */ /* 0x000ef60000300a00 */
[----:B------:R-:W-:Y:S01]  /*7ed90*/  @!UPT UIADD3 URZ, URZ, URZ, URZ ;  /* 0x0000003f3f3ff290 */ /* 0x000fe2000fffe03f */
[----:B------:R-:W-:Y:S02]  /*7eda0*/  STL.64 [R1+0x830], R4 ;  /* 0x0008300401007387 */ /* 0x000fe40000100a00 */
[----:B------:R0:W-:Y:S02]  /*7edb0*/  STL.64 [R1+0x838], R6 ;  /* 0x0008380601007387 */ /* 0x0001e40000100a00 */
        /* <DEDUP_REMOVED lines=8> */
[----:B---3--:R-:W-:Y:S01]  /*7ee40*/  HMMA.16816.F32.BF16 R8, R24, R16, R8 ;  /* 0x000000101808723c */ /* 0x008fe20000041808 */
[----:B------:R-:W-:Y:S02]  /*7ee50*/  IMAD.MOV.U32 R2, RZ, RZ, R21 ;  /* 0x000000ffff027224 */ /* 0x000fe400078e0015 */
[----:B------:R-:W-:Y:S01]  /*7ee60*/  IMAD.MOV.U32 R28, RZ, RZ, R20 ;  /* 0x000000ffff1c7224 */ /* 0x000fe200078e0014 */
[----:B------:R-:W3:Y:S02]  /*7ee70*/  LDL.LU.64 R4, [R1+0x5128] ;  /* 0x0051280001047983 */ /* 0x000ee40000300a00 */
[----:B------:R-:W-:Y:S02]  /*7ee80*/  STL [R1+0x5014], R2 ;  /* 0x0050140201007387 */ /* 0x000fe40000100800 */
[----:B------:R-:W-:Y:S01]  /*7ee90*/  IMAD.MOV.U32 R16, RZ, RZ, R14 ;  /* 0x000000ffff107224 */ /* 0x000fe200078e000e */
[----:B------:R-:W-:Y:S11]  /*7eea0*/  STL [R1+0x5010], R28 ;  /* 0x0050101c01007387 */ /* 0x000ff60000100800 */
[----:B------:R-:W-:Y:S03]  /*7eeb0*/  @!UPT UIADD3 URZ, URZ, URZ, URZ ;  /* 0x0000003f3f3ff290 */ /* 0x000fe6000fffe03f */
[----:B------:R-:W-:Y:S01]  /*7eec0*/  STL.64 [R1+0x810], R8 ;  /* 0x0008100801007387 */ /* 0x000fe20000100a00 */
[----:B------:R-:W-:Y:S02]  /*7eed0*/  STL.64 [R1+0x818], R10 ;  /* 0x0008180a01007387 */ /* 0x000fe40000100a00 */
[----:B--2---:R-:W-:-:S05]  /*7eee0*/  IMAD.MOV.U32 R17, RZ, RZ, R7 ;  /* 0x000000ffff117224 */ /* 0x004fca00078e0007 */
[----:B------:R0:W-:Y:S01]  /*7eef0*/  STL.64 [R1+0x5050], R16 ;  /* 0x0050501001007387 */ /* 0x0001e20000100a00 */
[----:B------:R-:W2:Y:S02]  /*7ef00*/  LDL.LU R20, [R1+0x260] ;  /* 0x0002600001147983 */ /* 0x000ea40000300800 */
[----:B------:R-:W2:Y:S02]  /*7ef10*/  LDL.LU R21, [R1+0x264] ;  /* 0x0002640001157983 */ /* 0x000ea40000300800 */
[----:B------:R-:W4:Y:S01]  /*7ef20*/  LDL.LU R22, [R1+0x268] ;  /* 0x0002680001167983 */ /* 0x000f220000300800 */
[----:B------:R-:W4:Y:S01]  /*7ef30*/  LDL.LU R23, [R1+0x26c] ;  /* 0x00026c0001177983 */ /* 0x000f220000300800 */
[----:B0-----:R-:W-:Y:S02]  /*7ef40*/  IMAD.MOV.U32 R16, RZ, RZ, R6 ;  /* 0x000000ffff107224 */ /* 0x001fe400078e0006 */
[----:B---3--:R-:W-:-:S05]  /*7ef50*/  IMAD.MOV.U32 R17, RZ, RZ, R5 ;  /* 0x000000ffff117224 */ /* 0x008fca00078e0005 */
[----:B------:R-:W-:Y:S04]  /*7ef60*/  STL.64 [R1+0x5068], R16 ;  /* 0x0050681001007387 */ /* 0x000fe80000100a00 */
[----:B----4-:R-:W-:Y:S01]  /*7ef70*/  STL.64 [R1+0x5028], R22 ;  /* 0x0050281601007387 */ /* 0x010fe20000100a00 */
[----:B--2---:R0:W-:Y:S03]  /*7ef80*/  STL.64 [R1+0x5020], R20 ;  /* 0x0050201401007387 */ /* 0x0041e60000100a00 */
        /* <DEDUP_REMOVED lines=12> */
[----:B------:R-:W3:Y:S01]  /*7f050*/  LDL.LU R23, [R1+0x28c] ;  /* 0x00028c0001177983 */ /* 0x000ee20000300800 */
[----:B------:R-:W4:Y:S01]  /*7f060*/  LDL R4, [R1+0x160] ;  /* 0x0001600001047983 */ /* 0x000f220000100800 */
[----:B------:R-:W-:-:S02]  /*7f070*/  IMAD.MOV.U32 R5, RZ, RZ, R29 ;  /* 0x000000ffff057224 */ /* 0x000fc400078e001d */
[----:B------:R-:W2:Y:S03]  /*7f080*/  LDL.LU R29, [R1+0x5124] ;  /* 0x00512400011d7983 */ /* 0x000ea60000300800 */
[----:B----4-:R0:W-:Y:S04]  /*7f090*/  STL.64 [R1+0x5098], R4 ;  /* 0x0050980401007387 */ /* 0x0101e80000100a00 */
[----:B0-----:R-:W4:Y:S04]  /*7f0a0*/  LDL.64 R4, [R1+0x170] ;  /* 0x0001700001047983 */ /* 0x001f280000100a00 */
[----:B----4-:R0:W-:Y:S01]  /*7f0b0*/  STL.64 [R1+0x50b0], R4 ;  /* 0x0050b00401007387 */ /* 0x0101e20000100a00 */
[----:B------:R-:W4:Y:S02]  /*7f0c0*/  LDL.LU R16, [R1+0x490] ;  /* 0x0004900001107983 */ /* 0x000f240000300800 */
[----:B------:R-:W4:Y:S02]  /*7f0d0*/  LDL.LU R17, [R1+0x494] ;  /* 0x0004940001117983 */ /* 0x000f240000300800 */
[----:B------:R-:W2:Y:S01]  /*7f0e0*/  LDL.LU R18, [R1+0x498] ;  /* 0x0004980001127983 */ /* 0x000ea20000300800 */
[----:B------:R-:W2:Y:S04]  /*7f0f0*/  LDL.LU R19, [R1+0x49c] ;  /* 0x00049c0001137983 */ /* 0x000ea80000300800 */
[----:B0-----:R-:W2:Y:S04]  /*7f100*/  LDL.64 R4, [R1+0x180] ;  /* 0x0001800001047983 */ /* 0x001ea80000100a00 */
[----:B--2---:R0:W-:Y:S04]  /*7f110*/  STL.64 [R1+0x50c8], R4 ;  /* 0x0050c80401007387 */ /* 0x0041e80000100a00 */
[----:B0-----:R-:W2:Y:S04]  /*7f120*/  LDL.64 R4, [R1+0x190] ;  /* 0x0001900001047983 */ /* 0x001ea80000100a00 */
[----:B--2---:R-:W-:Y:S01]  /*7f130*/  STL.64 [R1+0x50e0], R4 ;  /* 0x0050e00401007387 */ /* 0x004fe20000100a00 */
[----:B------:R-:W-:Y:S02]  /*7f140*/  STL.64 [R1+0x50a8], R18 ;  /* 0x0050a81201007387 */ /* 0x000fe40000100a00 */
[----:B----4-:R0:W-:Y:S02]  /*7f150*/  STL.64 [R1+0x50a0], R16 ;  /* 0x0050a01001007387 */ /* 0x0101e40000100a00 */
[----:B0-----:R-:W2:Y:S01]  /*7f160*/  LDL.LU R16, [R1+0x7b0] ;  /* 0x0007b00001107983 */ /* 0x001ea20000300800 */
[----:B------:R-:W2:Y:S02]  /*7f170*/  LDL.LU R17, [R1+0x7b4] ;  /* 0x0007b40001117983 */ /* 0x000ea40000300800 */
[----:B------:R-:W4:Y:S02]  /*7f180*/  LDL.LU R18, [R1+0x7b8] ;  /* 0x0007b80001127983 */ /* 0x000f240000300800 */
[----:B------:R-:W4:Y:S01]  /*7f190*/  LDL.LU R19, [R1+0x7bc] ;  /* 0x0007bc0001137983 */ /* 0x000f220000300800 */
[----:B------:R-:W2:Y:S01]  /*7f1a0*/  LDL.LU R8, [R1+0x7f0] ;  /* 0x0007f00001087983 */ /* 0x000ea20000300800 */
[----:B------:R-:W2:Y:S02]  /*7f1b0*/  LDL.LU R9, [R1+0x7f4] ;  /* 0x0007f40001097983 */ /* 0x000ea40000300800 */
[----:B------:R-:W2:Y:S02]  /*7f1c0*/  LDL.LU R10, [R1+0x7f8] ;  /* 0x0007f800010a7983 */ /* 0x000ea40000300800 */
[----:B------:R-:W2:Y:S02]  /*7f1d0*/  LDL.LU R11, [R1+0x7fc] ;  /* 0x0007fc00010b7983 */ /* 0x000ea40000300800 */
[----:B--2---:R-:W-:Y:S01]  /*7f1e0*/  STL.64 [R1+0x5110], R10 ;  /* 0x0051100a01007387 */ /* 0x004fe20000100a00 */
[----:B------:R0:W-:Y:S03]  /*7f1f0*/  STL.64 [R1+0x5108], R8 ;  /* 0x0051080801007387 */ /* 0x0001e60000100a00 */
[----:B0-----:R-:W2:Y:S01]  /*7f200*/  LDL R8, [R1+0x1c0] ;  /* 0x0001c00001087983 */ /* 0x001ea20000100800 */
[----:B------:R-:W-:-:S02]  /*7f210*/  IMAD.MOV.U32 R9, RZ, RZ, R29 ;  /* 0x000000ffff097224 */ /* 0x000fc400078e001d */
[----:B------:R-:W2:Y:S02]  /*7f220*/  LDL.LU R29, [R1+0x5120] ;  /* 0x00512000011d7983 */ /* 0x000ea40000300800 */
[----:B------:R-:W2:Y:S01]  /*7f230*/  LDL.LU R12, [R1+0x7e0] ;  /* 0x0007e000010c7983 */ /* 0x000ea20000300800 */
[----:B------:R-:W2:Y:S01]  /*7f240*/  LDL.LU R13, [R1+0x7e4] ;  /* 0x0007e400010d7983 */ /* 0x000ea20000300800 */
[----:B------:R-:W2:Y:S02]  /*7f250*/  LDL.LU R14, [R1+0x7e8] ;  /* 0x0007e800010e7983 */ /* 0x000ea40000300800 */
[----:B------:R-:W2:Y:S02]  /*7f260*/  LDL.LU R15, [R1+0x7ec] ;  /* 0x0007ec00010f7983 */ /* 0x000ea40000300800 */
[----:B--2---:R-:W-:Y:S01]  /*7f270*/  STL.64 [R1+0x50f8], R14 ;  /* 0x0050f80e01007387 */ /* 0x004fe20000100a00 */
[----:B------:R0:W-:Y:S03]  /*7f280*/  STL.64 [R1+0x50f0], R12 ;  /* 0x0050f00c01007387 */ /* 0x0001e60000100a00 */
[----:B0-----:R-:W2:Y:S04]  /*7f290*/  LDL.64 R12, [R1+0x1b0] ;  /* 0x0001b000010c7983 */ /* 0x001ea80000100a00 */
[----:B--2---:R0:W-:Y:S04]  /*7f2a0*/  STL.64 [R1+0x5118], R12 ;  /* 0x0051180c01007387 */ /* 0x0041e80000100a00 */
[----:B0-----:R-:W2:Y:S01]  /*7f2b0*/  LDL.LU R12, [R1+0x800] ;  /* 0x00080000010c7983 */ /* 0x001ea20000300800 */
[----:B------:R-:W2:Y:S02]  /*7f2c0*/  LDL.LU R13, [R1+0x804] ;  /* 0x00080400010d7983 */ /* 0x000ea40000300800 */
[----:B------:R-:W2:Y:S02]  /*7f2d0*/  LDL.LU R14, [R1+0x808] ;  /* 0x00080800010e7983 */ /* 0x000ea40000300800 */
[----:B------:R-:W2:Y:S01]  /*7f2e0*/  LDL.LU R15, [R1+0x80c] ;  /* 0x00080c00010f7983 */ /* 0x000ea20000300800 */
[----:B------:R-:W2:Y:S01]  /*7f2f0*/  LDL.64 R4, [R1+0x1a0] ;  /* 0x0001a00001047983 */ /* 0x000ea20000100a00 */
[----:B----4-:R-:W-:Y:S02]  /*7f300*/  STL.64 [R1+0x50c0], R18 ;  /* 0x0050c01201007387 */ /* 0x010fe40000100a00 */
[----:B------:R0:W-:Y:S02]  /*7f310*/  STL.64 [R1+0x50b8], R16 ;  /* 0x0050b81001007387 */ /* 0x0001e40000100a00 */
[----:B0-----:R-:W4:Y:S01]  /*7f320*/  LDL.LU R16, [R1+0x7c0] ;  /* 0x0007c00001107983 */ /* 0x001f220000300800 */
[----:B------:R-:W4:Y:S02]  /*7f330*/  LDL.LU R17, [R1+0x7c4] ;  /* 0x0007c40001117983 */ /* 0x000f240000300800 */
[----:B------:R-:W2:Y:S02]  /*7f340*/  LDL.LU R18, [R1+0x7c8] ;  /* 0x0007c80001127983 */ /* 0x000ea40000300800 */
[----:B------:R-:W2:Y:S02]  /*7f350*/  LDL.LU R19, [R1+0x7cc] ;  /* 0x0007cc0001137983 */ /* 0x000ea40000300800 */
[----:B--2---:R-:W-:Y:S01]  /*7f360*/  STL.64 [R1+0x50d8], R18 ;  /* 0x0050d81201007387 */ /* 0x004fe20000100a00 */
[----:B----4-:R0:W-:Y:S03]  /*7f370*/  STL.64 [R1+0x50d0], R16 ;  /* 0x0050d01001007387 */ /* 0x0101e60000100a00 */
[----:B0-----:R-:W2:Y:S01]  /*7f380*/  LDL.LU R16, [R1+0x7d0] ;  /* 0x0007d00001107983 */ /* 0x001ea20000300800 */
[----:B------:R-:W2:Y:S02]  /*7f390*/  LDL.LU R17, [R1+0x7d4] ;  /* 0x0007d40001117983 */ /* 0x000ea40000300800 */
[----:B------:R-:W2:Y:S02]  /*7f3a0*/  LDL.LU R18, [R1+0x7d8] ;  /* 0x0007d80001127983 */ /* 0x000ea40000300800 */
[----:B------:R-:W2:Y:S01]  /*7f3b0*/  LDL.LU R19, [R1+0x7dc] ;  /* 0x0007dc0001137983 */ /* 0x000ea20000300800 */
[----:B---3--:R-:W-:Y:S01]  /*7f3c0*/  STL.64 [R1+0x5060], R22 ;  /* 0x0050601601007387 */ /* 0x008fe20000100a00 */
[----:B------:R0:W-:Y:S03]  /*7f3d0*/  STL.64 [R1+0x5058], R20 ;  /* 0x0050581401007387 */ /* 0x0001e60000100a00 */
[----:B0-----:R-:W3:Y:S01]  /*7f3e0*/  LDL.LU R20, [R1+0x290] ;  /* 0x0002900001147983 */ /* 0x001ee20000300800 */
[----:B------:R-:W3:Y:S02]  /*7f3f0*/  LDL.LU R21, [R1+0x294] ;  /* 0x0002940001157983 */ /* 0x000ee40000300800 */
[----:B------:R-:W4:Y:S02]  /*7f400*/  LDL.LU R22, [R1+0x298] ;  /* 0x0002980001167983 */ /* 0x000f240000300800 */
[----:B------:R-:W4:Y:S01]  /*7f410*/  LDL.LU R23, [R1+0x29c] ;  /* 0x00029c0001177983 */ /* 0x000f220000300800 */
[C---:B------:R-:W-:Y:S01]  /*7f420*/  HMMA.16816.F32.BF16 R8, R24.reuse, R8, R12 ;  /* 0x000000081808723c */ /* 0x040fe2000004180c */
[----:B----4-:R-:W-:Y:S01]  /*7f430*/  STL.64 [R1+0x5078], R22 ;  /* 0x0050781601007387 */ /* 0x010fe20000100a00 */
[----:B---3--:R0:W-:Y:S03]  /*7f440*/  STL.64 [R1+0x5070], R20 ;  /* 0x0050701401007387 */ /* 0x0081e60000100a00 */
[----:B0-----:R-:W3:Y:S01]  /*7f450*/  LDL.LU R20, [R1+0x2a0] ;  /* 0x0002a00001147983 */ /* 0x001ee20000300800 */
[----:B------:R-:W3:Y:S02]  /*7f460*/  LDL.LU R21, [R1+0x2a4] ;  /* 0x0002a40001157983 */ /* 0x000ee40000300800 */
[----:B------:R-:W3:Y:S02]  /*7f470*/  LDL.LU R22, [R1+0x2a8] ;  /* 0x0002a80001167983 */ /* 0x000ee40000300800 */
[----:B------:R-:W3:Y:S01]  /*7f480*/  LDL.LU R23, [R1+0x2ac] ;  /* 0x0002ac0001177983 */ /* 0x000ee20000300800 */
[----:B------:R-:W4:Y:S11]  /*7f490*/  LDL.LU.64 R12, [R1+0x5118] ;  /* 0x00511800010c7983 */ /* 0x000f360000300a00 */
[----:B------:R-:W-:Y:S01]  /*7f4a0*/  @!UPT UIADD3 URZ, URZ, URZ, URZ ;  /* 0x0000003f3f3ff290 */ /* 0x000fe2000fffe03f */
[----:B------:R-:W-:Y:S02]  /*7f4b0*/  STL.64 [R1+0x800], R8 ;  /* 0x0008000801007387 */ /* 0x000fe40000100a00 */
[----:B------:R0:W-:Y:S02]  /*7f4c0*/  STL.64 [R1+0x808], R10 ;  /* 0x0008080a01007387 */ /* 0x0001e40000100a00 */
[----:B0-----:R-:W4:Y:S01]  /*7f4d0*/  LDL.LU.64 R10, [R1+0x5110] ;  /* 0x00511000010a7983 */ /* 0x001f220000300a00 */
[----:B------:R-:W4:Y:S02]  /*7f4e0*/  LDL.LU.64 R8, [R1+0x5108] ;  /* 0x0051080001087983 */ /* 0x000f240000300a00 */
        /* <DEDUP_REMOVED lines=8> */
[----:B------:R-:W2:Y:S01]  /*7f570*/  LDL.LU.64 R14, [R1+0x50f8] ;  /* 0x0050f800010e7983 */ /* 0x000ea20000300a00 */
[----:B------:R-:W2:Y:S02]  /*7f580*/  LDL.LU.64 R12, [R1+0x50f0] ;  /* 0x0050f000010c7983 */ /* 0x000ea40000300a00 */
[----:B------:R-:W-:Y:S02]  /*7f590*/  STL [R1+0x501c], R10 ;  /* 0x00501c0a01007387 */ /* 0x000fe40000100800 */
[----:B------:R-:W-:Y:S01]  /*7f5a0*/  STL [R1+0x5018], R11 ;  /* 0x0050180b01007387 */ /* 0x000fe20000100800 */
        /* <DEDUP_REMOVED lines=38> */
[----:B------:R-:W3:Y:S02]  /*7f810*/  LDL.LU.64 R6, [R1+0x5088] ;  /* 0x0050880001067983 */ /* 0x000ee40000300a00 */
[----:B------:R-:W3:Y:S11]  /*7f820*/  LDL.LU.64 R4, [R1+0x5080] ;  /* 0x0050800001047983 */ /* 0x000ef60000300a00 */
[----:B------:R-:W-:Y:S08]  /*7f830*/  @!UPT UIADD3 URZ, URZ, URZ, URZ ;  /* 0x0000003f3f3ff290 */ /* 0x000ff0000fffe03f */
[----:B------:R-:W-:Y:S01]  /*7f840*/  STL.64 [R1+0x490], R24 ;  /* 0x0004901801007387 */ /* 0x000fe20000100a00 */
[----:B------:R0:W-:Y:S03]  /*7f850*/  STL.64 [R1+0x498], R26 ;  /* 0x0004981a01007387 */ /* 0x0001e60000100a00 */
[----:B0-----:R-:W2:Y:S01]  /*7f860*/  LDL R27, [R1+0x22c0] ;  /* 0x0022c000011b7983 */ /* 0x001ea20000100800 */
[C---:B---3--:R-:W-:Y:S03]  /*7f870*/  HMMA.16816.F32.BF16 R16, R4.reuse, R16, R20 ;  /* 0x000000100410723c */ /* 0x048fe60000041814 */
[----:B------:R-:W3:Y:S01]  /*7f880*/  LDL.LU.64 R22, [R1+0x5078] ;  /* 0x0050780001167983 */ /* 0x000ee20000300a00 */
[----:B------:R-:W3:Y:S11]  /*7f890*/  LDL.LU.64 R20, [R1+0x5070] ;  /* 0x0050700001147983 */ /* 0x000ef60000300a00 */
[----:B------:R-:W-:Y:S08]  /*7f8a0*/  @!UPT UIADD3 URZ, URZ, URZ, URZ ;  /* 0x0000003f3f3ff290 */ /* 0x000ff0000fffe03f */
[----:B------:R0:W-:Y:S01]  /*7f8b0*/  STL.64 [R1+0x2a0], R16 ;  /* 0x0002a01001007387 */ /* 0x0001e20000100a00 */
[----:B------:R3:W-:Y:S03]  /*7f8c0*/  STL.64 [R1+0x2a8], R18 ;  /* 0x0002a81201007387 */ /* 0x0007e60000100a00 */
[----:B--2---:R-:W1:Y:S04]  /*7f8d0*/  LDSM.16.MT88.4 R24, [R27+0x24080] ;  /* 0x024080001b18783b */ /* 0x004e680000004200 */
[----:B0-----:R-:W3:Y:S02]  /*7f8e0*/  LDL.LU.64 R16, [R1+0x5068] ;  /* 0x0050680001107983 */ /* 0x001ee40000300a00 */
[C---:B---3--:R-:W-:Y:S02]  /*7f8f0*/  HMMA.16816.F32.BF16 R16, R4.reuse, R16, R20 ;  /* 0x000000100410723c */ /* 0x048fe40000041814 */
        /* <DEDUP_REMOVED lines=21> */
[----:B---3--:R-:W-:Y:S02]  /*7fa50*/  STL.64 [R1+0x4f00], R18 ;  /* 0x004f001201007387 */ /* 0x008fe40000100a00 */
[----:B------:R0:W-:Y:S02]  /*7fa60*/  STL.64 [R1+0x4ef8], R16 ;  /* 0x004ef81001007387 */ /* 0x0001e40000100a00 */
[----:B0-----:R-:W4:Y:S01]  /*7fa70*/  LDL.LU R16, [R1+0x250] ;  /* 0x0002500001107983 */ /* 0x001f220000300800 */
[----:B------:R-:W4:Y:S02]  /*7fa80*/  LDL.LU R17, [R1+0x254] ;  /* 0x0002540001117983 */ /* 0x000f240000300800 */
[----:B------:R-:W4:Y:S02]  /*7fa90*/  LDL.LU R18, [R1+0x258] ;  /* 0x0002580001127983 */ /* 0x000f240000300800 */
[----:B------:R-:W-:Y:S01]  /*7faa0*/  IMAD.MOV.U32 R19, RZ, RZ, R29 ;  /* 0x000000ffff137224 */ /* 0x000fe200078e001d */
[C---:B--2---:R-:W-:Y:S11]  /*7fab0*/  HMMA.16816.F32.BF16 R20, R4.reuse, R12, R20 ;  /* 0x0000000c0414723c */ /* 0x044ff60000041814 */
[----:B------:R-:W-:Y:S11]  /*7fac0*/  @!UPT UIADD3 URZ, URZ, URZ, URZ ;  /* 0x0000003f3f3ff290 */ /* 0x000ff6000fffe03f */
[----:B------:R-:W-:Y:S01]  /*7fad0*/  @!UPT UIADD3 URZ, URZ, URZ, URZ ;  /* 0x0000003f3f3ff290 */ /* 0x000fe2000fffe03f */
[----:B------:R0:W-:Y:S01]  /*7fae0*/  STL.64 [R1+0x260], R20 ;  /* 0x0002601401007387 */ /* 0x0001e20000100a00 */
[----:B------:R2:W-:Y:S02]  /*7faf0*/  STL [R1+0x268], R22 ;  /* 0x0002681601007387 */ /* 0x0005e40000100800 */
[----:B------:R-:W-:Y:S01]  /*7fb00*/  IMAD.MOV.U32 R29, RZ, RZ, R23 ;  /* 0x000000ffff1d7224 */ /* 0x000fe200078e0017 */
[----:B0-----:R-:W3:Y:S01]  /*7fb10*/  LDL.LU R20, [R1+0x240] ;  /* 0x0002400001147983 */ /* 0x001ee20000300800 */
[----:B------:R-:W3:Y:S02]  /*7fb20*/  LDL.LU R21, [R1+0x244] ;  /* 0x0002440001157983 */ /* 0x000ee40000300800 */
[----:B--2---:R-:W2:Y:S02]  /*7fb30*/  LDL.LU R22, [R1+0x248] ;  /* 0x0002480001167983 */ /* 0x004ea40000300800 */
[----:B------:R-:W2:Y:S01]  /*7fb40*/  LDL.LU R23, [R1+0x24c] ;  /* 0x00024c0001177983 */ /* 0x000ea20000300800 */
[----:B----4-:R-:W-:Y:S01]  /*7fb50*/  HMMA.16816.F32.BF16 R16, R4, R8, R16 ;  /* 0x000000080410723c */ /* 0x010fe20000041810 */
[----:B--2---:R-:W-:Y:S01]  /*7fb60*/  STL.64 [R1+0x4f58], R22 ;  /* 0x004f581601007387 */ /* 0x004fe20000100a00 */
[----:B---3--:R0:W-:Y:S02]  /*7fb70*/  STL.64 [R1+0x4f50], R20 ;  /* 0x004f501401007387 */ /* 0x0081e40000100a00 */
[----:B0-----:R-:W-:-:S02]  /*7fb80*/  IMAD.MOV.U32 R20, RZ, RZ, R10 ;  /* 0x000000ffff147224 */ /* 0x001fc400078e000a */
[----:B------:R-:W-:Y:S01]  /*7fb90*/  IMAD.MOV.U32 R21, RZ, RZ, R11 ;  /* 0x000000ffff157224 */ /* 0x000fe200078e000b */
[----:B------:R-:W2:Y:S01]  /*7fba0*/  LDL.LU R10, [R1+0x501c] ;  /* 0x00501c00010a7983 */ /* 0x000ea20000300800 */
[----:B------:R-:W3:Y:S03]  /*7fbb0*/  LDL.LU R11, [R1+0x5018] ;  /* 0x00501800010b7983 */ /* 0x000ee60000300800 */
[----:B------:R0:W-:Y:S01]  /*7fbc0*/  STL.64 [R1+0x4f70], R20 ;  /* 0x004f701401007387 */ /* 0x0001e20000100a00 */
[----:B------:R-:W-:Y:S02]  /*7fbd0*/  STL.64 [R1+0x4f38], R12 ;  /* 0x004f380c01007387 */ /* 0x000fe40000100a00 */
[----:B------:R-:W-:Y:S02]  /*7fbe0*/  STL [R1+0x48f4], R29 ;  /* 0x0048f41d01007387 */ /* 0x000fe40000100800 */
[----:B------:R-:W-:Y:S07]  /*7fbf0*/  STL.64 [R1+0x4ff0], R8 ;  /* 0x004ff00801007387 */ /* 0x000fee0000100a00 */
[----:B------:R-:W-:Y:S01]  /*7fc00*/  STL.64 [R1+0x250], R16 ;  /* 0x0002501001007387 */ /* 0x000fe20000100a00 */
[----:B------:R-:W-:Y:S02]  /*7fc10*/  STL.64 [R1+0x258], R18 ;  /* 0x0002581201007387 */ /* 0x000fe40000100a00 */
[----:B0-----:R-:W-:-:S02]  /*7fc20*/  IMAD.MOV.U32 R20, RZ, RZ, R2 ;  /* 0x000000ffff147224 */ /* 0x001fc400078e0002 */
[----:B------:R-:W-:Y:S01]  /*7fc30*/  IMAD.MOV.U32 R21, RZ, RZ, R28 ;  /* 0x000000ffff157224 */ /* 0x000fe200078e001c */
[----:B------:R-:W4:Y:S01]  /*7fc40*/  LDL.LU R2, [R1+0x5014] ;  /* 0x0050140001027983 */ /* 0x000f220000300800 */
[----:B------:R-:W2:Y:S03]  /*7fc50*/  LDL.LU R28, [R1+0x5010] ;  /* 0x00501000011c7983 */ /* 0x000ea60000300800 */
[----:B------:R0:W-:Y:S02]  /*7fc60*/  STL.64 [R1+0x4f88], R20 ;  /* 0x004f881401007387 */ /* 0x0001e40000100a00 */
[----:B0-----:R-:W-:Y:S02]  /*7fc70*/  IMAD.MOV.U32 R20, RZ, RZ, R3 ;  /* 0x000000ffff147224 */ /* 0x001fe400078e0003 */
[----:B------:R-:W-:-:S05]  /*7fc80*/  IMAD.MOV.U32 R21, RZ, RZ, R0 ;  /* 0x000000ffff157224 */ /* 0x000fca00078e0000 */
[----:B------:R0:W-:Y:S01]  /*7fc90*/  STL.64 [R1+0x4fa0], R20 ;  /* 0x004fa01401007387 */ /* 0x0001e20000100a00 */
[----:B------:R-:W2:Y:S03]  /*7fca0*/  LDL.64 R16, [R1] ;  /* 0x0000000001107983 */ /* 0x000ea60000100a00 */
[----:B0-----:R-:W3:Y:S04]  /*7fcb0*/  LDL.64 R20, [R1+0x30] ;  /* 0x0000300001147983 */ /* 0x001ee80000100a00 */
[----:B--2---:R0:W-:Y:S04]  /*7fcc0*/  STL.64 [R1+0x4f18], R16 ;  /* 0x004f181001007387 */ /* 0x0041e80000100a00 */
[----:B0-----:R-:W2:Y:S04]  /*7fcd0*/  LDL.64 R16, [R1+0x10] ;  /* 0x0000100001107983 */ /* 0x001ea80000100a00 */
[----:B--2---:R0:W-:Y:S04]  /*7fce0*/  STL.64 [R1+0x4f30], R16 ;  /* 0x004f301001007387 */ /* 0x0041e80000100a00 */
[----:B0-----:R-:W2:Y:S01]  /*7fcf0*/  LDL.LU R16, [R1+0x690] ;  /* 0x0006900001107983 */ /* 0x001ea20000300800 */
[----:B------:R-:W2:Y:S02]  /*7fd00*/  LDL.LU R17, [R1+0x694] ;  /* 0x0006940001117983 */ /* 0x000ea40000300800 */
[----:B------:R-:W2:Y:S02]  /*7fd10*/  LDL.LU R18, [R1+0x698] ;  /* 0x0006980001127983 */ /* 0x000ea40000300800 */
[----:B------:R-:W2:Y:S01]  /*7fd20*/  LDL.LU R19, [R1+0x69c] ;  /* 0x00069c0001137983 */ /* 0x000ea20000300800 */
[----:B-1----:R-:W-:Y:S01]  /*7fd30*/  STL.64 [R1+0x4e20], R26 ;  /* 0x004e201a01007387 */ /* 0x002fe20000100a00 */
[----:B------:R0:W-:Y:S03]  /*7fd40*/  STL.64 [R1+0x4e18], R24 ;  /* 0x004e181801007387 */ /* 0x0001e60000100a00 */
[----:B0-----:R-:W4:Y:S01]  /*7fd50*/  LDL.64 R24, [R1+0x160] ;  /* 0x0001600001187983 */ /* 0x001f220000100a00 */
[----:B---3--:R-:W-:-:S02]  /*7fd60*/  IMAD.MOV.U32 R3, RZ, RZ, R20 ;  /* 0x000000ffff037224 */ /* 0x008fc400078e0014 */
[----:B------:R-:W-:Y:S01]  /*7fd70*/  IMAD.MOV.U32 R0, RZ, RZ, R21 ;  /* 0x000000ffff007224 */ /* 0x000fe200078e0015 */
[----:B--2---:R-:W-:Y:S07]  /*7fd80*/  HMMA.16816.F32.BF16 R16, R4, R20, R16 ;  /* 0x000000140410723c */ /* 0x004fee0000041810 */
[----:B------:R-:W-:Y:S02]  /*7fd90*/  IMAD.MOV.U32 R20, RZ, RZ, R15 ;  /* 0x000000ffff147224 */ /* 0x000fe400078e000f */
[----:B------:R-:W-:Y:S01]  /*7fda0*/  IMAD.MOV.U32 R21, RZ, RZ, R14 ;  /* 0x000000ffff157224 */ /* 0x000fe200078e000e */
[----:B----4-:R-:W-:Y:S11]  /*7fdb0*/  STL.64 [R1+0x4fd0], R24 ;  /* 0x004fd01801007387 */ /* 0x010ff60000100a00 */
[----:B------:R-:W-:Y:S02]  /*7fdc0*/  @!UPT UIADD3 URZ, URZ, URZ, URZ ;  /* 0x0000003f3f3ff290 */ /* 0x000fe4000fffe03f */
[----:B------:R-:W-:Y:S01]  /*7fdd0*/  STL.64 [R1+0x690], R16 ;  /* 0x0006901001007387 */ /* 0x000fe20000100a00 */
[----:B------:R-:W-:Y:S02]  /*7fde0*/  STL.64 [R1+0x698], R18 ;  /* 0x0006981201007387 */ /* 0x000fe40000100a00 */
[----:B------:R0:W-:Y:S02]  /*7fdf0*/  STL.64 [R1+0x4fb8], R20 ;  /* 0x004fb81401007387 */ /* 0x0001e40000100a00 */
[----:B------:R-:W2:Y:S01]  /*7fe00*/  LDL.LU R12, [R1+0x480] ;  /* 0x00048000010c7983 */ /* 0x000ea20000300800 */
[----:B------:R-:W2:Y:S01]  /*7fe10*/  LDL.LU R13, [R1+0x484] ;  /* 0x00048400010d7983 */ /* 0x000ea20000300800 */
[----:B------:R-:W3:Y:S02]  /*7fe20*/  LDL.LU R14, [R1+0x488] ;  /* 0x00048800010e7983 */ /* 0x000ee40000300800 */
[----:B------:R-:W3:Y:S02]  /*7fe30*/  LDL.LU R15, [R1+0x48c] ;  /* 0x00048c00010f7983 */ /* 0x000ee40000300800 */
[----:B0-----:R-:W-:-:S02]  /*7fe40*/  IMAD.MOV.U32 R20, RZ, RZ, R11 ;  /* 0x000000ffff147224 */ /* 0x001fc400078e000b */
[----:B------:R-:W-:-:S05]  /*7fe50*/  IMAD.MOV.U32 R21, RZ, RZ, R10 ;  /* 0x000000ffff157224 */ /* 0x000fca00078e000a */
[----:B------:R0:W-:Y:S04]  /*7fe60*/  STL.64 [R1+0x4fd8], R20 ;  /* 0x004fd81401007387 */ /* 0x0001e80000100a00 */
[----:B0-----:R-:W4:Y:S01]  /*7fe70*/  LDL.LU R20, [R1+0x660] ;  /* 0x0006600001147983 */ /* 0x001f220000300800 */
[----:B------:R-:W4:Y:S02]  /*7fe80*/  LDL.LU R21, [R1+0x664] ;  /* 0x0006640001157983 */ /* 0x000f240000300800 */
[----:B------:R-:W2:Y:S02]  /*7fe90*/  LDL.LU R22, [R1+0x668] ;  /* 0x0006680001167983 */ /* 0x000ea40000300800 */
[----:B------:R-:W2:Y:S01]  /*7fea0*/  LDL.LU R23, [R1+0x66c] ;  /* 0x00066c0001177983 */ /* 0x000ea20000300800 */
[----:B------:R-:W2:Y:S01]  /*7feb0*/  LDL.LU R8, [R1+0x670] ;  /* 0x0006700001087983 */ /* 0x000ea20000300800 */
[----:B------:R-:W2:Y:S02]  /*7fec0*/  LDL.LU R9, [R1+0x674] ;  /* 0x0006740001097983 */ /* 0x000ea40000300800 */
[----:B------:R-:W2:Y:S02]  /*7fed0*/  LDL.LU R10, [R1+0x678] ;  /* 0x00067800010a7983 */ /* 0x000ea40000300800 */
[----:B------:R-:W2:Y:S02]  /*7fee0*/  LDL.LU R11, [R1+0x67c] ;  /* 0x00067c00010b7983 */ /* 0x000ea40000300800 */
[----:B--2---:R-:W-:Y:S01]  /*7fef0*/  STL.64 [R1+0x5000], R10 ;  /* 0x0050000a01007387 */ /* 0x004fe20000100a00 */
[----:B------:R-:W-:Y:S02]  /*7ff00*/  STL.64 [R1+0x4ff8], R8 ;  /* 0x004ff80801007387 */ /* 0x000fe40000100a00 */
[----:B------:R-:W-:Y:S02]  /*7ff10*/  STL.64 [R1+0x4fe8], R22 ;  /* 0x004fe81601007387 */ /* 0x000fe40000100a00 */
[----:B----4-:R0:W-:Y:S02]  /*7ff20*/  STL.64 [R1+0x4fe0], R20 ;  /* 0x004fe01401007387 */ /* 0x0101e40000100a00 */
[----:B0-----:R-:W2:Y:S04]  /*7ff30*/  LDL.64 R20, [R1+0x1d0] ;  /* 0x0001d00001147983 */ /* 0x001ea80000100a00 */
[----:B--2---:R0:W-:Y:S04]  /*7ff40*/  STL.64 [R1+0x5008], R20 ;  /* 0x0050081401007387 */ /* 0x0041e80000100a00 */
[----:B0-----:R-:W2:Y:S01]  /*7ff50*/  LDL.LU R20, [R1+0x680] ;  /* 0x0006800001147983 */ /* 0x001ea20000300800 */
[----:B------:R-:W2:Y:S02]  /*7ff60*/  LDL.LU R21, [R1+0x684] ;  /* 0x0006840001157983 */ /* 0x000ea40000300800 */
[----:B------:R-:W2:Y:S02]  /*7ff70*/  LDL.LU R22, [R1+0x688] ;  /* 0x0006880001167983 */ /* 0x000ea40000300800 */
[----:B------:R-:W2:Y:S01]  /*7ff80*/  LDL.LU R23, [R1+0x68c] ;  /* 0x00068c0001177983 */ /* 0x000ea20000300800 */
[----:B------:R-:W4:Y:S01]  /*7ff90*/  LDL.64 R24, [R1+0x1c0] ;  /* 0x0001c00001187983 */ /* 0x000f220000100a00 */
[----:B---3--:R-:W-:Y:S02]  /*7ffa0*/  STL.64 [R1+0x4f68], R14 ;  /* 0x004f680e01007387 */ /* 0x008fe40000100a00 */
[----:B------:R0:W-:Y:S02]  /*7ffb0*/  STL.64 [R1+0x4f60], R12 ;  /* 0x004f600c01007387 */ /* 0x0001e40000100a00 */
        /* <DEDUP_REMOVED lines=16> */
[----:B------:R-:W-:-:S02]  /*800c0*/  IMAD.MOV.U32 R8, RZ, RZ, R28 ;  /* 0x000000ffff087224 */ /* 0x000fc400078e001c */
        /* <DEDUP_REMOVED lines=15> */
[----:B------:R-:W2:Y:S02]  /*801c0*/  LDL.LU.64 R20, [R1+0x5008] ;  /* 0x0050080001147983 */ /* 0x000ea40000300a00 */
[----:B------:R-:W-:Y:S02]  /*801d0*/  STL.64 [R1+0x680], R8 ;  /* 0x0006800801007387 */ /* 0x000fe40000100a00 */
[----:B------:R0:W-:Y:S02]  /*801e0*/  STL.64 [R1+0x688], R10 ;  /* 0x0006880a01007387 */ /* 0x0001e40000100a00 */
[----:B0-----:R-:W2:Y:S01]  /*801f0*/  LDL.LU.64 R10, [R1+0x5000] ;  /* 0x00500000010a7983 */ /* 0x001ea20000300a00 */
[----:B------:R-:W2:Y:S02]  /*80200*/  LDL.LU.64 R8, [R1+0x4ff8] ;  /* 0x004ff80001087983 */ /* 0x000ea40000300a00 */
[C---:B--2---:R-:W-:Y:S01]  /*80210*/  HMMA.16816.F32.BF16 R8, R4.reuse, R20, R8 ;  /* 0x000000140408723c */ /* 0x044fe20000041808 */
[----:B------:R-:W-:Y:S11]  /*80220*/  IMAD.MOV.U32 R2, RZ, RZ, R21 ;  /* 0x000000ffff027224 */ /* 0x000ff600078e0015 */
[----:B------:R-:W-:Y:S11]  /*80230*/  @!UPT UIADD3 URZ, URZ, URZ, URZ ;  /* 0x0000003f3f3ff290 */ /* 0x000ff6000fffe03f */
[----:B------:R0:W-:Y:S01]  /*80240*/  STL.64 [R1+0x670], R8 ;  /* 0x0006700801007387 */ /* 0x0001e20000100a00 */
[----:B------:R1:W-:Y:S03]  /*80250*/  STL.64 [R1+0x678], R10 ;  /* 0x0006780a01007387 */ /* 0x0003e60000100a00 */
[----:B0-----:R-:W2:Y:S01]  /*80260*/  LDL.LU.64 R8, [R1+0x4ff0] ;  /* 0x004ff00001087983 */ /* 0x001ea20000300a00 */
[----:B-1----:R-:W-:Y:S02]  /*80270*/  IMAD.MOV.U32 R10, RZ, RZ, R20 ;  /* 0x000000ffff0a7224 */ /* 0x002fe400078e0014 */
[----:B------:R-:W4:Y:S02]  /*80280*/  LDL.LU.64 R22, [R1+0x4fe8] ;  /* 0x004fe80001167983 */ /* 0x000f240000300a00 */
[----:B------:R-:W4:Y:S02]  /*80290*/  LDL.LU.64 R20, [R1+0x4fe0] ;  /* 0x004fe00001147983 */ /* 0x000f240000300a00 */
[C---:B----4-:R-:W-:Y:S11]  /*802a0*/  HMMA.16816.F32.BF16 R20, R4.reuse, R24, R20 ;  /* 0x000000180414723c */ /* 0x050ff60000041814 */
[----:B------:R-:W-:Y:S11]  /*802b0*/  @!UPT UIADD3 URZ, URZ, URZ, URZ ;  /* 0x0000003f3f3ff290 */ /* 0x000ff6000fffe03f */
[----:B------:R-:W-:Y:S01]  /*802c0*/  @!UPT UIADD3 URZ, URZ, URZ, URZ ;  /* 0x0000003f3f3ff290 */ /* 0x000fe2000fffe03f */
[----:B------:R0:W-:Y:S01]  /*802d0*/  STL.64 [R1+0x660], R20 ;  /* 0x0006601401007387 */ /* 0x0001e20000100a00 */
[----:B------:R1:W-:Y:S03]  /*802e0*/  STL.64 [R1+0x668], R22 ;  /* 0x0006681601007387 */ /* 0x0003e60000100a00 */
[----:B0-----:R-:W1:Y:S01]  /*802f0*/  LDL.LU.64 R20, [R1+0x4fd8] ;  /* 0x004fd80001147983 */ /* 0x001e620000300a00 */
[----:B------:R-:W-:Y:S02]  /*80300*/  IMAD.MOV.U32 R28, RZ, RZ, R24 ;  /* 0x000000ffff1c7224 */ /* 0x000fe400078e0018 */
[----:B------:R-:W-:Y:S02]  /*80310*/  IMAD.MOV.U32 R27, RZ, RZ, R25 ;  /* 0x000000ffff1b7224 */ /* 0x000fe400078e0019 */
[----:B------:R-:W4:Y:S01]  /*80320*/  LDL.LU.64 R24, [R1+0x4fd0] ;  /* 0x004fd00001187983 */ /* 0x000f220000300a00 */
[C---:B-1----:R-:W-:Y:S03]  /*80330*/  HMMA.16816.F32.BF16 R20, R4.reuse, R20, R12 ;  /* 0x000000140414723c */ /* 0x042fe6000004180c */
[----:B------:R-:W2:Y:S01]  /*80340*/  LDL.LU.64 R14, [R1+0x4fc8] ;  /* 0x004fc800010e7983 */ /* 0x000ea20000300a00 */
[----:B------:R-:W2:Y:S11]  /*80350*/  LDL.LU.64 R12, [R1+0x4fc0] ;  /* 0x004fc000010c7983 */ /* 0x000eb60000300a00 */
[----:B------:R-:W-:Y:S08]  /*80360*/  @!UPT UIADD3 URZ, URZ, URZ, URZ ;  /* 0x0000003f3f3ff290 */ /* 0x000ff0000fffe03f */
        /* <DEDUP_REMOVED lines=25> */
[----:B------:R-:W3:Y:S01]  /*80500*/  LDL.LU.64 R14, [R1+0x4f68] ;  /* 0x004f6800010e7983 */ /* 0x000ee20000300a00 */
[----:B------:R-:W3:Y:S11]  /*80510*/  LDL.LU.64 R12, [R1+0x4f60] ;  /* 0x004f6000010c7983 */ /* 0x000ef60000300a00 */
[----:B------:R-:W-:Y:S09]  /*80520*/  @!UPT UIADD3 URZ, URZ, URZ, URZ ;  /* 0x0000003f3f3ff290 */ /* 0x000ff2000fffe03f */
        /* <DEDUP_REMOVED lines=9> */
[----:B------:R1:W-:Y:S03]  /*805c0*/  STL.64 [R1+0x248], R6 ;  /* 0x0002480601007387 */ /* 0x0003e60000100a00 */
[----:B0-----:R-:W2:Y:S01]  /*805d0*/  LDL.LU R4, [R1+0x450] ;  /* 0x0004500001047983 */ /* 0x001ea20000300800 */
[----:B------:R-:W2:Y:S02]  /*805e0*/  LDL.LU R5, [R1+0x454] ;  /* 0x0004540001057983 */ /* 0x000ea40000300800 */
[----:B-1----:R-:W4:Y:S02]  /*805f0*/  LDL.LU R6, [R1+0x458] ;  /* 0x0004580001067983 */ /* 0x002f240000300800 */
[----:B------:R-:W4:Y:S02]  /*80600*/  LDL.LU R7, [R1+0x45c] ;  /* 0x00045c0001077983 */ /* 0x000f240000300800 */
[----:B----4-:R-:W-:Y:S01]  /*80610*/  STL.64 [R1+0x4f10], R6 ;  /* 0x004f100601007387 */ /* 0x010fe20000100a00 */
[----:B--2---:R0:W-:Y:S03]  /*80620*/  STL.64 [R1+0x4f08], R4 ;  /* 0x004f080401007387 */ /* 0x0041e60000100a00 */
[----:B0-----:R-:W2:Y:S01]  /*80630*/  LDL.LU R4, [R1+0x460] ;  /* 0x0004600001047983 */ /* 0x001ea20000300800 */
[----:B------:R-:W2:Y:S02]  /*80640*/  LDL.LU R5, [R1+0x464] ;  /* 0x0004640001057983 */ /* 0x000ea40000300800 */
[----:B------:R-:W4:Y:S02]  /*80650*/  LDL.LU R6, [R1+0x468] ;  /* 0x0004680001067983 */ /* 0x000f240000300800 */
[----:B------:R-:W4:Y:S01]  /*80660*/  LDL.LU R7, [R1+0x46c] ;  /* 0x00046c0001077983 */ /* 0x000f220000300800 */
[----:B---3--:R-:W-:Y:S01]  /*80670*/  HMMA.16816.F32.BF16 R12, R20, R16, R12 ;  /* 0x00000010140c723c */ /* 0x008fe2000004180c */
[----:B------:R-:W-:Y:S01]  /*80680*/  IMAD.MOV.U32 R11, RZ, RZ, R17 ;  /* 0x000000ffff0b7224 */ /* 0x000fe200078e0011 */
[----:B----4-:R-:W-:Y:S01]  /*80690*/  STL.64 [R1+0x4f28], R6 ;  /* 0x004f280601007387 */ /* 0x010fe20000100a00 */
[----:B--2---:R0:W-:Y:S03]  /*806a0*/  STL.64 [R1+0x4f20], R4 ;  /* 0x004f200401007387 */ /* 0x0041e60000100a00 */
[----:B0-----:R-:W2:Y:S01]  /*806b0*/  LDL.LU R4, [R1+0x470] ;  /* 0x0004700001047983 */ /* 0x001ea20000300800 */
[----:B------:R-:W2:Y:S02]  /*806c0*/  LDL.LU R5, [R1+0x474] ;  /* 0x0004740001057983 */ /* 0x000ea40000300800 */
[----:B------:R-:W2:Y:S02]  /*806d0*/  LDL.LU R6, [R1+0x478] ;  /* 0x0004780001067983 */ /* 0x000ea40000300800 */
[----:B------:R-:W2:Y:S01]  /*806e0*/  LDL.LU R7, [R1+0x47c] ;  /* 0x00047c0001077983 */ /* 0x000ea20000300800 */
[----:B------:R-:W-:Y:S11]  /*806f0*/  STL.64 [R1+0x4e30], R24 ;  /* 0x004e301801007387 */ /* 0x000ff60000100a00 */
[----:B------:R0:W-:Y:S02]  /*80700*/  STL.64 [R1+0x480], R12 ;  /* 0x0004800c01007387 */ /* 0x0001e40000100a00 */
[----:B------:R1:W-:Y:S01]  /*80710*/  STL.64 [R1+0x488], R14 ;  /* 0x0004880e01007387 */ /* 0x0003e20000100a00 */
[----:B0-----:R-:W3:Y:S01]  /*80720*/  LDL.LU.64 R12, [R1+0x4f38] ;  /* 0x004f3800010c7983 */ /* 0x001ee20000300a00 */
[----:B-1----:R-:W-:-:S02]  /*80730*/  IMAD.MOV.U32 R14, RZ, RZ, R16 ;  /* 0x000000ffff0e7224 */ /* 0x002fc400078e0010 */
[----:B------:R-:W2:Y:S02]  /*80740*/  LDL.LU.64 R16, [R1+0x4f30] ;  /* 0x004f300001107983 */ /* 0x000ea40000300a00 */
[----:B------:R-:W-:Y:S01]  /*80750*/  STL [R1+0x4ef0], R11 ;  /* 0x004ef00b01007387 */ /* 0x000fe20000100800 */
[----:B------:R-:W-:Y:S01]  /*80760*/  STL.64 [R1+0x4ee8], R8 ;  /* 0x004ee80801007387 */ /* 0x000fe20000100a00 */
        /* <DEDUP_REMOVED lines=19> */
[----:B------:R-:W-:Y:S01]  /*808a0*/  STL [R1+0x4e90], R26 ;  /* 0x004e901a01007387 */ /* 0x000fe20000100800 */
[----:B------:R0:W-:Y:S02]  /*808b0*/  STL.64 [R1+0x4e88], R24 ;  /* 0x004e881801007387 */ /* 0x0001e40000100a00 */
[----:B0-----:R-:W-:-:S02]  /*808c0*/  IMAD.MOV.U32 R24, RZ, RZ, R28 ;  /* 0x000000ffff187224 */ /* 0x001fc400078e001c */
[----:B------:R-:W-:-:S05]  /*808d0*/  IMAD.MOV.U32 R25, RZ, RZ, R27 ;  /* 0x000000ffff197224 */ /* 0x000fca00078e001b */
[----:B------:R0:W-:Y:S02]  /*808e0*/  STL.64 [R1+0x4ea0], R24 ;  /* 0x004ea01801007387 */ /* 0x0001e40000100a00 */
[----:B0-----:R-:W-:Y:S02]  /*808f0*/  IMAD.MOV.U32 R24, RZ, RZ, R10 ;  /* 0x000000ffff187224 */ /* 0x001fe400078e000a */
[----:B------:R-:W-:-:S05]  /*80900*/  IMAD.MOV.U32 R25, RZ, RZ, R2 ;  /* 0x000000ffff197224 */ /* 0x000fca00078e0002 */
[----:B------:R0:W-:Y:S04]  /*80910*/  STL.64 [R1+0x4eb8], R24 ;  /* 0x004eb81801007387 */ /* 0x0001e80000100a00 */
[----:B0-----:R-:W3:Y:S01]  /*80920*/  LDL.64 R24, [R1+0x1e0] ;  /* 0x0001e00001187983 */ /* 0x001ee20000100a00 */
[C---:B--2---:R-:W-:Y:S03]  /*80930*/  HMMA.16816.F32.BF16 R4, R20.reuse, R16, R4 ;  /* 0x000000101404723c */ /* 0x044fe60000041804 */
[----:B---3--:R-:W-:Y:S01]  /*80940*/  STL.64 [R1+0x4ed0], R24 ;  /* 0x004ed01801007387 */ /* 0x008fe20000100a00 */
[----:B------:R-:W2:Y:S11]  /*80950*/  LDL.LU R8, [R1+0x440] ;  /* 0x0004400001087983 */ /* 0x000eb60000300800 */
[----:B------:R-:W-:Y:S08]  /*80960*/  @!UPT UIADD3 URZ, URZ, URZ, URZ ;  /* 0x0000003f3f3ff290 */ /* 0x000ff0000fffe03f */
[----:B------:R0:W-:Y:S02]  /*80970*/  STL.64 [R1+0x450], R4 ;  /* 0x0004500401007387 */ /* 0x0001e40000100a00 */
[----:B------:R1:W-:Y:S01]  /*80980*/  STL.64 [R1+0x458], R6 ;  /* 0x0004580601007387 */ /* 0x0003e20000100a00 */
[----:B------:R-:W2:Y:S01]  /*80990*/  LDL.LU R9, [R1+0x444] ;  /* 0x0004440001097983 */ /* 0x000ea20000300800 */
[----:B------:R-:W2:Y:S02]  /*809a0*/  LDL.LU R10, [R1+0x448] ;  /* 0x00044800010a7983 */ /* 0x000ea40000300800 */
[----:B------:R-:W2:Y:S01]  /*809b0*/  LDL.LU R11, [R1+0x44c] ;  /* 0x00044c00010b7983 */ /* 0x000ea20000300800 */
[----:B0-----:R-:W3:Y:S01]  /*809c0*/  LDL.LU R4, [R1+0x430] ;  /* 0x0004300001047983 */ /* 0x001ee20000300800 */
[----:B------:R-:W3:Y:S02]  /*809d0*/  LDL.LU R5, [R1+0x434] ;  /* 0x0004340001057983 */ /* 0x000ee40000300800 */
[----:B-1----:R-:W3:Y:S02]  /*809e0*/  LDL.LU R6, [R1+0x438] ;  /* 0x0004380001067983 */ /* 0x002ee40000300800 */
[----:B------:R-:W3:Y:S01]  /*809f0*/  LDL.LU R7, [R1+0x43c] ;  /* 0x00043c0001077983 */ /* 0x000ee20000300800 */
[----:B------:R-:W2:Y:S01]  /*80a00*/  LDL R2, [R1+0x22bc] ;  /* 0x0022bc0001027983 */ /* 0x000ea20000100800 */
[----:B----4-:R-:W-:Y:S02]  /*80a10*/  STL.64 [R1+0x4dd0], R18 ;  /* 0x004dd01201007387 */ /* 0x010fe40000100a00 */
[----:B------:R0:W-:Y:S02]  /*80a20*/  STL.64 [R1+0x4dc8], R16 ;  /* 0x004dc81001007387 */ /* 0x0001e40000100a00 */
[----:B0-----:R-:W4:Y:S04]  /*80a30*/  LDL.64 R16, [R1+0x1b0] ;  /* 0x0001b00001107983 */ /* 0x001f280000100a00 */
[----:B----4-:R0:W-:Y:S04]  /*80a40*/  STL.64 [R1+0x4e98], R16 ;  /* 0x004e981001007387 */ /* 0x0101e80000100a00 */
        /* <DEDUP_REMOVED lines=9> */
[----:B------:R-:W4:Y:S01]  /*80ae0*/  LDL.LU R19, [R1+0x78c] ;  /* 0x00078c0001137983 */ /* 0x000f220000300800 */
[----:B------:R-:W-:Y:S01]  /*80af0*/  HMMA.16816.F32.BF16 R8, R20, R12, R8 ;  /* 0x0000000c1408723c */ /* 0x000fe20000041808 */
        /* <DEDUP_REMOVED lines=11> */
[----:B------:R-:W2:Y:S02]  /*80bb0*/  LDL.LU R19, [R1+0x7ac] ;  /* 0x0007ac0001137983 */ /* 0x000ea40000300800 */
[----:B------:R-:W-:Y:S01]  /*80bc0*/  STL.64 [R1+0x440], R8 ;  /* 0x0004400801007387 */ /* 0x000fe20000100a00 */
[----:B------:R0:W-:Y:S03]  /*80bd0*/  STL.64 [R1+0x448], R10 ;  /* 0x0004480a01007387 */ /* 0x0001e60000100a00 */
[----:B0-----:R-:W4:Y:S01]  /*80be0*/  LDL.LU R11, [R1+0x4ef0] ;  /* 0x004ef000010b7983 */ /* 0x001f220000300800 */
[----:B------:R-:W3:Y:S02]  /*80bf0*/  LDL.LU.64 R8, [R1+0x4ee8] ;  /* 0x004ee80001087983 */ /* 0x000ee40000300a00 */
[----:B------:R-:W-:Y:S02]  /*80c00*/  STL.64 [R1+0x4e80], R12 ;  /* 0x004e800c01007387 */ /* 0x000fe40000100a00 */
[----:B------:R-:W-:-:S02]  /*80c10*/  IMAD.MOV.U32 R24, RZ, RZ, R3 ;  /* 0x000000ffff187224 */ /* 0x000fc400078e0003 */
[----:B------:R-:W-:Y:S01]  /*80c20*/  IMAD.MOV.U32 R25, RZ, RZ, R0 ;  /* 0x000000ffff197224 */ /* 0x000fe200078e0000 */
[C---:B---3--:R-:W-:Y:S11]  /*80c30*/  HMMA.16816.F32.BF16 R4, R20.reuse, R8, R4 ;  /* 0x000000081404723c */ /* 0x048ff60000041804 */
[----:B------:R-:W-:Y:S11]  /*80c40*/  @!UPT UIADD3 URZ, URZ, URZ, URZ ;  /* 0x0000003f3f3ff290 */ /* 0x000ff6000fffe03f */
[----:B------:R-:W-:Y:S01]  /*80c50*/  @!UPT UIADD3 URZ, URZ, URZ, URZ ;  /* 0x0000003f3f3ff290 */ /* 0x000fe2000fffe03f */
[----:B------:R-:W-:Y:S01]  /*80c60*/  STL.64 [R1+0x430], R4 ;  /* 0x0004300401007387 */ /* 0x000fe20000100a00 */
[----:B------:R-:W-:Y:S02]  /*80c70*/  STL.64 [R1+0x438], R6 ;  /* 0x0004380601007387 */ /* 0x000fe40000100a00 */
[----:B------:R-:W0:Y:S01]  /*80c80*/  LDSM.16.MT88.4 R4, [R2+0x24000] ;  /* 0x024000000204783b */ /* 0x000e220000004200 */
[C---:B--2---:R-:W-:Y:S01]  /*80c90*/  HMMA.16816.F32.BF16 R24, R20.reuse, R24, R16 ;  /* 0x000000181418723c */ /* 0x044fe20000041810 */
[----:B0-----:R-:W-:Y:S02]  /*80ca0*/  STL.64 [R1+0x4d10], R6 ;  /* 0x004d100601007387 */ /* 0x001fe40000100a00 */
[----:B------:R0:W-:Y:S02]  /*80cb0*/  STL.64 [R1+0x4d08], R4 ;  /* 0x004d080401007387 */ /* 0x0001e40000100a00 */
[----:B0-----:R-:W2:Y:S01]  /*80cc0*/  LDL.LU R4, [R1+0x760] ;  /* 0x0007600001047983 */ /* 0x001ea20000300800 */
[----:B------:R-:W2:Y:S02]  /*80cd0*/  LDL.LU R5, [R1+0x764] ;  /* 0x0007640001057983 */ /* 0x000ea40000300800 */
[----:B------:R-:W2:Y:S02]  /*80ce0*/  LDL.LU R6, [R1+0x768] ;  /* 0x0007680001067983 */ /* 0x000ea40000300800 */
[----:B------:R-:W2:Y:S01]  /*80cf0*/  LDL.LU R7, [R1+0x76c] ;  /* 0x00076c0001077983 */ /* 0x000ea20000300800 */
[----:B------:R-:W3:Y:S01]  /*80d00*/  LDL.LU.64 R18, [R1+0x4ee0] ;  /* 0x004ee00001127983 */ /* 0x000ee20000300a00 */
[----:B------:R-:W3:Y:S11]  /*80d10*/  LDL.LU.64 R16, [R1+0x4ed8] ;  /* 0x004ed80001107983 */ /* 0x000ef60000300a00 */
[----:B------:R0:W-:Y:S02]  /*80d20*/  STL.64 [R1+0x7a0], R24 ;  /* 0x0007a01801007387 */ /* 0x0001e40000100a00 */
[----:B------:R-:W-:Y:S01]  /*80d30*/  STL.64 [R1+0x7a8], R26 ;  /* 0x0007a81a01007387 */ /* 0x000fe20000100a00 */
[----:B0-----:R-:W3:Y:S02]  /*80d40*/  LDL.LU.64 R24, [R1+0x4ed0] ;  /* 0x004ed00001187983 */ /* 0x001ee40000300a00 */
        /* <DEDUP_REMOVED lines=9> */
[----:B------:R-:W-:Y:S01]  /*80de0*/  STL [R1+0x4db4], R2 ;  /* 0x004db40201007387 */ /* 0x000fe20000100800 */
[----:B------:R-:W-:Y:S01]  /*80df0*/  STL [R1+0x4db0], R10 ;  /* 0x004db00a01007387 */ /* 0x000fe20000100800 */
[----:B------:R-:W-:Y:S01]  /*80e00*/  STL.64 [R1+0x4e78], R8 ;  /* 0x004e780801007387 */ /* 0x000fe20000100a00 */
[C---:B---3--:R-:W-:Y:S02]  /*80e10*/  HMMA.16816.F32.BF16 R24, R20.reuse, R24, R16 ;  /* 0x000000181418723c */ /* 0x048fe40000041810 */
[----:B------:R-:W3:Y:S01]  /*80e20*/  LDL.LU.64 R18, [R1+0x4eb0] ;  /* 0x004eb00001127983 */ /* 0x000ee20000300a00 */
[----:B------:R-:W3:Y:S11]  /*80e30*/  LDL.LU.64 R16, [R1+0x4ea8] ;  /* 0x004ea80001107983 */ /* 0x000ef60000300a00 */
[----:B------:R-:W-:Y:S09]  /*80e40*/  @!UPT UIADD3 URZ, URZ, URZ, URZ ;  /* 0x0000003f3f3ff290 */ /* 0x000ff2000fffe03f */
[----:B------:R0:W-:Y:S01]  /*80e50*/  STL.64 [R1+0x780], R24 ;  /* 0x0007801801007387 */ /* 0x0001e20000100a00 */
[----:B------:R3:W-:Y:S03]  /*80e60*/  STL.64 [R1+0x788], R26 ;  /* 0x0007881a01007387 */ /* 0x0007e60000100a00 */
[----:B0-----:R-:W3:Y:S01]  /*80e70*/  LDL.LU.64 R24, [R1+0x4ea0] ;  /* 0x004ea00001187983 */ /* 0x001ee20000300a00 */
[----:B------:R-:W2:Y:S01]  /*80e80*/  LDL R3, [R1+0x22b8] ;  /* 0x0022b80001037983 */ /* 0x000ea20000100800 */
[C---:B---3--:R-:W-:Y:S02]  /*80e90*/  HMMA.16816.F32.BF16 R24, R20.reuse, R24, R16 ;  /* 0x000000181418723c */ /* 0x048fe40000041810 */
[----:B--2---:R-:W-:Y:S01]  /*80ea0*/  STL [R1+0x4d90], R3 ;  /* 0x004d900301007387 */ /* 0x004fe20000100800 */
[----:B------:R-:W2:Y:S11]  /*80eb0*/  LDL.LU.64 R16, [R1+0x4e98] ;  /* 0x004e980001107983 */ /* 0x000eb60000300a00 */
[----:B------:R-:W-:Y:S09]  /*80ec0*/  @!UPT UIADD3 URZ, URZ, URZ, URZ ;  /* 0x0000003f3f3ff290 */ /* 0x000ff2000fffe03f */
[----:B------:R-:W-:Y:S01]  /*80ed0*/  STL.64 [R1+0x770], R24 ;  /* 0x0007701801007387 */ /* 0x000fe20000100a00 */
[----:B------:R0:W-:Y:S03]  /*80ee0*/  STL.64 [R1+0x778], R26 ;  /* 0x0007781a01007387 */ /* 0x0001e60000100a00 */
[----:B0-----:R-:W3:Y:S01]  /*80ef0*/  LDL.LU R26, [R1+0x4e90] ;  /* 0x004e9000011a7983 */ /* 0x001ee20000300800 */
[----:B------:R-:W4:Y:S01]  /*80f00*/  LDL.LU.64 R24, [R1+0x4e88] ;  /* 0x004e880001187983 */ /* 0x000f220000300a00 */
[----:B--2---:R-:W-:Y:S01]  /*80f10*/  HMMA.16816.F32.BF16 R4, R20, R16, R4 ;  /* 0x000000101404723c */ /* 0x004fe20000041804 */
[----:B------:R-:W-:Y:S02]  /*80f20*/  IMAD.MOV.U32 R28, RZ, RZ, R16 ;  /* 0x000000ffff1c7224 */ /* 0x000fe400078e0010 */
[----:B------:R-:W-:Y:S11]  /*80f30*/  IMAD.MOV.U32 R0, RZ, RZ, R17 ;  /* 0x000000ffff007224 */ /* 0x000ff600078e0011 */
[----:B------:R-:W-:Y:S09]  /*80f40*/  @!UPT UIADD3 URZ, URZ, URZ, URZ ;  /* 0x0000003f3f3ff290 */ /* 0x000ff2000fffe03f */
[----:B------:R-:W-:Y:S01]  /*80f50*/  STL.64 [R1+0x760], R4 ;  /* 0x0007600401007387 */ /* 0x000fe20000100a00 */
[----:B------:R-:W-:Y:S02]  /*80f60*/  STL.64 [R1+0x768], R6 ;  /* 0x0007680601007387 */ /* 0x000fe40000100a00 */
[----:B---3--:R-:W-:Y:S02]  /*80f70*/  IMAD.MOV.U32 R16, RZ, RZ, R26 ;  /* 0x000000ffff107224 */ /* 0x008fe400078e001a */
[----:B----4-:R-:W-:-:S05]  /*80f80*/  IMAD.MOV.U32 R17, RZ, RZ, R25 ;  /* 0x000000ffff117224 */ /* 0x010fca00078e0019 */
[----:B------:R0:W-:Y:S02]  /*80f90*/  STL.64 [R1+0x4de8], R16 ;  /* 0x004de81001007387 */ /* 0x0001e40000100a00 */
[----:B0-----:R-:W-:Y:S02]  /*80fa0*/  IMAD.MOV.U32 R16, RZ, RZ, R24 ;  /* 0x000000ffff107224 */ /* 0x001fe400078e0018 */
[----:B------:R-:W-:-:S05]  /*80fb0*/  IMAD.MOV.U32 R17, RZ, RZ, R15 ;  /* 0x000000ffff117224 */ /* 0x000fca00078e000f */
[----:B------:R0:W-:Y:S01]  /*80fc0*/  STL.64 [R1+0x4e00], R16 ;  /* 0x004e001001007387 */ /* 0x0001e20000100a00 */
[----:B------:R-:W2:Y:S02]  /*80fd0*/  LDL R7, [R1+0x22bc] ;  /* 0x0022bc0001077983 */ /* 0x000ea40000100800 */
[----:B0-----:R-:W-:Y:S02]  /*80fe0*/  IMAD.MOV.U32 R16, RZ, RZ, R14 ;  /* 0x000000ffff107224 */ /* 0x001fe400078e000e */
[----:B------:R-:W-:Y:S01]  /*80ff0*/  IMAD.MOV.U32 R17, RZ, RZ, R11 ;  /* 0x000000ffff117224 */ /* 0x000fe200078e000b */
[----:B--2---:R0:W-:Y:S01]  /*81000*/  STL [R1+0x4dc0], R7 ;  /* 0x004dc00701007387 */ /* 0x0041e20000100800 */
[----:B------:R-:W2:Y:S02]  /*81010*/  LDL.LU R4, [R1+0x200] ;  /* 0x0002000001047983 */ /* 0x000ea40000300800 */
[----:B------:R-:W2:Y:S02]  /*81020*/  LDL.LU R5, [R1+0x204] ;  /* 0x0002040001057983 */ /* 0x000ea40000300800 */
[----:B------:R-:W3:Y:S01]  /*81030*/  LDL.LU R6, [R1+0x208] ;  /* 0x0002080001067983 */ /* 0x000ee20000300800 */
[----:B0-----:R-:W3:Y:S01]  /*81040*/  LDL.LU R7, [R1+0x20c] ;  /* 0x00020c0001077983 */ /* 0x001ee20000300800 */
[----:B------:R0:W-:Y:S03]  /*81050*/  STL.64 [R1+0x4e28], R16 ;  /* 0x004e281001007387 */ /* 0x0001e60000100a00 */
        /* <DEDUP_REMOVED lines=10> */
[----:B------:R-:W2:Y:S01]  /*81100*/  LDL.LU R12, [R1+0x750] ;  /* 0x00075000010c7983 */ /* 0x000ea20000300800 */
[----:B------:R-:W3:Y:S02]  /*81110*/  LDL.LU R13, [R1+0x754] ;  /* 0x00075400010d7983 */ /* 0x000ee40000300800 */
[----:B------:R-:W3:Y:S02]  /*81120*/  LDL.LU R14, [R1+0x758] ;  /* 0x00075800010e7983 */ /* 0x000ee40000300800 */
[----:B------:R-:W3:Y:S01]  /*81130*/  LDL.LU R15, [R1+0x75c] ;  /* 0x00075c00010f7983 */ /* 0x000ee20000300800 */
[----:B------:R-:W3:Y:S04]  /*81140*/  LDL.64 R8, [R1+0x1a0] ;  /* 0x0001a00001087983 */ /* 0x000ee80000100a00 */
[----:B----4-:R-:W-:Y:S01]  /*81150*/  STL.64 [R1+0x4e50], R18 ;  /* 0x004e501201007387 */ /* 0x010fe20000100a00 */
[----:B--2---:R0:W-:Y:S03]  /*81160*/  STL.64 [R1+0x4e48], R16 ;  /* 0x004e481001007387 */ /* 0x0041e60000100a00 */
[----:B0-----:R-:W2:Y:S04]  /*81170*/  LDL.64 R16, [R1+0x180] ;  /* 0x0001800001107983 */ /* 0x001ea80000100a00 */
[----:B--2---:R0:W-:Y:S01]  /*81180*/  STL.64 [R1+0x4e60], R16 ;  /* 0x004e601001007387 */ /* 0x0041e20000100a00 */
[----:B------:R-:W2:Y:S03]  /*81190*/  LDL.64 R24, [R1+0x170] ;  /* 0x0001700001187983 */ /* 0x000ea60000100a00 */
[----:B0-----:R-:W4:Y:S04]  /*811a0*/  LDL.64 R16, [R1+0x190] ;  /* 0x0001900001107983 */ /* 0x001f280000100a00 */
[----:B--2---:R0:W-:Y:S04]  /*811b0*/  STL.64 [R1+0x4e58], R24 ;  /* 0x004e581801007387 */ /* 0x0041e80000100a00 */
[----:B0-----:R-:W2:Y:S01]  /*811c0*/  LDL.LU R24, [R1+0x730] ;  /* 0x0007300001187983 */ /* 0x001ea20000300800 */
[----:B------:R-:W2:Y:S02]  /*811d0*/  LDL.LU R25, [R1+0x734] ;  /* 0x0007340001197983 */ /* 0x000ea40000300800 */
[----:B------:R-:W2:Y:S02]  /*811e0*/  LDL.LU R26, [R1+0x738] ;  /* 0x00073800011a7983 */ /* 0x000ea40000300800 */
[----:B------:R-:W2:Y:S02]  /*811f0*/  LDL.LU R27, [R1+0x73c] ;  /* 0x00073c00011b7983 */ /* 0x000ea40000300800 */
[----:B--2---:R-:W-:Y:S01]  /*81200*/  STL.64 [R1+0x4e70], R26 ;  /* 0x004e701a01007387 */ /* 0x004fe20000100a00 */
[----:B------:R0:W-:Y:S03]  /*81210*/  STL.64 [R1+0x4e68], R24 ;  /* 0x004e681801007387 */ /* 0x0001e60000100a00 */
[----:B0-----:R-:W4:Y:S01]  /*81220*/  LDL.LU R24, [R1+0x740] ;  /* 0x0007400001187983 */ /* 0x001f220000300800 */
[----:B------:R-:W4:Y:S02]  /*81230*/  LDL.LU R25, [R1+0x744] ;  /* 0x0007440001197983 */ /* 0x000f240000300800 */
[----:B------:R-:W4:Y:S02]  /*81240*/  LDL.LU R26, [R1+0x748] ;  /* 0x00074800011a7983 */ /* 0x000f240000300800 */
[----:B------:R-:W4:Y:S01]  /*81250*/  LDL.LU R27, [R1+0x74c] ;  /* 0x00074c00011b7983 */ /* 0x000f220000300800 */
[----:B---3--:R-:W-:Y:S01]  /*81260*/  STL.64 [R1+0x4de0], R6 ;  /* 0x004de00601007387 */ /* 0x008fe20000100a00 */
[----:B------:R0:W-:Y:S03]  /*81270*/  STL.64 [R1+0x4dd8], R4 ;  /* 0x004dd80401007387 */ /* 0x0001e60000100a00 */
[----:B0-----:R-:W2:Y:S01]  /*81280*/  LDL.LU R4, [R1+0x210] ;  /* 0x0002100001047983 */ /* 0x001ea20000300800 */
[----:B------:R-:W2:Y:S02]  /*81290*/  LDL.LU R5, [R1+0x214] ;  /* 0x0002140001057983 */ /* 0x000ea40000300800 */
[----:B------:R-:W3:Y:S02]  /*812a0*/  LDL.LU R6, [R1+0x218] ;  /* 0x0002180001067983 */ /* 0x000ee40000300800 */
[----:B------:R-:W3:Y:S01]  /*812b0*/  LDL.LU R7, [R1+0x21c] ;  /* 0x00021c0001077983 */ /* 0x000ee20000300800 */
[C---:B------:R-:W-:Y:S01]  /*812c0*/  HMMA.16816.F32.BF16 R12, R20.reuse, R8, R12 ;  /* 0x00000008140c723c */ /* 0x040fe2000004180c */
[----:B---3--:R-:W-:Y:S01]  /*812d0*/  STL.64 [R1+0x4df8], R6 ;  /* 0x004df80601007387 */ /* 0x008fe20000100a00 */
[----:B--2---:R0:W-:Y:S03]  /*812e0*/  STL.64 [R1+0x4df0], R4 ;  /* 0x004df00401007387 */ /* 0x0041e60000100a00 */
[----:B0-----:R-:W2:Y:S01]  /*812f0*/  LDL.LU R4, [R1+0x220] ;  /* 0x0002200001047983 */ /* 0x001ea20000300800 */
[----:B------:R-:W2:Y:S02]  /*81300*/  LDL.LU R5, [R1+0x224] ;  /* 0x0002240001057983 */ /* 0x000ea40000300800 */
[----:B------:R-:W3:Y:S02]  /*81310*/  LDL.LU R6, [R1+0x228] ;  /* 0x0002280001067983 */ /* 0x000ee40000300800 */
[----:B------:R-:W3:Y:S01]  /*81320*/  LDL.LU R7, [R1+0x22c] ;  /* 0x00022c0001077983 */ /* 0x000ee20000300800 */
[----:B----4-:R-:W-:Y:S01]  /*81330*/  HMMA.16816.F32.BF16 R24, R20, R16, R24 ;  /* 0x000000101418723c */ /* 0x010fe20000041818 */
        /* <DEDUP_REMOVED lines=9> */
[----:B------:R-:W-:Y:S01]  /*813d0*/  STL [R1+0x4db8], R0 ;  /* 0x004db80001007387 */ /* 0x000fe20000100800 */
[----:B------:R-:W-:Y:S02]  /*813e0*/  STL [R1+0x4da0], R28 ;  /* 0x004da01c01007387 */ /* 0x000fe40000100800 */
[----:B------:R0:W-:Y:S02]  /*813f0*/  STL.64 [R1+0x750], R12 ;  /* 0x0007500c01007387 */ /* 0x0001e40000100a00 */
[----:B------:R1:W-:Y:S01]  /*81400*/  STL.64 [R1+0x758], R14 ;  /* 0x0007580e01007387 */ /* 0x0003e20000100a00 */
[----:B0-----:R-:W3:Y:S01]  /*81410*/  LDL.LU.64 R12, [R1+0x4e80] ;  /* 0x004e8000010c7983 */ /* 0x001ee20000300a00 */
[----:B-1----:R-:W-:-:S02]  /*81420*/  IMAD.MOV.U32 R14, RZ, RZ, R8 ;  /* 0x000000ffff0e7224 */ /* 0x002fc400078e0008 */
[----:B------:R-:W4:Y:S02]  /*81430*/  LDL.LU.64 R8, [R1+0x4e78] ;  /* 0x004e780001087983 */ /* 0x000f240000300a00 */
[----:B------:R-:W-:Y:S01]  /*81440*/  STL [R1+0x4dbc], R11 ;  /* 0x004dbc0b01007387 */ /* 0x000fe20000100800 */
        /* <DEDUP_REMOVED lines=24> */
[----:B------:R-:W2:Y:S01]  /*815d0*/  LDL.LU.64 R16, [R1+0x4e28] ;  /* 0x004e280001107983 */ /* 0x000ea20000300a00 */
[----:B------:R-:W-:-:S02]  /*815e0*/  IMAD.MOV.U32 R2, RZ, RZ, R24 ;  /* 0x000000ffff027224 */ /* 0x000fc400078e0018 */
[----:B------:R-:W-:Y:S11]  /*815f0*/  IMAD.MOV.U32 R10, RZ, RZ, R25 ;  /* 0x000000ffff0a7224 */ /* 0x000ff600078e0019 */
[----:B------:R-:W-:Y:S08]  /*81600*/  @!UPT UIADD3 URZ, URZ, URZ, URZ ;  /* 0x0000003f3f3ff290 */ /* 0x000ff0000fffe03f */
[----:B------:R0:W-:Y:S01]  /*81610*/  STL.64 [R1+0x420], R20 ;  /* 0x0004201401007387 */ /* 0x0001e20000100a00 */
[----:B------:R1:W-:Y:S02]  /*81620*/  STL.64 [R1+0x428], R22 ;  /* 0x0004281601007387 */ /* 0x0003e40000100a00 */
[----:B------:R-:W2:Y:S02]  /*81630*/  LDL.LU.64 R26, [R1+0x4e20] ;  /* 0x004e2000011a7983 */ /* 0x000ea40000300a00 */
[----:B------:R-:W2:Y:S01]  /*81640*/  LDL.LU.64 R24, [R1+0x4e18] ;  /* 0x004e180001187983 */ /* 0x000ea20000300a00 */
        /* <DEDUP_REMOVED lines=31> */
[----:B0-----:R-:W2:Y:S01]  /*81840*/  LDL.LU R7, [R1+0x4dc0] ;  /* 0x004dc00001077983 */ /* 0x001ea20000300800 */
[----:B------:R-:W-:Y:S02]  /*81850*/  STL.64 [R1+0x4cc8], R18 ;  /* 0x004cc81201007387 */ /* 0x000fe40000100a00 */
[----:B------:R0:W-:Y:S02]  /*81860*/  STL.64 [R1+0x4cc0], R16 ;  /* 0x004cc01001007387 */ /* 0x0001e40000100a00 */
[----:B0-----:R-:W2:Y:S01]  /*81870*/  LDL.LU R16, [R1+0x1f0] ;  /* 0x0001f00001107983 */ /* 0x001ea20000300800 */
[----:B------:R-:W2:Y:S02]  /*81880*/  LDL.LU R17, [R1+0x1f4] ;  /* 0x0001f40001117983 */ /* 0x000ea40000300800 */
[----:B------:R-:W2:Y:S02]  /*81890*/  LDL.LU R18, [R1+0x1f8] ;  /* 0x0001f80001127983 */ /* 0x000ea40000300800 */
[----:B------:R-:W2:Y:S01]  /*818a0*/  LDL.LU R19, [R1+0x1fc] ;  /* 0x0001fc0001137983 */ /* 0x000ea20000300800 */
[----:B---3--:R0:W-:Y:S01]  /*818b0*/  STL.64 [R1+0x4ce8], R12 ;  /* 0x004ce80c01007387 */ /* 0x0081e20000100a00 */
[----:B------:R1:W-:Y:S01]  /*818c0*/  STL.64 [R1+0x4da8], R14 ;  /* 0x004da80e01007387 */ /* 0x0003e20000100a00 */
[C---:B--2---:R-:W-:Y:S11]  /*818d0*/  HMMA.16816.F32.BF16 R16, R24.reuse, R12, R16 ;  /* 0x0000000c1810723c */ /* 0x044ff60000041810 */
[----:B------:R-:W-:Y:S11]  /*818e0*/  @!UPT UIADD3 URZ, URZ, URZ, URZ ;  /* 0x0000003f3f3ff290 */ /* 0x000ff6000fffe03f */
[----:B------:R-:W-:Y:S01]  /*818f0*/  @!UPT UIADD3 URZ, URZ, URZ, URZ ;  /* 0x0000003f3f3ff290 */ /* 0x000fe2000fffe03f */
[----:B------:R-:W-:Y:S01]  /*81900*/  STL.64 [R1+0x1f0], R16 ;  /* 0x0001f01001007387 */ /* 0x000fe20000100a00 */
[----:B------:R4:W-:Y:S02]  /*81910*/  STL.64 [R1+0x1f8], R18 ;  /* 0x0001f81201007387 */ /* 0x0009e40000100a00 */
[----:B0-----:R-:W2:Y:S02]  /*81920*/  LDL.LU R12, [R1+0x950] ;  /* 0x00095000010c7983 */ /* 0x001ea40000300800 */
[----:B------:R-:W2:Y:S01]  /*81930*/  LDL.LU R13, [R1+0x954] ;  /* 0x00095400010d7983 */ /* 0x000ea20000300800 */
[----:B-1----:R-:W2:Y:S01]  /*81940*/  LDL.LU R14, [R1+0x958] ;  /* 0x00095800010e7983 */ /* 0x002ea20000300800 */
[----:B------:R-:W2:Y:S01]  /*81950*/  LDL.LU R15, [R1+0x95c] ;  /* 0x00095c00010f7983 */ /* 0x000ea20000300800 */
[----:B----4-:R-:W-:Y:S02]  /*81960*/  HMMA.16816.F32.BF16 R16, R24, R8, R20 ;  /* 0x000000081810723c */ /* 0x010fe40000041814 */
[----:B------:R-:W-:Y:S04]  /*81970*/  STL.64 [R1+0x4d00], R8 ;  /* 0x004d000801007387 */ /* 0x000fe80000100a00 */
[----:B------:R0:W1:Y:S11]  /*81980*/  LDSM.16.MT88.4 R20, [R7+0x24080] ;  /* 0x024080000714783b */ /* 0x0000760000004200 */
[----:B------:R-:W-:Y:S06]  /*81990*/  @!UPT UIADD3 URZ, URZ, URZ, URZ ;  /* 0x0000003f3f3ff290 */ /* 0x000fec000fffe03f */
[----:B------:R-:W-:Y:S01]  /*819a0*/  STL.64 [R1+0x150], R16 ;  /* 0x0001501001007387 */ /* 0x000fe20000100a00 */
[----:B------:R-:W-:Y:S02]  /*819b0*/  STL.64 [R1+0x158], R18 ;  /* 0x0001581201007387 */ /* 0x000fe40000100a00 */
[----:B------:R-:W3:Y:S02]  /*819c0*/  LDL.LU R4, [R1+0xc0] ;  /* 0x0000c00001047983 */ /* 0x000ee40000300800 */
[----:B------:R-:W3:Y:S01]  /*819d0*/  LDL.LU R5, [R1+0xc4] ;  /* 0x0000c40001057983 */ /* 0x000ee20000300800 */
[----:B------:R-:W4:Y:S01]  /*819e0*/  LDL.LU R6, [R1+0xc8] ;  /* 0x0000c80001067983 */ /* 0x000f220000300800 */
[----:B0-----:R-:W4:Y:S03]  /*819f0*/  LDL.LU R7, [R1+0xcc] ;  /* 0x0000cc0001077983 */ /* 0x001f260000300800 */
[----:B----4-:R-:W-:Y:S01]  /*81a00*/  STL.64 [R1+0x4d20], R6 ;  /* 0x004d200601007387 */ /* 0x010fe20000100a00 */
[----:B---3--:R0:W-:Y:S02]  /*81a10*/  STL.64 [R1+0x4d18], R4 ;  /* 0x004d180401007387 */ /* 0x0081e40000100a00 */
[----:B0-----:R-:W-:-:S02]  /*81a20*/  IMAD.MOV.U32 R4, RZ, RZ, R11 ;  /* 0x000000ffff047224 */ /* 0x001fc400078e000b */
[----:B------:R-:W-:Y:S01]  /*81a30*/  IMAD.MOV.U32 R5, RZ, RZ, R0 ;  /* 0x000000ffff057224 */ /* 0x000fe200078e0000 */
[----:B------:R-:W3:Y:S01]  /*81a40*/  LDL.LU R11, [R1+0x4dbc] ;  /* 0x004dbc00010b7983 */ /* 0x000ee20000300800 */
[----:B------:R-:W4:Y:S02]  /*81a50*/  LDL.LU R0, [R1+0x4db8] ;  /* 0x004db80001007983 */ /* 0x000f240000300800 */
[----:B------:R-:W2:Y:S02]  /*81a60*/  LDL.64 R16, [R1+0x1d0] ;  /* 0x0001d00001107983 */ /* 0x000ea40000100a00 */
[----:B--2---:R0:W-:Y:S04]  /*81a70*/  STL.64 [R1+0x4d98], R16 ;  /* 0x004d981001007387 */ /* 0x0041e80000100a00 */
[----:B0-----:R-:W2:Y:S01]  /*81a80*/  LDL.LU R16, [R1+0x940] ;  /* 0x0009400001107983 */ /* 0x001ea20000300800 */
[----:B------:R-:W2:Y:S02]  /*81a90*/  LDL.LU R17, [R1+0x944] ;  /* 0x0009440001117983 */ /* 0x000ea40000300800 */
[----:B------:R-:W2:Y:S02]  /*81aa0*/  LDL.LU R18, [R1+0x948] ;  /* 0x0009480001127983 */ /* 0x000ea40000300800 */
[----:B------:R-:W2:Y:S01]  /*81ab0*/  LDL.LU R19, [R1+0x94c] ;  /* 0x00094c0001137983 */ /* 0x000ea20000300800 */
[----:B------:R0:W-:Y:S04]  /*81ac0*/  STL.64 [R1+0x4d38], R4 ;  /* 0x004d380401007387 */ /* 0x0001e80000100a00 */
[----:B0-----:R-:W2:Y:S04]  /*81ad0*/  LDL R4, [R1+0x30] ;  /* 0x0000300001047983 */ /* 0x001ea80000100800 */
[----:B------:R-:W2:Y:S01]  /*81ae0*/  LDL R5, [R1+0x34] ;  /* 0x0000340001057983 */ /* 0x000ea20000100800 */
[----:B-1----:R-:W-:Y:S02]  /*81af0*/  STL.64 [R1+0x4be8], R22 ;  /* 0x004be81601007387 */ /* 0x002fe40000100a00 */
[----:B------:R0:W-:Y:S02]  /*81b00*/  STL.64 [R1+0x4be0], R20 ;  /* 0x004be01401007387 */ /* 0x0001e40000100a00 */
[----:B0-----:R-:W-:-:S02]  /*81b10*/  IMAD.MOV.U32 R20, RZ, RZ, R2 ;  /* 0x000000ffff147224 */ /* 0x001fc400078e0002 */
[----:B------:R-:W-:Y:S01]  /*81b20*/  IMAD.MOV.U32 R21, RZ, RZ, R10 ;  /* 0x000000ffff157224 */ /* 0x000fe200078e000a */
[----:B------:R-:W4:Y:S01]  /*81b30*/  LDL.LU R2, [R1+0x4db4] ;  /* 0x004db40001027983 */ /* 0x000f220000300800 */
[----:B------:R-:W4:Y:S01]  /*81b40*/  LDL.LU R10, [R1+0x4db0] ;  /* 0x004db000010a7983 */ /* 0x000f220000300800 */
[----:B--2---:R-:W-:Y:S02]  /*81b50*/  HMMA.16816.F32.BF16 R4, R24, R4, R12 ;  /* 0x000000041804723c */ /* 0x004fe4000004180c */
[----:B------:R-:W2:Y:S05]  /*81b60*/  LDL.LU.64 R14, [R1+0x4da8] ;  /* 0x004da800010e7983 */ /* 0x000eaa0000300a00 */
[----:B---3--:R-:W-:Y:S11]  /*81b70*/  IMAD.MOV.U32 R13, RZ, RZ, R11 ;  /* 0x000000ffff0d7224 */ /* 0x008ff600078e000b */
[----:B------:R-:W-:Y:S05]  /*81b80*/  @!UPT UIADD3 URZ, URZ, URZ, URZ ;  /* 0x0000003f3f3ff290 */ /* 0x000fea000fffe03f */
[----:B------:R0:W-:Y:S01]  /*81b90*/  STL.64 [R1+0x140], R4 ;  /* 0x0001400401007387 */ /* 0x0001e20000100a00 */
[----:B------:R-:W-:Y:S02]  /*81ba0*/  STL.64 [R1+0x148], R6 ;  /* 0x0001480601007387 */ /* 0x000fe40000100a00 */
[----:B0-----:R-:W-:Y:S02]  /*81bb0*/  IMAD.MOV.U32 R4, RZ, RZ, R28 ;  /* 0x000000ffff047224 */ /* 0x001fe400078e001c */
[----:B------:R-:W3:Y:S01]  /*81bc0*/  LDL.LU R28, [R1+0x4da0] ;  /* 0x004da000011c7983 */ /* 0x000ee20000300800 */
[----:B--2---:R-:W-:-:S05]  /*81bd0*/  IMAD.MOV.U32 R12, RZ, RZ, R14 ;  /* 0x000000ffff0c7224 */ /* 0x004fca00078e000e */
[----:B------:R4:W-:Y:S01]  /*81be0*/  STL.64 [R1+0x4d68], R12 ;  /* 0x004d680c01007387 */ /* 0x0009e20000100a00 */
[----:B------:R-:W2:Y:S02]  /*81bf0*/  LDL.LU R8, [R1+0x900] ;  /* 0x0009000001087983 */ /* 0x000ea40000300800 */
[----:B------:R-:W2:Y:S02]  /*81c00*/  LDL.LU R9, [R1+0x904] ;  /* 0x0009040001097983 */ /* 0x000ea40000300800 */
[----:B----4-:R-:W-:Y:S02]  /*81c10*/  IMAD.MOV.U32 R12, RZ, RZ, R10 ;  /* 0x000000ffff0c7224 */ /* 0x010fe400078e000a */
[----:B------:R-:W4:Y:S01]  /*81c20*/  LDL.LU R10, [R1+0x908] ;  /* 0x00090800010a7983 */ /* 0x000f220000300800 */
[----:B------:R-:W4:Y:S02]  /*81c30*/  LDL.LU R11, [R1+0x90c] ;  /* 0x00090c00010b7983 */ /* 0x000f240000300800 */
[----:B------:R-:W-:-:S02]  /*81c40*/  IMAD.MOV.U32 R13, RZ, RZ, R2 ;  /* 0x000000ffff0d7224 */ /* 0x000fc400078e0002 */
[----:B------:R-:W-:-:S05]  /*81c50*/  IMAD.MOV.U32 R5, RZ, RZ, R15 ;  /* 0x000000ffff057224 */ /* 0x000fca00078e000f */
[C---:B------:R-:W-:Y:S01]  /*81c60*/  HMMA.16816.F32.BF16 R12, R24.reuse, R12, R16 ;  /* 0x0000000c180c723c */ /* 0x040fe20000041810 */
[----:B----4-:R-:W-:Y:S01]  /*81c70*/  STL.64 [R1+0x4d78], R10 ;  /* 0x004d780a01007387 */ /* 0x010fe20000100a00 */
[----:B--2---:R0:W-:Y:S03]  /*81c80*/  STL.64 [R1+0x4d70], R8 ;  /* 0x004d700801007387 */ /* 0x0041e60000100a00 */
[----:B0-----:R-:W2:Y:S01]  /*81c90*/  LDL.64 R8, [R1+0x1c0] ;  /* 0x0001c00001087983 */ /* 0x001ea20000100a00 */
[----:B------:R0:W-:Y:S03]  /*81ca0*/  STL.64 [R1+0x4d50], R4 ;  /* 0x004d500401007387 */ /* 0x0001e60000100a00 */
[----:B0-----:R-:W4:Y:S01]  /*81cb0*/  LDL.LU R4, [R1+0x930] ;  /* 0x0009300001047983 */ /* 0x001f220000300800 */
[----:B------:R-:W4:Y:S02]  /*81cc0*/  LDL.LU R5, [R1+0x934] ;  /* 0x0009340001057983 */ /* 0x000f240000300800 */
[----:B------:R-:W4:Y:S02]  /*81cd0*/  LDL.LU R6, [R1+0x938] ;  /* 0x0009380001067983 */ /* 0x000f240000300800 */
[----:B------:R-:W4:Y:S01]  /*81ce0*/  LDL.LU R7, [R1+0x93c] ;  /* 0x00093c0001077983 */ /* 0x000f220000300800 */
[----:B------:R-:W4:Y:S08]  /*81cf0*/  LDL.LU.64 R16, [R1+0x4d98] ;  /* 0x004d980001107983 */ /* 0x000f300000300a00 */
[----:B------:R0:W-:Y:S02]  /*81d00*/  STL.64 [R1+0x130], R12 ;  /* 0x0001300c01007387 */ /* 0x0001e40000100a00 */
[----:B------:R1:W-:Y:S01]  /*81d10*/  STL.64 [R1+0x138], R14 ;  /* 0x0001380e01007387 */ /* 0x0003e20000100a00 */
[----:B0-----:R-:W2:Y:S01]  /*81d20*/  LDL.LU R12, [R1+0x910] ;  /* 0x00091000010c7983 */ /* 0x001ea20000300800 */
[----:B------:R-:W2:Y:S02]  /*81d30*/  LDL.LU R13, [R1+0x914] ;  /* 0x00091400010d7983 */ /* 0x000ea40000300800 */
[----:B-1----:R-:W2:Y:S02]  /*81d40*/  LDL.LU R14, [R1+0x918] ;  /* 0x00091800010e7983 */ /* 0x002ea40000300800 */
[----:B------:R-:W2:Y:S01]  /*81d50*/  LDL.LU R15, [R1+0x91c] ;  /* 0x00091c00010f7983 */ /* 0x000ea20000300800 */
[----:B----4-:R-:W-:Y:S01]  /*81d60*/  HMMA.16816.F32.BF16 R4, R24, R16, R4 ;  /* 0x000000101804723c */ /* 0x010fe20000041804 */
        /* <DEDUP_REMOVED lines=8> */
[----:B------:R-:W-:Y:S02]  /*81df0*/  STL.64 [R1+0x128], R6 ;  /* 0x0001280601007387 */ /* 0x000fe40000100a00 */
[----:B------:R-:W-:Y:S02]  /*81e00*/  IMAD.MOV.U32 R22, RZ, RZ, R16 ;  /* 0x000000ffff167224 */ /* 0x000fe400078e0010 */
[----:B------:R-:W-:Y:S02]  /*81e10*/  IMAD.MOV.U32 R2, RZ, RZ, R17 ;  /* 0x000000ffff027224 */ /* 0x000fe400078e0011 */
[----:B0-----:R-:W-:Y:S02]  /*81e20*/  IMAD.MOV.U32 R4, RZ, RZ, R3 ;  /* 0x000000ffff047224 */ /* 0x001fe400078e0003 */
[----:B------:R-:W4:Y:S01]  /*81e30*/  LDL.LU R3, [R1+0x4d90] ;  /* 0x004d900001037983 */ /* 0x000f220000300800 */
[----:B------:R-:W3:Y:S02]  /*81e40*/  LDL.64 R16, [R1] ;  /* 0x0000000001107983 */ /* 0x000ee40000100a00 */
[----:B------:R-:W-:-:S02]  /*81e50*/  IMAD.MOV.U32 R23, RZ, RZ, R9 ;  /* 0x000000ffff177224 */ /* 0x000fc400078e0009 */
[----:B------:R-:W-:Y:S02]  /*81e60*/  IMAD.MOV.U32 R5, RZ, RZ, R29 ;  /* 0x000000ffff057224 */ /* 0x000fe400078e001d */
[----:B------:R-:W-:Y:S01]  /*81e70*/  IMAD.MOV.U32 R29, RZ, RZ, R8 ;  /* 0x000000ffff1d7224 */ /* 0x000fe200078e0008 */
[----:B--2---:R-:W-:Y:S01]  /*81e80*/  HMMA.16816.F32.BF16 R12, R24, R8, R12 ;  /* 0x00000008180c723c */ /* 0x004fe2000004180c */
[----:B---3--:R-:W-:Y:S11]  /*81e90*/  STL.64 [R1+0x4ce0], R16 ;  /* 0x004ce01001007387 */ /* 0x008ff60000100a00 */
[----:B------:R-:W-:Y:S11]  /*81ea0*/  @!UPT UIADD3 URZ, URZ, URZ, URZ ;  /* 0x0000003f3f3ff290 */ /* 0x000ff6000fffe03f */
[----:B------:R-:W-:Y:S01]  /*81eb0*/  STL.64 [R1+0x110], R12 ;  /* 0x0001100c01007387 */ /* 0x000fe20000100a00 */
[----:B------:R0:W-:Y:S03]  /*81ec0*/  STL.64 [R1+0x118], R14 ;  /* 0x0001180e01007387 */ /* 0x0001e60000100a00 */
[----:B0-----:R-:W2:Y:S01]  /*81ed0*/  LDL.LU.64 R14, [R1+0x4d88] ;  /* 0x004d8800010e7983 */ /* 0x001ea20000300a00 */
[----:B------:R-:W2:Y:S02]  /*81ee0*/  LDL.LU.64 R12, [R1+0x4d80] ;  /* 0x004d8000010c7983 */ /* 0x000ea40000300a00 */
[----:B------:R-:W3:Y:S02]  /*81ef0*/  LDL.LU.64 R10, [R1+0x4d78] ;  /* 0x004d7800010a7983 */ /* 0x000ee40000300a00 */
[----:B------:R-:W3:Y:S01]  /*81f00*/  LDL.LU.64 R8, [R1+0x4d70] ;  /* 0x004d700001087983 */ /* 0x000ee20000300a00 */
        /* <DEDUP_REMOVED lines=12> */
[----:B------:R-:W-:-:S02]  /*81fd0*/  IMAD.MOV.U32 R16, RZ, RZ, R28 ;  /* 0x000000ffff107224 */ /* 0x000fc400078e001c */
[----:B------:R-:W-:-:S07]  /*81fe0*/  IMAD.MOV.U32 R17, RZ, RZ, R0 ;  /* 0x000000ffff117224 */ /* 0x000fce00078e0000 */
[C---:B------:R-:W-:Y:S01]  /*81ff0*/  HMMA.16816.F32.BF16 R16, R24.reuse, R16, R12 ;  /* 0x000000101810723c */ /* 0x040fe2000004180c */
[----:B--2---:R-:W-:Y:S01]  /*82000*/  STL.64 [R1+0x4d60], R22 ;  /* 0x004d601601007387 */ /* 0x004fe20000100a00 */
[----:B------:R0:W-:Y:S03]  /*82010*/  STL.64 [R1+0x4d58], R20 ;  /* 0x004d581401007387 */ /* 0x0001e60000100a00 */
[----:B0-----:R-:W2:Y:S01]  /*82020*/  LDL.LU R20, [R1+0x8f0] ;  /* 0x0008f00001147983 */ /* 0x001ea20000300800 */
[----:B------:R-:W2:Y:S02]  /*82030*/  LDL.LU R21, [R1+0x8f4] ;  /* 0x0008f40001157983 */ /* 0x000ea40000300800 */
[----:B------:R-:W2:Y:S02]  /*82040*/  LDL.LU R22, [R1+0x8f8] ;  /* 0x0008f80001167983 */ /* 0x000ea40000300800 */
[----:B------:R-:W2:Y:S01]  /*82050*/  LDL.LU R23, [R1+0x8fc] ;  /* 0x0008fc0001177983 */ /* 0x000ea20000300800 */
[----:B------:R-:W3:Y:S02]  /*82060*/  LDL.LU.64 R12, [R1+0x4d68] ;  /* 0x004d6800010c7983 */ /* 0x000ee40000300a00 */
[C---:B---3--:R-:W-:Y:S02]  /*82070*/  HMMA.16816.F32.BF16 R8, R24.reuse, R12, R8 ;  /* 0x0000000c1808723c */ /* 0x048fe40000041808 */
[----:B------:R-:W3:Y:S08]  /*82080*/  LDL.LU R12, [R1+0x400] ;  /* 0x00040000010c7983 */ /* 0x000ef00000300800 */
[----:B------:R-:W-:Y:S02]  /*82090*/  STL.64 [R1+0x100], R16 ;  /* 0x0001001001007387 */ /* 0x000fe40000100a00 */
[----:B------:R-:W-:Y:S11]  /*820a0*/  STL.64 [R1+0x108], R18 ;  /* 0x0001081201007387 */ /* 0x000ff60000100a00 */
[----:B------:R0:W-:Y:S01]  /*820b0*/  STL.64 [R1+0xf0], R8 ;  /* 0x0000f00801007387 */ /* 0x0001e20000100a00 */
[----:B------:R1:W-:Y:S02]  /*820c0*/  STL.64 [R1+0xf8], R10 ;  /* 0x0000f80a01007387 */ /* 0x0003e40000100a00 */
[----:B------:R-:W3:Y:S02]  /*820d0*/  LDL.LU R13, [R1+0x404] ;  /* 0x00040400010d7983 */ /* 0x000ee40000300800 */
[----:B------:R-:W3:Y:S01]  /*820e0*/  LDL.LU R14, [R1+0x408] ;  /* 0x00040800010e7983 */ /* 0x000ee20000300800 */
[----:B------:R-:W3:Y:S01]  /*820f0*/  LDL.LU R15, [R1+0x40c] ;  /* 0x00040c00010f7983 */ /* 0x000ee20000300800 */
[C---:B--2---:R-:W-:Y:S03]  /*82100*/  HMMA.16816.F32.BF16 R4, R24.reuse, R4, R20 ;  /* 0x000000041804723c */ /* 0x044fe60000041814 */
[----:B0-----:R-:W2:Y:S01]  /*82110*/  LDL.LU R8, [R1+0x410] ;  /* 0x0004100001087983 */ /* 0x001ea20000300800 */
[----:B------:R-:W2:Y:S02]  /*82120*/  LDL.LU R9, [R1+0x414] ;  /* 0x0004140001097983 */ /* 0x000ea40000300800 */
[----:B-1----:R-:W2:Y:S02]  /*82130*/  LDL.LU R10, [R1+0x418] ;  /* 0x00041800010a7983 */ /* 0x002ea40000300800 */
[----:B------:R-:W2:Y:S01]  /*82140*/  LDL.LU R11, [R1+0x41c] ;  /* 0x00041c00010b7983 */ /* 0x000ea20000300800 */
[----:B---3--:R-:W-:Y:S01]  /*82150*/  STL.64 [R1+0x4cf8], R14 ;  /* 0x004cf80e01007387 */ /* 0x008fe20000100a00 */
[----:B------:R0:W-:Y:S02]  /*82160*/  STL.64 [R1+0x4cf0], R12 ;  /* 0x004cf00c01007387 */ /* 0x0001e40000100a00 */
[----:B------:R-:W3:Y:S01]  /*82170*/  LDL.64 R16, [R1+0x10] ;  /* 0x0000100001107983 */ /* 0x000ee20000100a00 */
[----:B0-----:R-:W2:Y:S01]  /*82180*/  LDL.64 R12, [R1+0x20] ;  /* 0x00002000010c7983 */ /* 0x001ea20000100a00 */
[----:B------:R-:W2:Y:S02]  /*82190*/  LDL.LU.64 R22, [R1+0x4d60] ;  /* 0x004d600001167983 */ /* 0x000ea40000300a00 */
[----:B------:R-:W2:Y:S07]  /*821a0*/  LDL.LU.64 R20, [R1+0x4d58] ;  /* 0x004d580001147983 */ /* 0x000eae0000300a00 */
        /* <DEDUP_REMOVED lines=28> */
[----:B--2---:R-:W-:Y:S01]  /*82370*/  STL.64 [R1+0x4ca8], R26 ;  /* 0x004ca81a01007387 */ /* 0x004fe20000100a00 */
[----:B------:R0:W-:Y:S03]  /*82380*/  STL.64 [R1+0x4ca0], R24 ;  /* 0x004ca01801007387 */ /* 0x0001e60000100a00 */
[----:B0-----:R-:W2:Y:S01]  /*82390*/  LDL.LU R24, [R1+0x3d0] ;  /* 0x0003d00001187983 */ /* 0x001ea20000300800 */
[----:B------:R-:W2:Y:S02]  /*823a0*/  LDL.LU R25, [R1+0x3d4] ;  /* 0x0003d40001197983 */ /* 0x000ea40000300800 */
[----:B------:R-:W2:Y:S02]  /*823b0*/  LDL.LU R26, [R1+0x3d8] ;  /* 0x0003d800011a7983 */ /* 0x000ea40000300800 */
[----:B------:R-:W2:Y:S01]  /*823c0*/  LDL.LU R27, [R1+0x3dc] ;  /* 0x0003dc00011b7983 */ /* 0x000ea20000300800 */
[----:B------:R-:W-:Y:S01]  /*823d0*/  HMMA.16816.F32.BF16 R8, R4, R12, R8 ;  /* 0x0000000c0408723c */ /* 0x000fe20000041808 */
        /* <DEDUP_REMOVED lines=13> */
[----:B------:R0:W-:Y:S02]  /*824b0*/  STL.64 [R1+0x410], R8 ;  /* 0x0004100801007387 */ /* 0x0001e40000100a00 */
[----:B------:R1:W-:Y:S01]  /*824c0*/  STL.64 [R1+0x418], R10 ;  /* 0x0004180a01007387 */ /* 0x0003e20000100a00 */
[----:B0-----:R-:W2:Y:S01]  /*824d0*/  LDL.LU.64 R8, [R1+0x4d00] ;  /* 0x004d000001087983 */ /* 0x001ea20000300a00 */
[----:B-1----:R-:W-:-:S02]  /*824e0*/  IMAD.MOV.U32 R11, RZ, RZ, R12 ;  /* 0x000000ffff0b7224 */ /* 0x002fc400078e000c */
[----:B------:R-:W-:Y:S02]  /*824f0*/  IMAD.MOV.U32 R10, RZ, RZ, R13 ;  /* 0x000000ffff0a7224 */ /* 0x000fe400078e000d */
[----:B------:R-:W3:Y:S01]  /*82500*/  LDL.LU.64 R14, [R1+0x4cf8] ;  /* 0x004cf800010e7983 */ /* 0x000ee20000300a00 */
[----:B------:R-:W3:Y:S02]  /*82510*/  LDL.LU.64 R12, [R1+0x4cf0] ;  /* 0x004cf000010c7983 */ /* 0x000ee40000300a00 */
[C---:B---3--:R-:W-:Y:S11]  /*82520*/  HMMA.16816.F32.BF16 R12, R4.reuse, R16, R12 ;  /* 0x00000010040c723c */ /* 0x048ff6000004180c */
[----:B------:R-:W-:Y:S11]  /*82530*/  @!UPT UIADD3 URZ, URZ, URZ, URZ ;  /* 0x0000003f3f3ff290 */ /* 0x000ff6000fffe03f */
[----:B------:R-:W-:Y:S01]  /*82540*/  @!UPT UIADD3 URZ, URZ, URZ, URZ ;  /* 0x0000003f3f3ff290 */ /* 0x000fe2000fffe03f */
[----:B------:R0:W-:Y:S01]  /*82550*/  STL.64 [R1+0x400], R12 ;  /* 0x0004000c01007387 */ /* 0x0001e20000100a00 */
[----:B------:R1:W-:Y:S03]  /*82560*/  STL.64 [R1+0x408], R14 ;  /* 0x0004080e01007387 */ /* 0x0003e60000100a00 */
[----:B0-----:R-:W3:Y:S01]  /*82570*/  LDL.LU.64 R12, [R1+0x4ce8] ;  /* 0x004ce800010c7983 */ /* 0x001ee20000300a00 */
        /* <DEDUP_REMOVED lines=12> */
[----:B------:R-:W2:Y:S02]  /*82640*/  LDL.LU.64 R16, [R1+0x4cc0] ;  /* 0x004cc00001107983 */ /* 0x000ea40000300a00 */
[C---:B--2---:R-:W-:Y:S11]  /*82650*/  HMMA.16816.F32.BF16 R24, R4.reuse, R16, R24 ;  /* 0x000000100418723c */ /* 0x044ff60000041818 */
[----:B------:R-:W-:Y:S11]  /*82660*/  @!UPT UIADD3 URZ, URZ, URZ, URZ ;  /* 0x0000003f3f3ff290 */ /* 0x000ff6000fffe03f */
[----:B------:R-:W-:Y:S01]  /*82670*/  @!UPT UIADD3 URZ, URZ, URZ, URZ ;  /* 0x0000003f3f3ff290 */ /* 0x000fe2000fffe03f */
[----:B------:R-:W-:Y:S01]  /*82680*/  STL.64 [R1+0x3e0], R24 ;  /* 0x0003e01801007387 */ /* 0x000fe20000100a00 */
[----:B------:R0:W-:Y:S03]  /*82690*/  STL.64 [R1+0x3e8], R26 ;  /* 0x0003e81a01007387 */ /* 0x0001e60000100a00 */
[----:B0-----:R-:W3:Y:S01]  /*826a0*/  LDL.LU.64 R26, [R1+0x4cb8] ;  /* 0x004cb800011a7983 */ /* 0x001ee20000300a00 */
[----:B------:R-:W3:Y:S02]  /*826b0*/  LDL.LU.64 R24, [R1+0x4cb0] ;  /* 0x004cb00001187983 */ /* 0x000ee40000300a00 */
[----:B------:R-:W-:Y:S02]  /*826c0*/  STL.64 [R1+0x4b98], R18 ;  /* 0x004b981201007387 */ /* 0x000fe40000100a00 */
[----:B------:R0:W-:Y:S02]  /*826d0*/  STL.64 [R1+0x4b90], R16 ;  /* 0x004b901001007387 */ /* 0x0001e40000100a00 */
[----:B0-----:R-:W2:Y:S01]  /*826e0*/  LDL.64 R16, [R1+0x30] ;  /* 0x0000300001107983 */ /* 0x001ea20000100a00 */
[C---:B---3--:R-:W-:Y:S11]  /*826f0*/  HMMA.16816.F32.BF16 R24, R4.reuse, R12, R24 ;  /* 0x0000000c0418723c */ /* 0x048ff60000041818 */
[----:B------:R-:W-:Y:S11]  /*82700*/  @!UPT UIADD3 URZ, URZ, URZ, URZ ;  /* 0x0000003f3f3ff290 */ /* 0x000ff6000fffe03f */
[----:B------:R-:W-:Y:S01]  /*82710*/  @!UPT UIADD3 URZ, URZ, URZ, URZ ;  /* 0x0000003f3f3ff290 */ /* 0x000fe2000fffe03f */
[----:B------:R-:W-:Y:S01]  /*82720*/  STL.64 [R1+0x3d0], R24 ;  /* 0x0003d01801007387 */ /* 0x000fe20000100a00 */
[----:B------:R0:W-:Y:S03]  /*82730*/  STL.64 [R1+0x3d8], R26 ;  /* 0x0003d81a01007387 */ /* 0x0001e60000100a00 */
[----:B0-----:R-:W3:Y:S01]  /*82740*/  LDL.LU.64 R26, [R1+0x4ca8] ;  /* 0x004ca800011a7983 */ /* 0x001ee20000300a00 */
[----:B------:R-:W3:Y:S02]  /*82750*/  LDL.LU.64 R24, [R1+0x4ca0] ;  /* 0x004ca00001187983 */ /* 0x000ee40000300a00 */
[----:B------:R-:W-:Y:S02]  /*82760*/  STL.64 [R1+0x4c30], R12 ;  /* 0x004c300c01007387 */ /* 0x000fe40000100a00 */
[----:B------:R-:W-:Y:S01]  /*82770*/  STL [R1+0x4b78], R8 ;  /* 0x004b780801007387 */ /* 0x000fe20000100800 */
[----:B------:R-:W-:Y:S01]  /*82780*/  STL [R1+0x4b74], R9 ;  /* 0x004b740901007387 */ /* 0x000fe20000100800 */
[C---:B---3--:R-:W-:Y:S11]  /*82790*/  HMMA.16816.F32.BF16 R24, R4.reuse, R8, R24 ;  /* 0x000000080418723c */ /* 0x048ff60000041818 */
[----:B------:R-:W-:Y:S11]  /*827a0*/  @!UPT UIADD3 URZ, URZ, URZ, URZ ;  /* 0x0000003f3f3ff290 */ /* 0x000ff6000fffe03f */
[----:B------:R-:W-:Y:S01]  /*827b0*/  @!UPT UIADD3 URZ, URZ, URZ, URZ ;  /* 0x0000003f3f3ff290 */ /* 0x000fe2000fffe03f */
[----:B------:R-:W-:Y:S01]  /*827c0*/  STL.64 [R1+0x3c0], R24 ;  /* 0x0003c01801007387 */ /* 0x000fe20000100a00 */
[----:B------:R-:W-:Y:S02]  /*827d0*/  STL.64 [R1+0x3c8], R26 ;  /* 0x0003c81a01007387 */ /* 0x000fe40000100a00 */
[----:B----4-:R-:W0:Y:S04]  /*827e0*/  LDSM.16.MT88.4 R24, [R3+0x24000] ;  /* 0x024000000318783b */ /* 0x010e280000004200 */
[----:B------:R-:W-:Y:S01]  /*827f0*/  STL [R1+0x4b7c], R3 ;  /* 0x004b7c0301007387 */ /* 0x000fe20000100800 */
[----:B0-----:R-:W-:Y:S01]  /*82800*/  STL.64 [R1+0x4a98], R26 ;  /* 0x004a981a01007387 */ /* 0x001fe20000100a00 */
[----:B------:R0:W-:Y:S03]  /*82810*/  STL.64 [R1+0x4a90], R24 ;  /* 0x004a901801007387 */ /* 0x0001e60000100a00 */
[----:B0-----:R-:W2:Y:S01]  /*82820*/  LDL.LU R24, [R1+0x3b0] ;  /* 0x0003b00001187983 */ /* 0x001ea20000300800 */
[----:B------:R-:W2:Y:S02]  /*82830*/  LDL.LU R25, [R1+0x3b4] ;  /* 0x0003b40001197983 */ /* 0x000ea40000300800 */
[----:B------:R-:W2:Y:S02]  /*82840*/  LDL.LU R26, [R1+0x3b8] ;  /* 0x0003b800011a7983 */ /* 0x000ea40000300800 */
[----:B------:R-:W2:Y:S02]  /*82850*/  LDL.LU R27, [R1+0x3bc] ;  /* 0x0003bc00011b7983 */ /* 0x000ea40000300800 */
[----:B--2---:R-:W-:Y:S11]  /*82860*/  HMMA.16816.F32.BF16 R24, R4, R16, R24 ;  /* 0x000000100418723c */ /* 0x004ff60000041818 */
        /* <DEDUP_REMOVED lines=8> */
[----:B------:R-:W-:-:S02]  /*828f0*/  IMAD.MOV.U32 R28, RZ, RZ, R16 ;  /* 0x000000ffff1c7224 */ /* 0x000fc400078e0010 */
[----:B------:R-:W-:Y:S02]  /*82900*/  IMAD.MOV.U32 R0, RZ, RZ, R17 ;  /* 0x000000ffff007224 */ /* 0x000fe400078e0011 */
[----:B------:R-:W-:Y:S02]  /*82910*/  IMAD.MOV.U32 R16, RZ, RZ, R21 ;  /* 0x000000ffff107224 */ /* 0x000fe400078e0015 */
[----:B------:R-:W-:Y:S01]  /*82920*/  IMAD.MOV.U32 R17, RZ, RZ, R20 ;  /* 0x000000ffff117224 */ /* 0x000fe200078e0014 */
[----:B---3--:R-:W-:Y:S01]  /*82930*/  STL.64 [R1+0x4ba8], R26 ;  /* 0x004ba81a01007387 */ /* 0x008fe20000100a00 */
[----:B--2---:R-:W-:Y:S03]  /*82940*/  STL.64 [R1+0x4ba0], R24 ;  /* 0x004ba01801007387 */ /* 0x004fe60000100a00 */
[----:B------:R0:W-:Y:S02]  /*82950*/  STL.64 [R1+0x4bb0], R16 ;  /* 0x004bb01001007387 */ /* 0x0001e40000100a00 */
[----:B0-----:R-:W-:-:S02]  /*82960*/  IMAD.MOV.U32 R16, RZ, RZ, R15 ;  /* 0x000000ffff107224 */ /* 0x001fc400078e000f */
[----:B------:R-:W-:-:S05]  /*82970*/  IMAD.MOV.U32 R17, RZ, RZ, R14 ;  /* 0x000000ffff117224 */ /* 0x000fca00078e000e */
[----:B------:R0:W-:Y:S01]  /*82980*/  STL.64 [R1+0x4bc8], R16 ;  /* 0x004bc81001007387 */ /* 0x0001e20000100a00 */
[----:B------:R-:W2:Y:S02]  /*82990*/  LDL.LU R24, [R1+0x5d0] ;  /* 0x0005d00001187983 */ /* 0x000ea40000300800 */
[----:B------:R-:W2:Y:S02]  /*829a0*/  LDL.LU R25, [R1+0x5d4] ;  /* 0x0005d40001197983 */ /* 0x000ea40000300800 */
[----:B------:R-:W3:Y:S01]  /*829b0*/  LDL.LU R26, [R1+0x5d8] ;  /* 0x0005d800011a7983 */ /* 0x000ee20000300800 */
[----:B------:R-:W3:Y:S01]  /*829c0*/  LDL.LU R27, [R1+0x5dc] ;  /* 0x0005dc00011b7983 */ /* 0x000ee20000300800 */
[----:B0-----:R-:W-:Y:S02]  /*829d0*/  IMAD.MOV.U32 R16, RZ, RZ, R11 ;  /* 0x000000ffff107224 */ /* 0x001fe400078e000b */
[----:B------:R-:W-:-:S05]  /*829e0*/  IMAD.MOV.U32 R17, RZ, RZ, R10 ;  /* 0x000000ffff117224 */ /* 0x000fca00078e000a */
[----:B------:R0:W-:Y:S04]  /*829f0*/  STL.64 [R1+0x4bf0], R16 ;  /* 0x004bf01001007387 */ /* 0x0001e80000100a00 */
        /* <DEDUP_REMOVED lines=11> */
[----:B------:R-:W2:Y:S02]  /*82ab0*/  LDL.LU R13, [R1+0x6c4] ;  /* 0x0006c400010d7983 */ /* 0x000ea40000300800 */
[----:B------:R-:W2:Y:S02]  /*82ac0*/  LDL.LU R14, [R1+0x6c8] ;  /* 0x0006c800010e7983 */ /* 0x000ea40000300800 */
[----:B------:R-:W2:Y:S01]  /*82ad0*/  LDL.LU R15, [R1+0x6cc] ;  /* 0x0006cc00010f7983 */ /* 0x000ea20000300800 */
[----:B------:R-:W2:Y:S01]  /*82ae0*/  LDL.LU R8, [R1+0x6e0] ;  /* 0x0006e00001087983 */ /* 0x000ea20000300800 */
[----:B------:R-:W2:Y:S02]  /*82af0*/  LDL.LU R9, [R1+0x6e4] ;  /* 0x0006e40001097983 */ /* 0x000ea40000300800 */
[----:B------:R-:W2:Y:S02]  /*82b00*/  LDL.LU R10, [R1+0x6e8] ;  /* 0x0006e800010a7983 */ /* 0x000ea40000300800 */
[----:B------:R-:W2:Y:S02]  /*82b10*/  LDL.LU R11, [R1+0x6ec] ;  /* 0x0006ec00010b7983 */ /* 0x000ea40000300800 */
[----:B--2---:R-:W-:Y:S01]  /*82b20*/  STL.64 [R1+0x4c60], R10 ;  /* 0x004c600a01007387 */ /* 0x004fe20000100a00 */
[----:B------:R0:W-:Y:S02]  /*82b30*/  STL.64 [R1+0x4c58], R8 ;  /* 0x004c580801007387 */ /* 0x0001e40000100a00 */
[----:B0-----:R-:W-:-:S02]  /*82b40*/  IMAD.MOV.U32 R8, RZ, RZ, R29 ;  /* 0x000000ffff087224 */ /* 0x001fc400078e001d */
[----:B------:R-:W-:-:S05]  /*82b50*/  IMAD.MOV.U32 R9, RZ, RZ, R23 ;  /* 0x000000ffff097224 */ /* 0x000fca00078e0017 */
[----:B------:R-:W-:Y:S01]  /*82b60*/  STL.64 [R1+0x4c70], R8 ;  /* 0x004c700801007387 */ /* 0x000fe20000100a00 */
[----:B------:R-:W-:Y:S02]  /*82b70*/  STL.64 [R1+0x4c40], R14 ;  /* 0x004c400e01007387 */ /* 0x000fe40000100a00 */
[----:B------:R0:W-:Y:S02]  /*82b80*/  STL.64 [R1+0x4c38], R12 ;  /* 0x004c380c01007387 */ /* 0x0001e40000100a00 */
[----:B0-----:R-:W2:Y:S04]  /*82b90*/  LDL.64 R12, [R1+0x1a0] ;  /* 0x0001a000010c7983 */ /* 0x001ea80000100a00 */
[----:B--2---:R0:W-:Y:S04]  /*82ba0*/  STL.64 [R1+0x4c50], R12 ;  /* 0x004c500c01007387 */ /* 0x0041e80000100a00 */
[----:B0-----:R-:W2:Y:S04]  /*82bb0*/  LDL.64 R12, [R1+0x1b0] ;  /* 0x0001b000010c7983 */ /* 0x001ea80000100a00 */
[----:B--2---:R0:W-:Y:S04]  /*82bc0*/  STL.64 [R1+0x4c68], R12 ;  /* 0x004c680c01007387 */ /* 0x0041e80000100a00 */
[----:B0-----:R-:W2:Y:S01]  /*82bd0*/  LDL.LU R12, [R1+0x6f0] ;  /* 0x0006f000010c7983 */ /* 0x001ea20000300800 */
[----:B------:R-:W2:Y:S02]  /*82be0*/  LDL.LU R13, [R1+0x6f4] ;  /* 0x0006f400010d7983 */ /* 0x000ea40000300800 */
[----:B------:R-:W2:Y:S02]  /*82bf0*/  LDL.LU R14, [R1+0x6f8] ;  /* 0x0006f800010e7983 */ /* 0x000ea40000300800 */
[----:B------:R-:W2:Y:S02]  /*82c00*/  LDL.LU R15, [R1+0x6fc] ;  /* 0x0006fc00010f7983 */ /* 0x000ea40000300800 */
[----:B------:R-:W-:-:S02]  /*82c10*/  IMAD.MOV.U32 R8, RZ, RZ, R22 ;  /* 0x000000ffff087224 */ /* 0x000fc400078e0016 */
[----:B------:R-:W-:Y:S01]  /*82c20*/  IMAD.MOV.U32 R9, RZ, RZ, R2 ;  /* 0x000000ffff097224 */ /* 0x000fe200078e0002 */
[----:B--2---:R-:W-:Y:S01]  /*82c30*/  STL.64 [R1+0x4c80], R14 ;  /* 0x004c800e01007387 */ /* 0x004fe20000100a00 */
[----:B------:R0:W-:Y:S03]  /*82c40*/  STL.64 [R1+0x4c78], R12 ;  /* 0x004c780c01007387 */ /* 0x0001e60000100a00 */
[----:B------:R-:W-:Y:S01]  /*82c50*/  STL.64 [R1+0x4c88], R8 ;  /* 0x004c880801007387 */ /* 0x000fe20000100a00 */
        /* <DEDUP_REMOVED lines=10> */
[----:B------:R-:W2:Y:S01]  /*82d00*/  LDL.64 R8, [R1+0x1e0] ;  /* 0x0001e00001087983 */ /* 0x000ea20000100a00 */
[----:B----4-:R-:W-:Y:S02]  /*82d10*/  STL.64 [R1+0x4c18], R18 ;  /* 0x004c181201007387 */ /* 0x010fe40000100a00 */
[----:B------:R0:W-:Y:S02]  /*82d20*/  STL.64 [R1+0x4c10], R16 ;  /* 0x004c101001007387 */ /* 0x0001e40000100a00 */
[----:B0-----:R-:W4:Y:S04]  /*82d30*/  LDL.64 R16, [R1+0x180] ;  /* 0x0001800001107983 */ /* 0x001f280000100a00 */
[----:B----4-:R0:W-:Y:S04]  /*82d40*/  STL.64 [R1+0x4c28], R16 ;  /* 0x004c281001007387 */ /* 0x0101e80000100a00 */
[----:B0-----:R-:W4:Y:S04]  /*82d50*/  LDL.64 R16, [R1+0x190] ;  /* 0x0001900001107983 */ /* 0x001f280000100a00 */
[----:B----4-:R0:W-:Y:S04]  /*82d60*/  STL.64 [R1+0x4c48], R16 ;  /* 0x004c481001007387 */ /* 0x0101e80000100a00 */
[----:B0-----:R-:W4:Y:S01]  /*82d70*/  LDL.LU R16, [R1+0x6d0] ;  /* 0x0006d00001107983 */ /* 0x001f220000300800 */
[----:B------:R-:W4:Y:S02]  /*82d80*/  LDL.LU R17, [R1+0x6d4] ;  /* 0x0006d40001117983 */ /* 0x000f240000300800 */
[----:B------:R-:W4:Y:S02]  /*82d90*/  LDL.LU R18, [R1+0x6d8] ;  /* 0x0006d80001127983 */ /* 0x000f240000300800 */
[----:B------:R-:W4:Y:S01]  /*82da0*/  LDL.LU R19, [R1+0x6dc] ;  /* 0x0006dc0001137983 */ /* 0x000f220000300800 */
[----:B------:R-:W3:Y:S01]  /*82db0*/  LDL.64 R20, [R1+0x170] ;  /* 0x0001700001147983 */ /* 0x000ee20000100a00 */
[----:B--2---:R-:W-:Y:S03]  /*82dc0*/  HMMA.16816.F32.BF16 R12, R4, R8, R12 ;  /* 0x00000008040c723c */ /* 0x004fe6000004180c */
[----:B---3--:R0:W-:Y:S04]  /*82dd0*/  STL.64 [R1+0x4c20], R20 ;  /* 0x004c201401007387 */ /* 0x0081e80000100a00 */
        /* <DEDUP_REMOVED lines=11> */
[----:B------:R-:W-:Y:S01]  /*82e90*/  IMAD.MOV.U32 R29, RZ, RZ, R9 ;  /* 0x000000ffff1d7224 */ /* 0x000fe200078e0009 */
        /* <DEDUP_REMOVED lines=8> */
[----:B------:R-:W-:Y:S02]  /*82f20*/  STL.64 [R1+0x710], R12 ;  /* 0x0007100c01007387 */ /* 0x000fe40000100a00 */
[----:B------:R0:W-:Y:S02]  /*82f30*/  STL.64 [R1+0x718], R14 ;  /* 0x0007180e01007387 */ /* 0x0001e40000100a00 */
[----:B0-----:R-:W3:Y:S01]  /*82f40*/  LDL.LU.64 R14, [R1+0x4c98] ;  /* 0x004c9800010e7983 */ /* 0x001ee20000300a00 */
[----:B------:R-:W3:Y:S02]  /*82f50*/  LDL.LU.64 R12, [R1+0x4c90] ;  /* 0x004c9000010c7983 */ /* 0x000ee40000300a00 */
[----:B------:R-:W3:Y:S02]  /*82f60*/  LDL.LU.64 R8, [R1+0x4c88] ;  /* 0x004c880001087983 */ /* 0x000ee40000300a00 */
[----:B------:R-:W-:Y:S01]  /*82f70*/  STL [R1+0x4b88], R2 ;  /* 0x004b880201007387 */ /* 0x000fe20000100800 */
[C---:B---3--:R-:W-:Y:S01]  /*82f80*/  HMMA.16816.F32.BF16 R8, R4.reuse, R8, R12 ;  /* 0x000000080408723c */ /* 0x048fe2000004180c */
[----:B------:R-:W3:Y:S01]  /*82f90*/  LDL.LU.64 R14, [R1+0x4c80] ;  /* 0x004c8000010e7983 */ /* 0x000ee20000300a00 */
[----:B------:R-:W3:Y:S11]  /*82fa0*/  LDL.LU.64 R12, [R1+0x4c78] ;  /* 0x004c7800010c7983 */ /* 0x000ef60000300a00 */
[----:B------:R-:W-:Y:S10]  /*82fb0*/  @!UPT UIADD3 URZ, URZ, URZ, URZ ;  /* 0x0000003f3f3ff290 */ /* 0x000ff4000fffe03f */
        /* <DEDUP_REMOVED lines=14> */
[----:B------:R0:W-:Y:S02]  /*830a0*/  STL.64 [R1+0x6e8], R10 ;  /* 0x0006e80a01007387 */ /* 0x0001e40000100a00 */
[----:B0-----:R-:W-:Y:S02]  /*830b0*/  IMAD.MOV.U32 R11, RZ, RZ, R12 ;  /* 0x000000ffff0b7224 */ /* 0x001fe400078e000c */
[----:B------:R-:W-:Y:S02]  /*830c0*/  IMAD.MOV.U32 R10, RZ, RZ, R13 ;  /* 0x000000ffff0a7224 */ /* 0x000fe400078e000d */
[----:B------:R-:W4:Y:S02]  /*830d0*/  LDL.LU.64 R12, [R1+0x4c50] ;  /* 0x004c5000010c7983 */ /* 0x000f240000300a00 */
[----:B----4-:R-:W-:Y:S01]  /*830e0*/  HMMA.16816.F32.BF16 R16, R4, R12, R16 ;  /* 0x0000000c0410723c */ /* 0x010fe20000041810 */
[----:B------:R-:W-:-:S02]  /*830f0*/  IMAD.MOV.U32 R8, RZ, RZ, R12 ;  /* 0x000000ffff087224 */ /* 0x000fc400078e000c */
[----:B------:R-:W-:Y:S11]  /*83100*/  IMAD.MOV.U32 R9, RZ, RZ, R13 ;  /* 0x000000ffff097224 */ /* 0x000ff600078e000d */
[----:B------:R-:W-:Y:S09]  /*83110*/  @!UPT UIADD3 URZ, URZ, URZ, URZ ;  /* 0x0000003f3f3ff290 */ /* 0x000ff2000fffe03f */
[----:B------:R0:W-:Y:S01]  /*83120*/  STL.64 [R1+0x6d0], R16 ;  /* 0x0006d01001007387 */ /* 0x0001e20000100a00 */
[----:B------:R-:W-:Y:S03]  /*83130*/  STL.64 [R1+0x6d8], R18 ;  /* 0x0006d81201007387 */ /* 0x000fe60000100a00 */
[----:B0-----:R-:W3:Y:S01]  /*83140*/  LDL.LU.64 R16, [R1+0x4c48] ;  /* 0x004c480001107983 */ /* 0x001ee20000300a00 */
[----:B------:R-:W3:Y:S02]  /*83150*/  LDL.LU.64 R14, [R1+0x4c40] ;  /* 0x004c4000010e7983 */ /* 0x000ee40000300a00 */
        /* <DEDUP_REMOVED lines=16> */
[----:B0-----:R-:W4:Y:S01]  /*83260*/  LDL.LU.64 R20, [R1+0x4c20] ;  /* 0x004c200001147983 */ /* 0x001f220000300a00 */
[----:B------:R-:W4:Y:S02]  /*83270*/  LDL.LU.64 R18, [R1+0x4c18] ;  /* 0x004c180001127983 */ /* 0x000f240000300a00 */
[----:B------:R-:W4:Y:S02]  /*83280*/  LDL.LU.64 R16, [R1+0x4c10] ;  /* 0x004c100001107983 */ /* 0x000f240000300a00 */
        /* <DEDUP_REMOVED lines=10> */
[----:B------:R-:W2:Y:S01]  /*83330*/  LDL.LU.64 R16, [R1+0x4bf0] ;  /* 0x004bf00001107983 */ /* 0x000ea20000300a00 */
[----:B------:R-:W2:Y:S02]  /*83340*/  LDL.LU.64 R22, [R1+0x4be8] ;  /* 0x004be80001167983 */ /* 0x000ea40000300a00 */
[----:B------:R-:W2:Y:S11]  /*83350*/  LDL.LU.64 R20, [R1+0x4be0] ;  /* 0x004be00001147983 */ /* 0x000eb60000300a00 */
[----:B------:R-:W-:Y:S08]  /*83360*/  @!UPT UIADD3 URZ, URZ, URZ, URZ ;  /* 0x0000003f3f3ff290 */ /* 0x000ff0000fffe03f */
[----:B------:R0:W-:Y:S01]  /*83370*/  STL.64 [R1+0x3a0], R4 ;  /* 0x0003a00401007387 */ /* 0x0001e20000100a00 */
[----:B------:R1:W-:Y:S03]  /*83380*/  STL.64 [R1+0x3a8], R6 ;  /* 0x0003a80601007387 */ /* 0x0003e60000100a00 */
[----:B0-----:R-:W3:Y:S01]  /*83390*/  LDL.LU R4, [R1+0x5b0] ;  /* 0x0005b00001047983 */ /* 0x001ee20000300800 */
[----:B------:R-:W3:Y:S02]  /*833a0*/  LDL.LU R5, [R1+0x5b4] ;  /* 0x0005b40001057983 */ /* 0x000ee40000300800 */
[----:B-1----:R-:W3:Y:S02]  /*833b0*/  LDL.LU R6, [R1+0x5b8] ;  /* 0x0005b80001067983 */ /* 0x002ee40000300800 */
[----:B------:R-:W3:Y:S01]  /*833c0*/  LDL.LU R7, [R1+0x5bc] ;  /* 0x0005bc0001077983 */ /* 0x000ee20000300800 */
        /* <DEDUP_REMOVED lines=31> */
[----:B---3--:R-:W-:Y:S01]  /*835c0*/  HMMA.16816.F32.BF16 R4, R20, R12, R4 ;  /* 0x0000000c1404723c */ /* 0x008fe20000041804 */
[----:B--2---:R-:W-:Y:S01]  /*835d0*/  STL.64 [R1+0x4aa8], R26 ;  /* 0x004aa81a01007387 */ /* 0x004fe20000100a00 */
        /* <DEDUP_REMOVED lines=8> */
[----:B0-----:R-:W-:-:S02]  /*83660*/  IMAD.MOV.U32 R24, RZ, RZ, R28 ;  /* 0x000000ffff187224 */ /* 0x001fc400078e001c */
[----:B------:R-:W-:Y:S01]  /*83670*/  IMAD.MOV.U32 R25, RZ, RZ, R3 ;  /* 0x000000ffff197224 */ /* 0x000fe200078e0003 */
[----:B------:R-:W4:Y:S04]  /*83680*/  LDL.LU R28, [R1+0x4b80] ;  /* 0x004b8000011c7983 */ /* 0x000f280000300800 */
[----:B------:R-:W-:Y:S02]  /*83690*/  STL.64 [R1+0x5b0], R4 ;  /* 0x0005b00401007387 */ /* 0x000fe40000100a00 */
[----:B------:R-:W-:Y:S02]  /*836a0*/  STL.64 [R1+0x5b8], R6 ;  /* 0x0005b80601007387 */ /* 0x000fe40000100a00 */
[----:B------:R-:W2:Y:S01]  /*836b0*/  LDL.LU R3, [R1+0x4b7c] ;  /* 0x004b7c0001037983 */ /* 0x000ea20000300800 */
[----:B------:R0:W-:Y:S02]  /*836c0*/  STL.64 [R1+0x4ad0], R24 ;  /* 0x004ad01801007387 */ /* 0x0001e40000100a00 */
[----:B0-----:R-:W-:-:S02]  /*836d0*/  IMAD.MOV.U32 R24, RZ, RZ, R15 ;  /* 0x000000ffff187224 */ /* 0x001fc400078e000f */
[----:B------:R-:W-:-:S05]  /*836e0*/  IMAD.MOV.U32 R25, RZ, RZ, R14 ;  /* 0x000000ffff197224 */ /* 0x000fca00078e000e */
[----:B------:R-:W-:Y:S01]  /*836f0*/  STL.64 [R1+0x4ae8], R24 ;  /* 0x004ae81801007387 */ /* 0x000fe20000100a00 */
[----:B------:R0:W-:Y:S03]  /*83700*/  STL.64 [R1+0x4a78], R12 ;  /* 0x004a780c01007387 */ /* 0x0001e60000100a00 */
[----:B0-----:R-:W2:Y:S01]  /*83710*/  LDL.LU.64 R12, [R1+0x20] ;  /* 0x00002000010c7983 */ /* 0x001ea20000300a00 */
[----:B------:R-:W-:Y:S02]  /*83720*/  IMAD.MOV.U32 R24, RZ, RZ, R8 ;  /* 0x000000ffff187224 */ /* 0x000fe400078e0008 */
[----:B------:R-:W-:Y:S01]  /*83730*/  IMAD.MOV.U32 R25, RZ, RZ, R9 ;  /* 0x000000ffff197224 */ /* 0x000fe200078e0009 */
[----:B--2---:R0:W-:Y:S04]  /*83740*/  STL.64 [R1+0x4ab0], R12 ;  /* 0x004ab00c01007387 */ /* 0x0041e80000100a00 */
[----:B0-----:R-:W2:Y:S01]  /*83750*/  LDL.LU R12, [R1+0x510] ;  /* 0x00051000010c7983 */ /* 0x001ea20000300800 */
[----:B------:R-:W2:Y:S02]  /*83760*/  LDL.LU R13, [R1+0x514] ;  /* 0x00051400010d7983 */ /* 0x000ea40000300800 */
[----:B------:R-:W2:Y:S02]  /*83770*/  LDL.LU R14, [R1+0x518] ;  /* 0x00051800010e7983 */ /* 0x000ea40000300800 */
[----:B------:R-:W2:Y:S01]  /*83780*/  LDL.LU R15, [R1+0x51c] ;  /* 0x00051c00010f7983 */ /* 0x000ea20000300800 */
[----:B------:R-:W3:Y:S01]  /*83790*/  LDL.LU R8, [R1+0x4b78] ;  /* 0x004b780001087983 */ /* 0x000ee20000300800 */
[----:B------:R-:W3:Y:S02]  /*837a0*/  LDL.LU R9, [R1+0x4b74] ;  /* 0x004b740001097983 */ /* 0x000ee40000300800 */
[----:B------:R0:W-:Y:S02]  /*837b0*/  STL.64 [R1+0x4b00], R24 ;  /* 0x004b001801007387 */ /* 0x0001e40000100a00 */
[----:B0-----:R-:W-:-:S02]  /*837c0*/  IMAD.MOV.U32 R24, RZ, RZ, R11 ;  /* 0x000000ffff187224 */ /* 0x001fc400078e000b */
[----:B------:R-:W-:Y:S01]  /*837d0*/  IMAD.MOV.U32 R25, RZ, RZ, R10 ;  /* 0x000000ffff197224 */ /* 0x000fe200078e000a */
        /* <DEDUP_REMOVED lines=8> */
[----:B------:R0:W-:Y:S02]  /*83860*/  STL.64 [R1+0x4b18], R24 ;  /* 0x004b181801007387 */ /* 0x0001e40000100a00 */
[----:B0-----:R-:W2:Y:S01]  /*83870*/  LDL.LU.64 R24, [R1+0x1c0] ;  /* 0x0001c00001187983 */ /* 0x001ea20000300a00 */
[----:B------:R-:W-:-:S02]  /*83880*/  IMAD.MOV.U32 R16, RZ, RZ, R2 ;  /* 0x000000ffff107224 */ /* 0x000fc400078e0002 */
[----:B------:R-:W-:Y:S01]  /*83890*/  IMAD.MOV.U32 R17, RZ, RZ, R29 ;  /* 0x000000ffff117224 */ /* 0x000fe200078e001d */
[----:B--2---:R-:W-:Y:S01]  /*838a0*/  STL.64 [R1+0x4b30], R24 ;  /* 0x004b301801007387 */ /* 0x004fe20000100a00 */
[----:B------:R-:W-:Y:S02]  /*838b0*/  STL.64 [R1+0x4ae0], R14 ;  /* 0x004ae00e01007387 */ /* 0x000fe40000100a00 */
[----:B------:R0:W-:Y:S02]  /*838c0*/  STL.64 [R1+0x4ad8], R12 ;  /* 0x004ad80c01007387 */ /* 0x0001e40000100a00 */
[----:B0-----:R-:W2:Y:S01]  /*838d0*/  LDL.LU R12, [R1+0x530] ;  /* 0x00053000010c7983 */ /* 0x001ea20000300800 */
[----:B------:R-:W2:Y:S02]  /*838e0*/  LDL.LU R13, [R1+0x534] ;  /* 0x00053400010d7983 */ /* 0x000ea40000300800 */
[----:B------:R-:W2:Y:S02]  /*838f0*/  LDL.LU R14, [R1+0x538] ;  /* 0x00053800010e7983 */ /* 0x000ea40000300800 */
[----:B------:R-:W2:Y:S01]  /*83900*/  LDL.LU R15, [R1+0x53c] ;  /* 0x00053c00010f7983 */ /* 0x000ea20000300800 */
[----:B------:R-:W2:Y:S01]  /*83910*/  LDL.LU R2, [R1+0x4b68] ;  /* 0x004b680001027983 */ /* 0x000ea20000300800 */
[----:B------:R-:W-:Y:S02]  /*83920*/  STL.64 [R1+0x4b50], R16 ;  /* 0x004b501001007387 */ /* 0x000fe40000100a00 */
[----:B------:R-:W2:Y:S02]  /*83930*/  LDL.64 R24, [R1+0x1d0] ;  /* 0x0001d00001187983 */ /* 0x000ea40000100a00 */
[----:B--2---:R0:W-:Y:S04]  /*83940*/  STL.64 [R1+0x4b48], R24 ;  /* 0x004b481801007387 */ /* 0x0041e80000100a00 */
        /* <DEDUP_REMOVED lines=8> */
[----:B--2---:R-:W-:Y:S01]  /*839d0*/  STL.64 [R1+0x4b60], R26 ;  /* 0x004b601a01007387 */ /* 0x004fe20000100a00 */
[----:B------:R0:W-:Y:S03]  /*839e0*/  STL.64 [R1+0x4b58], R24 ;  /* 0x004b581801007387 */ /* 0x0001e60000100a00 */
[----:B0-----:R-:W2:Y:S01]  /*839f0*/  LDL.LU R24, [R1+0x590] ;  /* 0x0005900001187983 */ /* 0x001ea20000300800 */
[----:B------:R-:W2:Y:S02]  /*83a00*/  LDL.LU R25, [R1+0x594] ;  /* 0x0005940001197983 */ /* 0x000ea40000300800 */
[----:B------:R-:W2:Y:S02]  /*83a10*/  LDL.LU R26, [R1+0x598] ;  /* 0x00059800011a7983 */ /* 0x000ea40000300800 */
[----:B------:R-:W2:Y:S01]  /*83a20*/  LDL.LU R27, [R1+0x59c] ;  /* 0x00059c00011b7983 */ /* 0x000ea20000300800 */
        /* <DEDUP_REMOVED lines=19> */
[----:B----4-:R-:W-:-:S02]  /*83b60*/  IMAD.MOV.U32 R16, RZ, RZ, R28 ;  /* 0x000000ffff107224 */ /* 0x010fc400078e001c */
[----:B------:R-:W-:-:S07]  /*83b70*/  IMAD.MOV.U32 R17, RZ, RZ, R0 ;  /* 0x000000ffff117224 */ /* 0x000fce00078e0000 */
[C---:B------:R-:W-:Y:S01]  /*83b80*/  HMMA.16816.F32.BF16 R16, R20.reuse, R16, R24 ;  /* 0x000000101410723c */ /* 0x040fe20000041818 */
[----:B---3--:R-:W-:Y:S01]  /*83b90*/  STL.64 [R1+0x4b40], R14 ;  /* 0x004b400e01007387 */ /* 0x008fe20000100a00 */
[----:B--2---:R0:W-:Y:S03]  /*83ba0*/  STL.64 [R1+0x4b38], R12 ;  /* 0x004b380c01007387 */ /* 0x0041e60000100a00 */
[----:B0-----:R-:W2:Y:S01]  /*83bb0*/  LDL.LU R12, [R1+0x570] ;  /* 0x00057000010c7983 */ /* 0x001ea20000300800 */
[----:B------:R-:W2:Y:S02]  /*83bc0*/  LDL.LU R13, [R1+0x574] ;  /* 0x00057400010d7983 */ /* 0x000ea40000300800 */
[----:B------:R-:W2:Y:S02]  /*83bd0*/  LDL.LU R14, [R1+0x578] ;  /* 0x00057800010e7983 */ /* 0x000ea40000300800 */
[----:B------:R-:W2:Y:S01]  /*83be0*/  LDL.LU R15, [R1+0x57c] ;  /* 0x00057c00010f7983 */ /* 0x000ea20000300800 */
[----:B------:R-:W-:Y:S01]  /*83bf0*/  STL.64 [R1+0x4a70], R10 ;  /* 0x004a700a01007387 */ /* 0x000fe20000100a00 */
[----:B------:R0:W-:Y:S02]  /*83c00*/  STL.64 [R1+0x4a68], R8 ;  /* 0x004a680801007387 */ /* 0x0001e40000100a00 */
[----:B------:R-:W-:Y:S02]  /*83c10*/  STL.64 [R1+0x5a0], R4 ;  /* 0x0005a00401007387 */ /* 0x000fe40000100a00 */
[----:B------:R-:W-:Y:S02]  /*83c20*/  STL.64 [R1+0x5a8], R6 ;  /* 0x0005a80601007387 */ /* 0x000fe40000100a00 */
[----:B------:R-:W1:Y:S04]  /*83c30*/  LDSM.16.MT88.4 R4, [R3+0x24080] ;  /* 0x024080000304783b */ /* 0x000e680000004200 */
[----:B0-----:R-:W3:Y:S04]  /*83c40*/  LDL.LU.64 R8, [R1+0x10] ;  /* 0x0000100001087983 */ /* 0x001ee80000300a00 */
[----:B-1----:R-:W-:Y:S01]  /*83c50*/  STL.64 [R1+0x49a8], R6 ;  /* 0x0049a80601007387 */ /* 0x002fe20000100a00 */
[----:B------:R0:W-:Y:S03]  /*83c60*/  STL.64 [R1+0x49a0], R4 ;  /* 0x0049a00401007387 */ /* 0x0001e60000100a00 */
[----:B0-----:R-:W4:Y:S01]  /*83c70*/  LDL.LU.64 R4, [R1+0x160] ;  /* 0x0001600001047983 */ /* 0x001f220000300a00 */
[----:B------:R-:W2:Y:S02]  /*83c80*/  LDL.LU.64 R26, [R1+0x4b60] ;  /* 0x004b6000011a7983 */ /* 0x000ea40000300a00 */
[----:B------:R-:W2:Y:S02]  /*83c90*/  LDL.LU.64 R24, [R1+0x4b58] ;  /* 0x004b580001187983 */ /* 0x000ea40000300a00 */
[----:B------:R0:W-:Y:S01]  /*83ca0*/  STL.64 [R1+0x590], R16 ;  /* 0x0005901001007387 */ /* 0x0001e20000100a00 */
[----:B------:R2:W-:Y:S04]  /*83cb0*/  STL.64 [R1+0x598], R18 ;  /* 0x0005981201007387 */ /* 0x0005e80000100a00 */
        /* <DEDUP_REMOVED lines=68> */
[----:B------:R-:W-:Y:S03]  /*84100*/  STL.64 [R1+0xb8], R22 ;  /* 0x0000b81601007387 */ /* 0x000fe60000100a00 */
[----:B0-----:R-:W3:Y:S01]  /*84110*/  LDL.LU.64 R20, [R1] ;  /* 0x0000000001147983 */ /* 0x001ee20000300a00 */
        /* <DEDUP_REMOVED lines=18> */
[----:B0-----:R-:W4:Y:S01]  /*84240*/  LDL.LU R4, [R1+0x380] ;  /* 0x0003800001047983 */ /* 0x001f220000300800 */
[----:B-1----:R-:W4:Y:S02]  /*84250*/  LDL.LU R5, [R1+0x384] ;  /* 0x0003840001057983 */ /* 0x002f240000300800 */
[----:B------:R-:W4:Y:S02]  /*84260*/  LDL.LU R6, [R1+0x388] ;  /* 0x0003880001067983 */ /* 0x000f240000300800 */
[----:B------:R-:W4:Y:S01]  /*84270*/  LDL.LU R7, [R1+0x38c] ;  /* 0x00038c0001077983 */ /* 0x000f220000300800 */
[C---:B---3--:R-:W-:Y:S08]  /*84280*/  HMMA.16816.F32.BF16 R16, R24.reuse, R20, R16 ;  /* 0x000000141810723c */ /* 0x048ff00000041810 */
[----:B----4-:R-:W-:Y:S11]  /*84290*/  HMMA.16816.F32.BF16 R4, R24, R8, R4 ;  /* 0x000000081804723c */ /* 0x010ff60000041804 */
        /* <DEDUP_REMOVED lines=11> */
[----:B------:R-:W-:-:S02]  /*84350*/  IMAD.MOV.U32 R4, RZ, RZ, R20 ;  /* 0x000000ffff047224 */ /* 0x000fc400078e0014 */
[----:B------:R-:W-:Y:S02]  /*84360*/  IMAD.MOV.U32 R5, RZ, RZ, R21 ;  /* 0x000000ffff057224 */ /* 0x000fe400078e0015 */
[----:B------:R0:W-:Y:S02]  /*84370*/  STL.64 [R1+0x378], R18 ;  /* 0x0003781201007387 */ /* 0x0001e40000100a00 */
[----:B0-----:R-:W4:Y:S01]  /*84380*/  LDL.LU.64 R18, [R1+0x4a88] ;  /* 0x004a880001127983 */ /* 0x001f220000300a00 */
        /* <DEDUP_REMOVED lines=9> */
[----:B------:R-:W2:Y:S01]  /*84420*/  LDL.LU.64 R20, [R1+0x30] ;  /* 0x0000300001147983 */ /* 0x000ea20000300a00 */
[----:B------:R-:W-:Y:S03]  /*84430*/  HMMA.16816.F32.BF16 R12, R24, R16, R12 ;  /* 0x00000010180c723c */ /* 0x000fe6000004180c */
[----:B--2---:R0:W-:Y:S04]  /*84440*/  STL.64 [R1+0x4a60], R20 ;  /* 0x004a601401007387 */ /* 0x0041e80000100a00 */
[----:B0-----:R-:W2:Y:S01]  /*84450*/  LDL.LU R20, [R1+0x340] ;  /* 0x0003400001147983 */ /* 0x001ea20000300800 */
[----:B------:R-:W2:Y:S02]  /*84460*/  LDL.LU R21, [R1+0x344] ;  /* 0x0003440001157983 */ /* 0x000ea40000300800 */
[----:B------:R-:W2:Y:S02]  /*84470*/  LDL.LU R22, [R1+0x348] ;  /* 0x0003480001167983 */ /* 0x000ea40000300800 */
[----:B------:R-:W2:Y:S01]  /*84480*/  LDL.LU R23, [R1+0x34c] ;  /* 0x00034c0001177983 */ /* 0x000ea20000300800 */
[----:B------:R-:W-:Y:S01]  /*84490*/  STL.64 [R1+0x4a28], R6 ;  /* 0x004a280601007387 */ /* 0x000fe20000100a00 */
[----:B------:R0:W-:Y:S02]  /*844a0*/  STL.64 [R1+0x4a20], R4 ;  /* 0x004a200401007387 */ /* 0x0001e40000100a00 */
[----:B0-----:R-:W-:-:S02]  /*844b0*/  IMAD.MOV.U32 R4, RZ, RZ, R29 ;  /* 0x000000ffff047224 */ /* 0x001fc400078e001d */
[----:B------:R-:W-:-:S05]  /*844c0*/  IMAD.MOV.U32 R5, RZ, RZ, R28 ;  /* 0x000000ffff057224 */ /* 0x000fca00078e001c */
[----:B------:R0:W-:Y:S04]  /*844d0*/  STL.64 [R1+0x4a40], R4 ;  /* 0x004a400401007387 */ /* 0x0001e80000100a00 */
[----:B0-----:R-:W2:Y:S01]  /*844e0*/  LDL.LU.64 R4, [R1+0x1e0] ;  /* 0x0001e00001047983 */ /* 0x001ea20000300a00 */
[----:B------:R0:W-:Y:S02]  /*844f0*/  STL.64 [R1+0x360], R12 ;  /* 0x0003600c01007387 */ /* 0x0001e40000100a00 */
[----:B------:R-:W-:Y:S01]  /*84500*/  STL.64 [R1+0x368], R14 ;  /* 0x0003680e01007387 */ /* 0x000fe20000100a00 */
[----:B0-----:R-:W3:Y:S01]  /*84510*/  LDL.LU.64 R12, [R1+0x4a78] ;  /* 0x004a7800010c7983 */ /* 0x001ee20000300a00 */
[----:B----4-:R-:W-:Y:S02]  /*84520*/  STL.64 [R1+0x4958], R18 ;  /* 0x0049581201007387 */ /* 0x010fe40000100a00 */
[----:B------:R0:W-:Y:S02]  /*84530*/  STL.64 [R1+0x4950], R16 ;  /* 0x0049501001007387 */ /* 0x0001e40000100a00 */
        /* <DEDUP_REMOVED lines=32> */
[----:B0-----:R-:W4:Y:S01]  /*84740*/  LDL.LU.64 R20, [R1+0x4a60] ;  /* 0x004a600001147983 */ /* 0x001f220000300a00 */
[----:B---3--:R-:W-:Y:S02]  /*84750*/  STL.64 [R1+0x4938], R10 ;  /* 0x0049380a01007387 */ /* 0x008fe40000100a00 */
[----:B------:R0:W-:Y:S02]  /*84760*/  STL.64 [R1+0x4930], R8 ;  /* 0x0049300801007387 */ /* 0x0001e40000100a00 */
[----:B0-----:R-:W3:Y:S01]  /*84770*/  LDL.LU.64 R8, [R1+0x1a0] ;  /* 0x0001a00001087983 */ /* 0x001ee20000300a00 */
[----:B------:R-:W-:Y:S01]  /*84780*/  IMAD.MOV.U32 R28, RZ, RZ, R5 ;  /* 0x000000ffff1c7224 */ /* 0x000fe200078e0005 */
[C---:B----4-:R-:W-:Y:S08]  /*84790*/  HMMA.16816.F32.BF16 R16, R24.reuse, R20, R16 ;  /* 0x000000141810723c */ /* 0x050ff00000041810 */
[----:B--2---:R-:W-:Y:S11]  /*847a0*/  HMMA.16816.F32.BF16 R12, R24, R4, R12 ;  /* 0x00000004180c723c */ /* 0x004ff6000004180c */
[----:B------:R-:W-:Y:S04]  /*847b0*/  @!UPT UIADD3 URZ, URZ, URZ, URZ ;  /* 0x0000003f3f3ff290 */ /* 0x000fe8000fffe03f */
[----:B------:R-:W-:Y:S01]  /*847c0*/  STL.64 [R1+0x330], R16 ;  /* 0x0003301001007387 */ /* 0x000fe20000100a00 */
[----:B------:R0:W-:Y:S02]  /*847d0*/  STL.64 [R1+0x338], R18 ;  /* 0x0003381201007387 */ /* 0x0001e40000100a00 */
[----:B0-----:R-:W-:Y:S02]  /*847e0*/  IMAD.MOV.U32 R19, RZ, RZ, R20 ;  /* 0x000000ffff137224 */ /* 0x001fe400078e0014 */
[----:B------:R-:W-:Y:S02]  /*847f0*/  IMAD.MOV.U32 R18, RZ, RZ, R21 ;  /* 0x000000ffff127224 */ /* 0x000fe400078e0015 */
[----:B------:R0:W1:Y:S04]  /*84800*/  LDSM.16.MT88.4 R20, [R2+0x25000] ;  /* 0x025000000214783b */ /* 0x0000680000004200 */
[----:B0-----:R-:W2:Y:S04]  /*84810*/  LDL.LU R2, [R1+0x4a58] ;  /* 0x004a580001027983 */ /* 0x001ea80000300800 */
[----:B-1----:R-:W-:Y:S01]  /*84820*/  STL.64 [R1+0x4858], R22 ;  /* 0x0048581601007387 */ /* 0x002fe20000100a00 */
[----:B------:R0:W-:Y:S02]  /*84830*/  STL.64 [R1+0x4850], R20 ;  /* 0x0048501401007387 */ /* 0x0001e40000100a00 */
[----:B------:R-:W-:Y:S02]  /*84840*/  STL.64 [R1+0x320], R12 ;  /* 0x0003200c01007387 */ /* 0x000fe40000100a00 */
[----:B------:R1:W-:Y:S02]  /*84850*/  STL.64 [R1+0x328], R14 ;  /* 0x0003280e01007387 */ /* 0x0003e40000100a00 */
[----:B0-----:R-:W-:-:S02]  /*84860*/  IMAD.MOV.U32 R20, RZ, RZ, R3 ;  /* 0x000000ffff147224 */ /* 0x001fc400078e0003 */
[----:B------:R-:W-:Y:S01]  /*84870*/  IMAD.MOV.U32 R3, RZ, RZ, R4 ;  /* 0x000000ffff037224 */ /* 0x000fe200078e0004 */
[----:B-1----:R-:W4:Y:S01]  /*84880*/  LDL.LU.64 R14, [R1+0x4a50] ;  /* 0x004a5000010e7983 */ /* 0x002f220000300a00 */
[----:B------:R-:W4:Y:S02]  /*84890*/  LDL.LU.64 R12, [R1+0x4a48] ;  /* 0x004a4800010c7983 */ /* 0x000f240000300a00 */
[----:B------:R-:W4:Y:S02]  /*848a0*/  LDL.LU.64 R4, [R1+0x4a40] ;  /* 0x004a400001047983 */ /* 0x000f240000300a00 */
[----:B----4-:R-:W-:Y:S01]  /*848b0*/  HMMA.16816.F32.BF16 R4, R24, R4, R12 ;  /* 0x000000041804723c */ /* 0x010fe2000004180c */
[----:B------:R-:W4:Y:S01]  /*848c0*/  LDL.LU.64 R14, [R1+0x4a38] ;  /* 0x004a3800010e7983 */ /* 0x000f220000300a00 */
[----:B------:R-:W4:Y:S11]  /*848d0*/  LDL.LU.64 R12, [R1+0x4a30] ;  /* 0x004a3000010c7983 */ /* 0x000f360000300a00 */
[----:B------:R-:W-:Y:S10]  /*848e0*/  @!UPT UIADD3 URZ, URZ, URZ, URZ ;  /* 0x0000003f3f3ff290 */ /* 0x000ff4000fffe03f */
[----:B------:R-:W-:Y:S01]  /*848f0*/  STL.64 [R1+0x310], R4 ;  /* 0x0003100401007387 */ /* 0x000fe20000100a00 */
[----:B------:R0:W-:Y:S03]  /*84900*/  STL.64 [R1+0x318], R6 ;  /* 0x0003180601007387 */ /* 0x0001e60000100a00 */
[----:B0-----:R-:W2:Y:S01]  /*84910*/  LDL.LU.64 R6, [R1+0x4a28] ;  /* 0x004a280001067983 */ /* 0x001ea20000300a00 */
[----:B------:R-:W2:Y:S02]  /*84920*/  LDL.LU.64 R4, [R1+0x4a20] ;  /* 0x004a200001047983 */ /* 0x000ea40000300a00 */
[----:B------:R-:W-:-:S07]  /*84930*/  IMAD.MOV.U32 R21, RZ, RZ, R0 ;  /* 0x000000ffff157224 */ /* 0x000fce00078e0000 */
[C---:B--2---:R-:W-:Y:S11]  /*84940*/  HMMA.16816.F32.BF16 R4, R24.reuse, R20, R4 ;  /* 0x000000141804723c */ /* 0x044ff60000041804 */
[----:B------:R-:W-:Y:S11]  /*84950*/  @!UPT UIADD3 URZ, URZ, URZ, URZ ;  /* 0x0000003f3f3ff290 */ /* 0x000ff6000fffe03f */
[----:B------:R-:W-:Y:S01]  /*84960*/  @!UPT UIADD3 URZ, URZ, URZ, URZ ;  /* 0x0000003f3f3ff290 */ /* 0x000fe2000fffe03f */
[----:B------:R0:W-:Y:S01]  /*84970*/  STL.64 [R1+0x300], R4 ;  /* 0x0003000401007387 */ /* 0x0001e20000100a00 */
[----:B------:R-:W-:Y:S03]  /*84980*/  STL.64 [R1+0x308], R6 ;  /* 0x0003080601007387 */ /* 0x000fe60000100a00 */
[----:B0-----:R-:W4:Y:S01]  /*84990*/  LDL.LU.64 R4, [R1+0x4a18] ;  /* 0x004a180001047983 */ /* 0x001f220000300a00 */
[----:B------:R0:W-:Y:S03]  /*849a0*/  STL.64 [R1+0x4910], R20 ;  /* 0x0049101401007387 */ /* 0x0001e60000100a00 */
[----:B0-----:R-:W2:Y:S01]  /*849b0*/  LDL.LU R20, [R1+0x2e0] ;  /* 0x0002e00001147983 */ /* 0x001ea20000300800 */
[----:B------:R-:W2:Y:S02]  /*849c0*/  LDL.LU R21, [R1+0x2e4] ;  /* 0x0002e40001157983 */ /* 0x000ea40000300800 */
[----:B------:R-:W2:Y:S02]  /*849d0*/  LDL.LU R22, [R1+0x2e8] ;  /* 0x0002e80001167983 */ /* 0x000ea40000300800 */
[----:B------:R-:W2:Y:S01]  /*849e0*/  LDL.LU R23, [R1+0x2ec] ;  /* 0x0002ec0001177983 */ /* 0x000ea20000300800 */
[----:B----4-:R-:W-:Y:S11]  /*849f0*/  HMMA.16816.F32.BF16 R12, R24, R4, R12 ;  /* 0x00000004180c723c */ /* 0x010ff6000004180c */
        /* <DEDUP_REMOVED lines=10> */
[----:B------:R-:W-:Y:S02]  /*84aa0*/  STL [R1+0x48f8], R15 ;  /* 0x0048f80f01007387 */ /* 0x000fe40000100800 */
[----:B---3--:R-:W-:-:S02]  /*84ab0*/  IMAD.MOV.U32 R29, RZ, RZ, R8 ;  /* 0x000000ffff1d7224 */ /* 0x008fc400078e0008 */
[----:B------:R-:W-:Y:S01]  /*84ac0*/  IMAD.MOV.U32 R0, RZ, RZ, R9 ;  /* 0x000000ffff007224 */ /* 0x000fe200078e0009 */
[----:B----4-:R2:W-:Y:S02]  /*84ad0*/  STL.64 [R1+0x49e8], R12 ;  /* 0x0049e80c01007387 */ /* 0x0105e40000100a00 */
[----:B--2---:R-:W-:Y:S01]  /*84ae0*/  HMMA.16816.F32.BF16 R12, R24, R8, R20 ;  /* 0x00000008180c723c */ /* 0x004fe20000041814 */
[----:B------:R-:W-:Y:S02]  /*84af0*/  IMAD.MOV.U32 R16, RZ, RZ, R4 ;  /* 0x000000ffff107224 */ /* 0x000fe400078e0004 */
[----:B------:R-:W-:Y:S11]  /*84b00*/  IMAD.MOV.U32 R17, RZ, RZ, R5 ;  /* 0x000000ffff117224 */ /* 0x000ff600078e0005 */
[----:B------:R-:W-:Y:S09]  /*84b10*/  @!UPT UIADD3 URZ, URZ, URZ, URZ ;  /* 0x0000003f3f3ff290 */ /* 0x000ff2000fffe03f */
[----:B------:R-:W-:Y:S01]  /*84b20*/  STL.64 [R1+0x2e0], R12 ;  /* 0x0002e00c01007387 */ /* 0x000fe20000100a00 */
[----:B------:R-:W-:Y:S02]  /*84b30*/  STL.64 [R1+0x2e8], R14 ;  /* 0x0002e80e01007387 */ /* 0x000fe40000100a00 */
[----:B------:R-:W2:Y:S02]  /*84b40*/  LDL.LU R4, [R1+0x49fc] ;  /* 0x0049fc0001047983 */ /* 0x000ea40000300800 */
[----:B------:R-:W3:Y:S01]  /*84b50*/  LDL.LU R5, [R1+0x49f8] ;  /* 0x0049f80001057983 */ /* 0x000ee20000300800 */
[----:B------:R0:W-:Y:S01]  /*84b60*/  STL.64 [R1+0x4970], R16 ;  /* 0x0049701001007387 */ /* 0x0001e20000100a00 */
[----:B------:R-:W4:Y:S02]  /*84b70*/  LDL.LU R8, [R1+0x50] ;  /* 0x0000500001087983 */ /* 0x000f240000300800 */
[----:B------:R-:W4:Y:S02]  /*84b80*/  LDL.LU R9, [R1+0x54] ;  /* 0x0000540001097983 */ /* 0x000f240000300800 */
[----:B------:R-:W3:Y:S02]  /*84b90*/  LDL.LU R10, [R1+0x58] ;  /* 0x00005800010a7983 */ /* 0x000ee40000300800 */
[----:B------:R-:W-:-:S02]  /*84ba0*/  IMAD.MOV.U32 R11, RZ, RZ, R2 ;  /* 0x000000ffff0b7224 */ /* 0x000fc400078e0002 */
[----:B------:R-:W4:Y:S01]  /*84bb0*/  LDL.LU R2, [R1+0x49f4] ;  /* 0x0049f40001027983 */ /* 0x000f220000300800 */
[----:B0-----:R-:W-:Y:S02]  /*84bc0*/  IMAD.MOV.U32 R16, RZ, RZ, R7 ;  /* 0x000000ffff107224 */ /* 0x001fe400078e0007 */
[----:B------:R-:W-:-:S05]  /*84bd0*/  IMAD.MOV.U32 R17, RZ, RZ, R6 ;  /* 0x000000ffff117224 */ /* 0x000fca00078e0006 */
[----:B------:R2:W-:Y:S02]  /*84be0*/  STL.64 [R1+0x4988], R16 ;  /* 0x0049881001007387 */ /* 0x0005e40000100a00 */
[----:B--2---:R-:W-:Y:S02]  /*84bf0*/  IMAD.MOV.U32 R17, RZ, RZ, R4 ;  /* 0x000000ffff117224 */ /* 0x004fe400078e0004 */
[----:B---3--:R-:W-:Y:S01]  /*84c00*/  STL.64 [R1+0x4948], R10 ;  /* 0x0049480a01007387 */ /* 0x008fe20000100a00 */
[----:B----4-:R0:W-:Y:S02]  /*84c10*/  STL.64 [R1+0x4940], R8 ;  /* 0x0049400801007387 */ /* 0x0101e40000100a00 */
[----:B------:R-:W-:Y:S01]  /*84c20*/  IMAD.MOV.U32 R16, RZ, RZ, R5 ;  /* 0x000000ffff107224 */ /* 0x000fe200078e0005 */
[----:B0-----:R-:W2:Y:S01]  /*84c30*/  LDL.LU R8, [R1+0x60] ;  /* 0x0000600001087983 */ /* 0x001ea20000300800 */
[----:B------:R-:W2:Y:S02]  /*84c40*/  LDL.LU R9, [R1+0x64] ;  /* 0x0000640001097983 */ /* 0x000ea40000300800 */
[----:B------:R-:W3:Y:S02]  /*84c50*/  LDL.LU R10, [R1+0x68] ;  /* 0x00006800010a7983 */ /* 0x000ee40000300800 */
[----:B------:R-:W3:Y:S01]  /*84c60*/  LDL.LU R11, [R1+0x6c] ;  /* 0x00006c00010b7983 */ /* 0x000ee20000300800 */
[----:B------:R-:W4:Y:S01]  /*84c70*/  LDL.LU R4, [R1+0x2b0] ;  /* 0x0002b00001047983 */ /* 0x000f220000300800 */
[----:B------:R-:W4:Y:S02]  /*84c80*/  LDL.LU R5, [R1+0x2b4] ;  /* 0x0002b40001057983 */ /* 0x000f240000300800 */
[----:B------:R-:W2:Y:S02]  /*84c90*/  LDL.LU R6, [R1+0x2b8] ;  /* 0x0002b80001067983 */ /* 0x000ea40000300800 */
[----:B------:R-:W2:Y:S01]  /*84ca0*/  LDL.LU R7, [R1+0x2bc] ;  /* 0x0002bc0001077983 */ /* 0x000ea20000300800 */
[----:B------:R-:W3:Y:S01]  /*84cb0*/  LDL.LU R12, [R1+0x2d0] ;  /* 0x0002d000010c7983 */ /* 0x000ee20000300800 */
[----:B------:R-:W3:Y:S02]  /*84cc0*/  LDL.LU R13, [R1+0x2d4] ;  /* 0x0002d400010d7983 */ /* 0x000ee40000300800 */
[----:B------:R-:W3:Y:S02]  /*84cd0*/  LDL.LU R14, [R1+0x2d8] ;  /* 0x0002d800010e7983 */ /* 0x000ee40000300800 */
[----:B------:R-:W3:Y:S01]  /*84ce0*/  LDL.LU R15, [R1+0x2dc] ;  /* 0x0002dc00010f7983 */ /* 0x000ee20000300800 */
[----:B--2---:R-:W-:Y:S01]  /*84cf0*/  STL.64 [R1+0x49d0], R6 ;  /* 0x0049d00601007387 */ /* 0x004fe20000100a00 */
[----:B----4-:R0:W-:Y:S03]  /*84d00*/  STL.64 [R1+0x49c8], R4 ;  /* 0x0049c80401007387 */ /* 0x0101e60000100a00 */
[----:B0-----:R-:W2:Y:S04]  /*84d10*/  LDL.LU.64 R4, [R1+0x180] ;  /* 0x0001800001047983 */ /* 0x001ea80000300a00 */
[----:B--2---:R0:W-:Y:S04]  /*84d20*/  STL.64 [R1+0x49e0], R4 ;  /* 0x0049e00401007387 */ /* 0x0041e80000100a00 */
[----:B0-----:R-:W2:Y:S01]  /*84d30*/  LDL.LU.64 R4, [R1+0x190] ;  /* 0x0001900001047983 */ /* 0x001ea20000300a00 */
[----:B------:R-:W-:Y:S02]  /*84d40*/  STL.64 [R1+0x49c0], R18 ;  /* 0x0049c01201007387 */ /* 0x000fe40000100a00 */
[----:B------:R0:W-:Y:S02]  /*84d50*/  STL.64 [R1+0x49b8], R16 ;  /* 0x0049b81001007387 */ /* 0x0001e40000100a00 */
[----:B0-----:R-:W4:Y:S04]  /*84d60*/  LDL.LU.64 R16, [R1+0x170] ;  /* 0x0001700001107983 */ /* 0x001f280000300a00 */
[----:B----4-:R0:W-:Y:S04]  /*84d70*/  STL.64 [R1+0x49d8], R16 ;  /* 0x0049d81001007387 */ /* 0x0101e80000100a00 */
[----:B0-----:R-:W4:Y:S01]  /*84d80*/  LDL.LU R16, [R1+0x2c0] ;  /* 0x0002c00001107983 */ /* 0x001f220000300800 */
[----:B------:R-:W4:Y:S02]  /*84d90*/  LDL.LU R17, [R1+0x2c4] ;  /* 0x0002c40001117983 */ /* 0x000f240000300800 */
[----:B------:R-:W4:Y:S02]  /*84da0*/  LDL.LU R18, [R1+0x2c8] ;  /* 0x0002c80001127983 */ /* 0x000f240000300800 */
[----:B------:R-:W4:Y:S01]  /*84db0*/  LDL.LU R19, [R1+0x2cc] ;  /* 0x0002cc0001137983 */ /* 0x000f220000300800 */
[----:B------:R-:W4:Y:S01]  /*84dc0*/  LDL.LU R20, [R1+0xa0] ;  /* 0x0000a00001147983 */ /* 0x000f220000300800 */
        /* <DEDUP_REMOVED lines=8> */
[----:B------:R-:W-:-:S02]  /*84e50*/  IMAD.MOV.U32 R11, RZ, RZ, R2 ;  /* 0x000000ffff0b7224 */ /* 0x000fc400078e0002 */
[----:B------:R-:W4:Y:S01]  /*84e60*/  LDL.LU R2, [R1+0x49f0] ;  /* 0x0049f00001027983 */ /* 0x000f220000300800 */
[----:B--2---:R-:W-:Y:S03]  /*84e70*/  HMMA.16816.F32.BF16 R12, R24, R4, R12 ;  /* 0x00000004180c723c */ /* 0x004fe6000004180c */
[----:B---3--:R-:W-:Y:S01]  /*84e80*/  STL.64 [R1+0x4980], R10 ;  /* 0x0049800a01007387 */ /* 0x008fe20000100a00 */
        /* <DEDUP_REMOVED lines=10> */
[----:B------:R-:W-:Y:S01]  /*84f30*/  STL [R1+0x4904], R0 ;  /* 0x0049040001007387 */ /* 0x000fe20000100800 */
[----:B------:R-:W-:Y:S01]  /*84f40*/  STL [R1+0x4900], R29 ;  /* 0x0049001d01007387 */ /* 0x000fe20000100800 */
[----:B------:R0:W-:Y:S02]  /*84f50*/  STL.64 [R1+0x2d0], R12 ;  /* 0x0002d00c01007387 */ /* 0x0001e40000100a00 */
[----:B------:R1:W-:Y:S01]  /*84f60*/  STL.64 [R1+0x2d8], R14 ;  /* 0x0002d80e01007387 */ /* 0x0003e20000100a00 */
[----:B0-----:R-:W3:Y:S01]  /*84f70*/  LDL.LU.64 R12, [R1+0x49e8] ;  /* 0x0049e800010c7983 */ /* 0x001ee20000300a00 */
[----:B-1----:R-:W-:-:S02]  /*84f80*/  IMAD.MOV.U32 R14, RZ, RZ, R4 ;  /* 0x000000ffff0e7224 */ /* 0x002fc400078e0004 */
[----:B------:R-:W-:Y:S02]  /*84f90*/  IMAD.MOV.U32 R15, RZ, RZ, R5 ;  /* 0x000000ffff0f7224 */ /* 0x000fe400078e0005 */
[----:B------:R-:W4:Y:S03]  /*84fa0*/  LDL.LU.64 R4, [R1+0x49e0] ;  /* 0x0049e00001047983 */ /* 0x000f260000300a00 */
[----:B------:R-:W-:Y:S02]  /*84fb0*/  STL [R1+0x490c], R15 ;  /* 0x00490c0f01007387 */ /* 0x000fe40000100800 */
[----:B------:R-:W-:Y:S01]  /*84fc0*/  STL [R1+0x4908], R14 ;  /* 0x0049080e01007387 */ /* 0x000fe20000100800 */
        /* <DEDUP_REMOVED lines=9> */
[----:B-1----:R-:W2:Y:S01]  /*85060*/  LDL.LU.64 R18, [R1+0x49c0] ;  /* 0x0049c00001127983 */ /* 0x002ea20000300a00 */
[----:B----4-:R-:W-:Y:S01]  /*85070*/  HMMA.16816.F32.BF16 R4, R24, R16, R4 ;  /* 0x000000101804723c */ /* 0x010fe20000041804 */
[----:B------:R-:W-:-:S02]  /*85080*/  IMAD.MOV.U32 R15, RZ, RZ, R16 ;  /* 0x000000ffff0f7224 */ /* 0x000fc400078e0010 */
[----:B------:R-:W-:Y:S02]  /*85090*/  IMAD.MOV.U32 R14, RZ, RZ, R17 ;  /* 0x000000ffff0e7224 */ /* 0x000fe400078e0011 */
[----:B------:R-:W4:Y:S11]  /*850a0*/  LDL.LU.64 R16, [R1+0x49b8] ;  /* 0x0049b80001107983 */ /* 0x000f360000300a00 */
[----:B------:R-:W-:Y:S07]  /*850b0*/  @!UPT UIADD3 URZ, URZ, URZ, URZ ;  /* 0x0000003f3f3ff290 */ /* 0x000fee000fffe03f */
[----:B------:R0:W-:Y:S01]  /*850c0*/  STL.64 [R1+0x2b0], R4 ;  /* 0x0002b00401007387 */ /* 0x0001e20000100a00 */
[----:B------:R-:W-:Y:S03]  /*850d0*/  STL [R1+0x2b8], R6 ;  /* 0x0002b80601007387 */ /* 0x000fe60000100800 */
[----:B0-----:R-:W2:Y:S01]  /*850e0*/  LDL.LU.64 R4, [R1+0x49b0] ;  /* 0x0049b00001047983 */ /* 0x001ea20000300a00 */
[----:B------:R-:W-:Y:S02]  /*850f0*/  IMAD.MOV.U32 R11, RZ, RZ, R2 ;  /* 0x000000ffff0b7224 */ /* 0x000fe400078e0002 */
[----:B------:R-:W-:-:S05]  /*85100*/  IMAD.MOV.U32 R2, RZ, RZ, R7 ;  /* 0x000000ffff027224 */ /* 0x000fca00078e0007 */
[----:B------:R0:W-:Y:S01]  /*85110*/  STL [R1+0x4218], R2 ;  /* 0x0042180201007387 */ /* 0x0001e20000100800 */
[----:B--2---:R-:W-:Y:S01]  /*85120*/  HMMA.16816.F32.BF16 R24, R24, R4, R20 ;  /* 0x000000041818723c */ /* 0x004fe20000041814 */
[----:B0-----:R-:W-:-:S06]  /*85130*/  IMAD.MOV.U32 R2, RZ, RZ, R5 ;  /* 0x000000ffff027224 */ /* 0x001fcc00078e0005 */
[----:B------:R-:W-:Y:S11]  /*85140*/  IMAD.MOV.U32 R22, RZ, RZ, R4 ;  /* 0x000000ffff167224 */ /* 0x000ff600078e0004 */
[----:B------:R-:W-:Y:S05]  /*85150*/  @!UPT UIADD3 URZ, URZ, URZ, URZ ;  /* 0x0000003f3f3ff290 */ /* 0x000fea000fffe03f */
[----:B------:R0:W-:Y:S01]  /*85160*/  STL.64 [R1+0xa0], R24 ;  /* 0x0000a01801007387 */ /* 0x0001e20000100a00 */
[----:B------:R-:W-:Y:S02]  /*85170*/  STL.64 [R1+0xa8], R26 ;  /* 0x0000a81a01007387 */ /* 0x000fe40000100a00 */
[----:B------:R-:W4:Y:S02]  /*85180*/  LDL.LU.64 R6, [R1+0x49a8] ;  /* 0x0049a80001067983 */ /* 0x000f240000300a00 */
[----:B------:R-:W4:Y:S01]  /*85190*/  LDL.LU.64 R4, [R1+0x49a0] ;  /* 0x0049a00001047983 */ /* 0x000f220000300a00 */
[----:B------:R-:W2:Y:S01]  /*851a0*/  LDL R23, [R1+0xbd0] ;  /* 0x000bd00001177983 */ /* 0x000ea20000100800 */
[----:B0-----:R-:W-:Y:S02]  /*851b0*/  IMAD.MOV.U32 R24, RZ, RZ, R19 ;  /* 0x000000ffff187224 */ /* 0x001fe400078e0013 */
[----:B------:R-:W-:Y:S02]  /*851c0*/  IMAD.MOV.U32 R25, RZ, RZ, R18 ;  /* 0x000000ffff197224 */ /* 0x000fe400078e0012 */
[C---:B----4-:R-:W-:Y:S01]  /*851d0*/  HMMA.16816.F32.BF16 R16, R4.reuse, R16, R8 ;  /* 0x000000100410723c */ /* 0x050fe20000041808 */
[----:B------:R-:W4:Y:S01]  /*851e0*/  LDL.LU.64 R10, [R1+0x4998] ;  /* 0x00499800010a7983 */ /* 0x000f220000300a00 */
[----:B------:R-:W4:Y:S11]  /*851f0*/  LDL.LU.64 R8, [R1+0x4990] ;  /* 0x0049900001087983 */ /* 0x000f360000300a00 */
[----:B------:R-:W-:Y:S10]  /*85200*/  @!UPT UIADD3 URZ, URZ, URZ, URZ ;  /* 0x0000003f3f3ff290 */ /* 0x000ff4000fffe03f */
[----:B------:R0:W-:Y:S01]  /*85210*/  STL.64 [R1+0x90], R16 ;  /* 0x0000901001007387 */ /* 0x0001e20000100a00 */
[----:B------:R4:W-:Y:S03]  /*85220*/  STL.64 [R1+0x98], R18 ;  /* 0x0000981201007387 */ /* 0x0009e60000100a00 */
[----:B0-----:R-:W4:Y:S02]  /*85230*/  LDL.LU.64 R16, [R1+0x4988] ;  /* 0x0049880001107983 */ /* 0x001f240000300a00 */
[C---:B----4-:R-:W-:Y:S02]  /*85240*/  HMMA.16816.F32.BF16 R16, R4.reuse, R16, R8 ;  /* 0x000000100410723c */ /* 0x050fe40000041808 */
[----:B------:R-:W4:Y:S01]  /*85250*/  LDL.LU.64 R10, [R1+0x4980] ;  /* 0x00498000010a7983 */ /* 0x000f220000300a00 */
[----:B------:R-:W4:Y:S11]  /*85260*/  LDL.LU.64 R8, [R1+0x4978] ;  /* 0x0049780001087983 */ /* 0x000f360000300a00 */
[----:B------:R-:W-:Y:S09]  /*85270*/  @!UPT UIADD3 URZ, URZ, URZ, URZ ;  /* 0x0000003f3f3ff290 */ /* 0x000ff2000fffe03f */
[----:B------:R0:W-:Y:S01]  /*85280*/  STL.64 [R1+0x80], R16 ;  /* 0x0000801001007387 */ /* 0x0001e20000100a00 */
        /* <DEDUP_REMOVED lines=9> */
[----:B------:R-:W4:Y:S02]  /*85320*/  LDL.LU.64 R16, [R1+0x4950] ;  /* 0x0049500001107983 */ /* 0x000f240000300a00 */
[C---:B----4-:R-:W-:Y:S11]  /*85330*/  HMMA.16816.F32.BF16 R8, R4.reuse, R16, R8 ;  /* 0x000000100408723c */ /* 0x050ff60000041808 */
[----:B------:R-:W-:Y:S11]  /*85340*/  @!UPT UIADD3 URZ, URZ, URZ, URZ ;  /* 0x0000003f3f3ff290 */ /* 0x000ff6000fffe03f */
[----:B------:R-:W-:Y:S01]  /*85350*/  @!UPT UIADD3 URZ, URZ, URZ, URZ ;  /* 0x0000003f3f3ff290 */ /* 0x000fe2000fffe03f */
[----:B------:R-:W-:Y:S01]  /*85360*/  STL.64 [R1+0x60], R8 ;  /* 0x0000600801007387 */ /* 0x000fe20000100a00 */
[----:B------:R0:W-:Y:S03]  /*85370*/  STL.64 [R1+0x68], R10 ;  /* 0x0000680a01007387 */ /* 0x0001e60000100a00 */
[----:B0-----:R-:W3:Y:S01]  /*85380*/  LDL.LU.64 R10, [R1+0x4948] ;  /* 0x00494800010a7983 */ /* 0x001ee20000300a00 */
[----:B------:R-:W3:Y:S02]  /*85390*/  LDL.LU.64 R8, [R1+0x4940] ;  /* 0x0049400001087983 */ /* 0x000ee40000300a00 */
[----:B--2---:R0:W-:Y:S02]  /*853a0*/  STL.64 [R1+0x4920], R18 ;  /* 0x0049201201007387 */ /* 0x0041e40000100a00 */
[----:B------:R-:W2:Y:S01]  /*853b0*/  LDL.LU R16, [R1+0x890] ;  /* 0x0008900001107983 */ /* 0x000ea20000300800 */
[----:B------:R-:W2:Y:S04]  /*853c0*/  LDL.LU R17, [R1+0x894] ;  /* 0x0008940001117983 */ /* 0x000ea80000300800 */
[----:B0-----:R-:W2:Y:S01]  /*853d0*/  LDL.LU R18, [R1+0x898] ;  /* 0x0008980001127983 */ /* 0x001ea20000300800 */
[----:B------:R-:W2:Y:S01]  /*853e0*/  LDL.LU R19, [R1+0x89c] ;  /* 0x00089c0001137983 */ /* 0x000ea20000300800 */
[----:B---3--:R-:W-:Y:S11]  /*853f0*/  HMMA.16816.F32.BF16 R8, R4, R12, R8 ;  /* 0x0000000c0408723c */ /* 0x008ff60000041808 */
[----:B------:R-:W-:Y:S11]  /*85400*/  @!UPT UIADD3 URZ, URZ, URZ, URZ ;  /* 0x0000003f3f3ff290 */ /* 0x000ff6000fffe03f */
[----:B------:R-:W-:Y:S01]  /*85410*/  @!UPT UIADD3 URZ, URZ, URZ, URZ ;  /* 0x0000003f3f3ff290 */ /* 0x000fe2000fffe03f */
[----:B------:R-:W-:Y:S01]  /*85420*/  STL.64 [R1+0x50], R8 ;  /* 0x0000500801007387 */ /* 0x000fe20000100a00 */
[----:B------:R0:W-:Y:S03]  /*85430*/  STL.64 [R1+0x58], R10 ;  /* 0x0000580a01007387 */ /* 0x0001e60000100a00 */
[----:B0-----:R-:W3:Y:S01]  /*85440*/  LDL.LU.64 R10, [R1+0x4938] ;  /* 0x00493800010a7983 */ /* 0x001ee20000300a00 */
[----:B------:R-:W4:Y:S02]  /*85450*/  LDL.LU.64 R8, [R1+0x4930] ;  /* 0x0049300001087983 */ /* 0x000f240000300a00 */
[----:B------:R0:W-:Y:S02]  /*85460*/  STL.64 [R1+0x4918], R14 ;  /* 0x0049180e01007387 */ /* 0x0001e40000100a00 */
[----:B------:R-:W4:Y:S01]  /*85470*/  LDL.LU R12, [R1+0x40] ;  /* 0x00004000010c7983 */ /* 0x000f220000300800 */
[----:B------:R-:W4:Y:S04]  /*85480*/  LDL.LU R13, [R1+0x44] ;  /* 0x00004400010d7983 */ /* 0x000f280000300800 */
[----:B0-----:R-:W4:Y:S01]  /*85490*/  LDL.LU R14, [R1+0x48] ;  /* 0x00004800010e7983 */ /* 0x001f220000300800 */
[----:B------:R-:W4:Y:S02]  /*854a0*/  LDL.LU R15, [R1+0x4c] ;  /* 0x00004c00010f7983 */ /* 0x000f240000300800 */
[----:B------:R-:W-:-:S02]  /*854b0*/  IMAD.MOV.U32 R20, RZ, RZ, R3 ;  /* 0x000000ffff147224 */ /* 0x000fc400078e0003 */
[----:B------:R-:W3:Y:S01]  /*854c0*/  LDL.LU R3, [R1+0x492c] ;  /* 0x00492c0001037983 */ /* 0x000ee20000300800 */
[----:B------:R-:W-:Y:S01]  /*854d0*/  IMAD.MOV.U32 R21, RZ, RZ, R28 ;  /* 0x000000ffff157224 */ /* 0x000fe200078e001c */
[C---:B--2---:R-:W-:Y:S08]  /*854e0*/  HMMA.16816.F32.BF16 R24, R4.reuse, R24, R16 ;  /* 0x000000180418723c */ /* 0x044ff00000041810 */
[----:B----4-:R-:W-:Y:S11]  /*854f0*/  HMMA.16816.F32.BF16 R12, R4, R8, R12 ;  /* 0x00000008040c723c */ /* 0x010ff6000004180c */
[----:B------:R-:W-:Y:S11]  /*85500*/  @!UPT UIADD3 URZ, URZ, URZ, URZ ;  /* 0x0000003f3f3ff290 */ /* 0x000ff6000fffe03f */
[----:B------:R-:W-:Y:S01]  /*85510*/  @!UPT UIADD3 URZ, URZ, URZ, URZ ;  /* 0x0000003f3f3ff290 */ /* 0x000fe2000fffe03f */
[----:B------:R0:W-:Y:S01]  /*85520*/  STL.64 [R1+0x40], R12 ;  /* 0x0000400c01007387 */ /* 0x0001e20000100a00 */
[----:B------:R1:W-:Y:S02]  /*85530*/  STL.64 [R1+0x48], R14 ;  /* 0x0000480e01007387 */ /* 0x0003e40000100a00 */
[----:B------:R-:W2:Y:S01]  /*85540*/  LDL.LU R28, [R1+0x4928] ;  /* 0x00492800011c7983 */ /* 0x000ea20000300800 */
[----:B0-----:R-:W4:Y:S01]  /*85550*/  LDL.LU R12, [R1+0x8c0] ;  /* 0x0008c000010c7983 */ /* 0x001f220000300800 */
[----:B------:R-:W4:Y:S02]  /*85560*/  LDL.LU R13, [R1+0x8c4] ;  /* 0x0008c400010d7983 */ /* 0x000f240000300800 */
[----:B-1----:R-:W4:Y:S02]  /*85570*/  LDL.LU R14, [R1+0x8c8] ;  /* 0x0008c800010e7983 */ /* 0x002f240000300800 */
[----:B------:R-:W4:Y:S01]  /*85580*/  LDL.LU R15, [R1+0x8cc] ;  /* 0x0008cc00010f7983 */ /* 0x000f220000300800 */
[----:B---3--:R0:W-:Y:S01]  /*85590*/  STL.64 [R1+0x4840], R10 ;  /* 0x0048400a01007387 */ /* 0x0081e20000100a00 */
[----:B------:R-:W3:Y:S02]  /*855a0*/  LDL.LU R8, [R1+0x8a0] ;  /* 0x0008a00001087983 */ /* 0x000ee40000300800 */
[----:B------:R-:W3:Y:S02]  /*855b0*/  LDL.LU R9, [R1+0x8a4] ;  /* 0x0008a40001097983 */ /* 0x000ee40000300800 */
[----:B------:R-:W3:Y:S02]  /*855c0*/  LDL.LU.64 R18, [R1+0x4920] ;  /* 0x0049200001127983 */ /* 0x000ee40000300a00 */
[----:B------:R-:W-:-:S02]  /*855d0*/  IMAD.MOV.U32 R17, RZ, RZ, R25 ;  /* 0x000000ffff117224 */ /* 0x000fc400078e0019 */
[----:B------:R-:W-:Y:S02]  /*855e0*/  IMAD.MOV.U32 R16, RZ, RZ, R26 ;  /* 0x000000ffff107224 */ /* 0x000fe400078e001a */
[----:B0-----:R-:W-:Y:S02]  /*855f0*/  IMAD.MOV.U32 R11, RZ, RZ, R3 ;  /* 0x000000ffff0b7224 */ /* 0x001fe400078e0003 */
[----:B------:R-:W-:Y:S01]  /*85600*/  IMAD.MOV.U32 R3, RZ, RZ, R27 ;  /* 0x000000ffff037224 */ /* 0x000fe200078e001b */
[----:B------:R0:W-:Y:S01]  /*85610*/  STL [R1+0x445c], R16 ;  /* 0x00445c1001007387 */ /* 0x0001e20000100800 */
[----:B------:R1:W-:Y:S02]  /*85620*/  STL [R1+0x4458], R17 ;  /* 0x0044581101007387 */ /* 0x0003e40000100800 */
[----:B--2---:R-:W-:Y:S02]  /*85630*/  IMAD.MOV.U32 R10, RZ, RZ, R28 ;  /* 0x000000ffff0a7224 */ /* 0x004fe400078e001c */
[----:B------:R-:W-:-:S02]  /*85640*/  IMAD.MOV.U32 R28, RZ, RZ, R24 ;  /* 0x000000ffff1c7224 */ /* 0x000fc400078e0018 */
[----:B------:R-:W2:Y:S04]  /*85650*/  LDSM.16.MT88.4 R24, [R23+0x25080] ;  /* 0x025080001718783b */ /* 0x000ea80000004200 */
[----:B---3--:R-:W-:Y:S01]  /*85660*/  STL.64 [R1+0x4808], R18 ;  /* 0x0048081201007387 */ /* 0x008fe20000100a00 */
[----:B0-----:R-:W3:Y:S02]  /*85670*/  LDL.LU R16, [R1+0x1d0] ;  /* 0x0001d00001107983 */ /* 0x001ee40000300800 */
[----:B-1----:R-:W3:Y:S02]  /*85680*/  LDL.LU R17, [R1+0x1d4] ;  /* 0x0001d40001117983 */ /* 0x002ee40000300800 */
[----:B------:R-:W-:Y:S01]  /*85690*/  STL [R1+0x4088], R3 ;  /* 0x0040880301007387 */ /* 0x000fe20000100800 */
[----:B------:R-:W-:Y:S04]  /*856a0*/  STL [R1+0x3ff0], R28 ;  /* 0x003ff01c01007387 */ /* 0x000fe80000100800 */
[----:B--2---:R0:W-:Y:S01]  /*856b0*/  STL.64 [R1+0x4738], R26 ;  /* 0x0047381a01007387 */ /* 0x0041e20000100a00 */
[----:B------:R1:W-:Y:S03]  /*856c0*/  STL.64 [R1+0x4730], R24 ;  /* 0x0047301801007387 */ /* 0x0003e60000100a00 */
[----:B0-----:R-:W2:Y:S04]  /*856d0*/  LDL R26, [R1+0x168] ;  /* 0x00016800011a7983 */ /* 0x001ea80000100800 */
[----:B------:R-:W2:Y:S01]  /*856e0*/  LDL R27, [R1+0x16c] ;  /* 0x00016c00011b7983 */ /* 0x000ea20000100800 */
[----:B-1----:R-:W-:-:S02]  /*856f0*/  IMAD.MOV.U32 R24, RZ, RZ, R22 ;  /* 0x000000ffff187224 */ /* 0x002fc400078e0016 */
[----:B----4-:R-:W-:Y:S01]  /*85700*/  HMMA.16816.F32.BF16 R20, R4, R20, R12 ;  /* 0x000000140414723c */ /* 0x010fe2000004180c */
[----:B------:R-:W-:Y:S01]  /*85710*/  IMAD.MOV.U32 R25, RZ, RZ, R2 ;  /* 0x000000ffff197224 */ /* 0x000fe200078e0002 */
[----:B--2---:R-:W-:Y:S04]  /*85720*/  STL.64 [R1+0x4868], R26 ;  /* 0x0048681a01007387 */ /* 0x004fe80000100a00 */
[----:B------:R0:W-:Y:S02]  /*85730*/  STL.64 [R1+0x4860], R24 ;  /* 0x0048601801007387 */ /* 0x0001e40000100a00 */
[----:B0-----:R-:W3:Y:S01]  /*85740*/  LDL.LU R24, [R1+0x8b0] ;  /* 0x0008b00001187983 */ /* 0x001ee20000300800 */
[----:B------:R-:W3:Y:S02]  /*85750*/  LDL.LU R25, [R1+0x8b4] ;  /* 0x0008b40001197983 */ /* 0x000ee40000300800 */
[----:B------:R-:W3:Y:S02]  /*85760*/  LDL.LU R26, [R1+0x8b8] ;  /* 0x0008b800011a7983 */ /* 0x000ee40000300800 */
[----:B------:R-:W3:Y:S01]  /*85770*/  LDL.LU R27, [R1+0x8bc] ;  /* 0x0008bc00011b7983 */ /* 0x000ee20000300800 */
[----:B------:R-:W2:Y:S09]  /*85780*/  LDL.LU.64 R14, [R1+0x4918] ;  /* 0x00491800010e7983 */ /* 0x000eb20000300a00 */
[----:B------:R0:W-:Y:S02]  /*85790*/  STL.64 [R1+0xbc0], R20 ;  /* 0x000bc01401007387 */ /* 0x0001e40000100a00 */
[----:B0-----:R-:W4:Y:S01]  /*857a0*/  LDL.LU.64 R20, [R1+0x4910] ;  /* 0x0049100001147983 */ /* 0x001f220000300a00 */
[----:B------:R-:W-:-:S02]  /*857b0*/  IMAD.MOV.U32 R12, RZ, RZ, R23 ;  /* 0x000000ffff0c7224 */ /* 0x000fc400078e0017 */
[----:B------:R-:W-:-:S03]  /*857c0*/  IMAD.MOV.U32 R13, RZ, RZ, R22 ;  /* 0x000000ffff0d7224 */ /* 0x000fc600078e0016 */
[----:B------:R-:W-:Y:S02]  /*857d0*/  STL [R1+0x3f84], R12 ;  /* 0x003f840c01007387 */ /* 0x000fe40000100800 */
[----:B------:R-:W-:Y:S01]  /*857e0*/  STL [R1+0x3f80], R13 ;  /* 0x003f800d01007387 */ /* 0x000fe20000100800 */
[C---:B---3--:R-:W-:Y:S08]  /*857f0*/  HMMA.16816.F32.BF16 R16, R4.reuse, R16, R24 ;  /* 0x000000100410723c */ /* 0x048ff00000041818 */
[----:B----4-:R-:W-:Y:S11]  /*85800*/  HMMA.16816.F32.BF16 R8, R4, R20, R8 ;  /* 0x000000140408723c */ /* 0x010ff60000041808 */
[----:B------:R-:W-:Y:S04]  /*85810*/  @!UPT UIADD3 URZ, URZ, URZ, URZ ;  /* 0x0000003f3f3ff290 */ /* 0x000fe8000fffe03f */
[----:B------:R-:W-:Y:S01]  /*85820*/  STL.64 [R1+0xbb0], R16 ;  /* 0x000bb01001007387 */ /* 0x000fe20000100a00 */
[----:B------:R0:W-:Y:S07]  /*85830*/  STL.64 [R1+0xbb8], R18 ;  /* 0x000bb81201007387 */ /* 0x0001ee0000100a00 */
[----:B------:R-:W-:Y:S01]  /*85840*/  STL.64 [R1+0xba0], R8 ;  /* 0x000ba00801007387 */ /* 0x000fe20000100a00 */
[----:B0-----:R-:W3:Y:S02]  /*85850*/  LDL R18, [R1+0x8] ;  /* 0x0000080001127983 */ /* 0x001ee40000100800 */
[----:B------:R-:W3:Y:S02]  /*85860*/  LDL R19, [R1+0xc] ;  /* 0x00000c0001137983 */ /* 0x000ee40000100800 */
[----:B---3--:R0:W-:Y:S04]  /*85870*/  STL.64 [R1+0x4820], R18 ;  /* 0x0048201201007387 */ /* 0x0081e80000100a00 */
[----:B0-----:R-:W3:Y:S04]  /*85880*/  LDL R18, [R1+0x18] ;  /* 0x0000180001127983 */ /* 0x001ee80000100800 */
[----:B------:R-:W3:Y:S01]  /*85890*/  LDL R19, [R1+0x1c] ;  /* 0x00001c0001137983 */ /* 0x000ee20000100800 */
[----:B------:R-:W4:Y:S02]  /*858a0*/  LDL.LU R20, [R1+0x500] ;  /* 0x0005000001147983 */ /* 0x000f240000300800 */
[----:B------:R-:W4:Y:S02]  /*858b0*/  LDL.LU R21, [R1+0x504] ;  /* 0x0005040001157983 */ /* 0x000f240000300800 */
[----:B------:R-:W3:Y:S01]  /*858c0*/  LDL.LU R22, [R1+0x508] ;  /* 0x0005080001167983 */ /* 0x000ee20000300800 */
[----:B------:R-:W3:Y:S01]  /*858d0*/  LDL.LU R23, [R1+0x50c] ;  /* 0x00050c0001177983 */ /* 0x000ee20000300800 */
[----:B--2---:R-:W-:-:S02]  /*858e0*/  IMAD.MOV.U32 R24, RZ, RZ, R15 ;  /* 0x000000ffff187224 */ /* 0x004fc400078e000f */
[----:B------:R-:W-:Y:S01]  /*858f0*/  IMAD.MOV.U32 R25, RZ, RZ, R14 ;  /* 0x000000ffff197224 */ /* 0x000fe200078e000e */
[----:B---3--:R-:W-:Y:S01]  /*85900*/  STL.64 [R1+0x4878], R22 ;  /* 0x0048781601007387 */ /* 0x008fe20000100a00 */
        /* <DEDUP_REMOVED lines=11> */
[----:B----4-:R-:W-:Y:S02]  /*859c0*/  STL.64 [R1+0x4888], R20 ;  /* 0x0048881401007387 */ /* 0x010fe40000100a00 */
[----:B------:R-:W2:Y:S02]  /*859d0*/  LDL.LU R0, [R1+0x4904] ;  /* 0x0049040001007983 */ /* 0x000ea40000300800 */
[----:B------:R-:W4:Y:S01]  /*859e0*/  LDL.LU R29, [R1+0x4900] ;  /* 0x00490000011d7983 */ /* 0x000f220000300800 */
[----:B------:R3:W-:Y:S02]  /*859f0*/  STL.64 [R1+0x4898], R24 ;  /* 0x0048981801007387 */ /* 0x0007e40000100a00 */
[----:B---3--:R-:W-:Y:S02]  /*85a00*/  IMAD.MOV.U32 R24, RZ, RZ, R14 ;  /* 0x000000ffff187224 */ /* 0x008fe400078e000e */
[----:B------:R-:W-:Y:S01]  /*85a10*/  IMAD.MOV.U32 R25, RZ, RZ, R15 ;  /* 0x000000ffff197224 */ /* 0x000fe200078e000f */
[----:B------:R-:W3:Y:S01]  /*85a20*/  LDL.LU R14, [R1+0x48fc] ;  /* 0x0048fc00010e7983 */ /* 0x000ee20000300800 */
[----:B------:R-:W3:Y:S03]  /*85a30*/  LDL.LU R15, [R1+0x48f8] ;  /* 0x0048f800010f7983 */ /* 0x000ee60000300800 */
[----:B------:R2:W-:Y:S01]  /*85a40*/  STL.64 [R1+0x48b0], R24 ;  /* 0x0048b01801007387 */ /* 0x0005e20000100a00 */
[----:B------:R-:W3:Y:S02]  /*85a50*/  LDL.LU R20, [R1+0x850] ;  /* 0x0008500001147983 */ /* 0x000ee40000300800 */
[----:B------:R-:W3:Y:S02]  /*85a60*/  LDL.LU R21, [R1+0x854] ;  /* 0x0008540001157983 */ /* 0x000ee40000300800 */
[----:B------:R-:W3:Y:S01]  /*85a70*/  LDL.LU R22, [R1+0x858] ;  /* 0x0008580001167983 */ /* 0x000ee20000300800 */
[----:B------:R-:W3:Y:S01]  /*85a80*/  LDL.LU R23, [R1+0x85c] ;  /* 0x00085c0001177983 */ /* 0x000ee20000300800 */
[----:B--2---:R-:W-:-:S02]  /*85a90*/  IMAD.MOV.U32 R25, RZ, RZ, R0 ;  /* 0x000000ffff197224 */ /* 0x004fc400078e0000 */
[----:B----4-:R-:W-:Y:S02]  /*85aa0*/  IMAD.MOV.U32 R24, RZ, RZ, R29 ;  /* 0x000000ffff187224 */ /* 0x010fe400078e001d */
[----:B------:R-:W2:Y:S01]  /*85ab0*/  LDL.LU R29, [R1+0x48f4] ;  /* 0x0048f400011d7983 */ /* 0x000ea20000300800 */
[----:B------:R-:W4:Y:S02]  /*85ac0*/  LDL.LU R0, [R1+0x48f0] ;  /* 0x0048f00001007983 */ /* 0x000f240000300800 */
[----:B------:R-:W-:Y:S01]  /*85ad0*/  STL.64 [R1+0x48c8], R24 ;  /* 0x0048c81801007387 */ /* 0x000fe20000100a00 */
[----:B---3--:R-:W-:Y:S01]  /*85ae0*/  STL.64 [R1+0x48a8], R22 ;  /* 0x0048a81601007387 */ /* 0x008fe20000100a00 */
[----:B------:R0:W-:Y:S03]  /*85af0*/  STL.64 [R1+0x48a0], R20 ;  /* 0x0048a01401007387 */ /* 0x0001e60000100a00 */
[----:B0-----:R-:W3:Y:S01]  /*85b00*/  LDL.LU R20, [R1+0x860] ;  /* 0x0008600001147983 */ /* 0x001ee20000300800 */
[----:B------:R-:W3:Y:S02]  /*85b10*/  LDL.LU R21, [R1+0x864] ;  /* 0x0008640001157983 */ /* 0x000ee40000300800 */
[----:B------:R-:W2:Y:S02]  /*85b20*/  LDL.LU R22, [R1+0x868] ;  /* 0x0008680001167983 */ /* 0x000ea40000300800 */
[----:B------:R-:W2:Y:S02]  /*85b30*/  LDL.LU R23, [R1+0x86c] ;  /* 0x00086c0001177983 */ /* 0x000ea40000300800 */
[----:B------:R-:W-:-:S02]  /*85b40*/  IMAD.MOV.U32 R24, RZ, RZ, R15 ;  /* 0x000000ffff187224 */ /* 0x000fc400078e000f */
[----:B------:R-:W-:Y:S01]  /*85b50*/  IMAD.MOV.U32 R25, RZ, RZ, R14 ;  /* 0x000000ffff197224 */ /* 0x000fe200078e000e */
[----:B------:R-:W4:Y:S01]  /*85b60*/  LDL.LU R15, [R1+0x48ec] ;  /* 0x0048ec00010f7983 */ /* 0x000f220000300800 */
[----:B------:R-:W4:Y:S03]  /*85b70*/  LDL.LU R14, [R1+0x48e8] ;  /* 0x0048e800010e7983 */ /* 0x000f260000300800 */
[----:B--2---:R-:W-:Y:S01]  /*85b80*/  STL.64 [R1+0x48c0], R22 ;  /* 0x0048c01601007387 */ /* 0x004fe20000100a00 */
[----:B---3--:R0:W-:Y:S03]  /*85b90*/  STL.64 [R1+0x48b8], R20 ;  /* 0x0048b81401007387 */ /* 0x0081e60000100a00 */
[----:B0-----:R-:W2:Y:S01]  /*85ba0*/  LDL.LU R20, [R1+0x870] ;  /* 0x0008700001147983 */ /* 0x001ea20000300800 */
[----:B------:R-:W2:Y:S02]  /*85bb0*/  LDL.LU R21, [R1+0x874] ;  /* 0x0008740001157983 */ /* 0x000ea40000300800 */
[----:B------:R-:W3:Y:S02]  /*85bc0*/  LDL.LU R22, [R1+0x878] ;  /* 0x0008780001167983 */ /* 0x000ee40000300800 */
[----:B------:R-:W3:Y:S02]  /*85bd0*/  LDL.LU R23, [R1+0x87c] ;  /* 0x00087c0001177983 */ /* 0x000ee40000300800 */
[----:B----4-:R-:W-:-:S02]  /*85be0*/  IMAD.MOV.U32 R8, RZ, RZ, R15 ;  /* 0x000000ffff087224 */ /* 0x010fc400078e000f */
[----:B------:R-:W-:Y:S02]  /*85bf0*/  IMAD.MOV.U32 R12, RZ, RZ, R10 ;  /* 0x000000ffff0c7224 */ /* 0x000fe400078e000a */
[----:B------:R-:W-:Y:S01]  /*85c00*/  IMAD.MOV.U32 R13, RZ, RZ, R11 ;  /* 0x000000ffff0d7224 */ /* 0x000fe200078e000b */
[----:B---3--:R-:W-:Y:S01]  /*85c10*/  STL.64 [R1+0x48d8], R22 ;  /* 0x0048d81601007387 */ /* 0x008fe20000100a00 */
[----:B--2---:R0:W-:Y:S03]  /*85c20*/  STL.64 [R1+0x48d0], R20 ;  /* 0x0048d01401007387 */ /* 0x0041e60000100a00 */
[----:B0-----:R-:W2:Y:S01]  /*85c30*/  LDL.LU R20, [R1+0x880] ;  /* 0x0008800001147983 */ /* 0x001ea20000300800 */
[----:B------:R-:W2:Y:S02]  /*85c40*/  LDL.LU R21, [R1+0x884] ;  /* 0x0008840001157983 */ /* 0x000ea40000300800 */
[----:B------:R-:W2:Y:S02]  /*85c50*/  LDL.LU R22, [R1+0x888] ;  /* 0x0008880001167983 */ /* 0x000ea40000300800 */
[----:B------:R-:W-:-:S02]  /*85c60*/  IMAD.MOV.U32 R23, RZ, RZ, R14 ;  /* 0x000000ffff177224 */ /* 0x000fc400078e000e */
[----:B------:R-:W3:Y:S01]  /*85c70*/  LDL.LU R14, [R1+0x48e4] ;  /* 0x0048e400010e7983 */ /* 0x000ee20000300800 */
[----:B------:R-:W3:Y:S02]  /*85c80*/  LDL.LU R15, [R1+0x48e0] ;  /* 0x0048e000010f7983 */ /* 0x000ee40000300800 */
[----:B------:R-:W4:Y:S02]  /*85c90*/  LDL.LU R9, [R1+0x4f4] ;  /* 0x0004f40001097983 */ /* 0x000f240000300800 */
[----:B------:R-:W4:Y:S01]  /*85ca0*/  LDL.LU R10, [R1+0x4f8] ;  /* 0x0004f800010a7983 */ /* 0x000f220000300800 */
[----:B------:R-:W4:Y:S01]  /*85cb0*/  LDL.LU R11, [R1+0x4fc] ;  /* 0x0004fc00010b7983 */ /* 0x000f220000300800 */
[----:B------:R0:W-:Y:S03]  /*85cc0*/  STL.64 [R1+0x4848], R18 ;  /* 0x0048481201007387 */ /* 0x0001e60000100a00 */
[----:B0-----:R-:W2:Y:S01]  /*85cd0*/  LDL.64 R18, [R1+0x28] ;  /* 0x0000280001127983 */ /* 0x001ea20000100a00 */
[----:B------:R0:W-:Y:S03]  /*85ce0*/  STL [R1+0x3f8c], R12 ;  /* 0x003f8c0c01007387 */ /* 0x0001e60000100800 */
[----:B0-----:R-:W2:Y:S01]  /*85cf0*/  LDL R12, [R1+0x22c0] ;  /* 0x0022c000010c7983 */ /* 0x001ea20000100800 */
[----:B------:R-:W-:Y:S03]  /*85d00*/  STL [R1+0x3f88], R13 ;  /* 0x003f880d01007387 */ /* 0x000fe60000100800 */
[----:B---3--:R-:W-:Y:S04]  /*85d10*/  STL.64 [R1+0x4800], R14 ;  /* 0x0048000e01007387 */ /* 0x008fe80000100a00 */
[----:B--2---:R0:W-:Y:S04]  /*85d20*/  STL [R1+0x47f8], R12 ;  /* 0x0047f80c01007387 */ /* 0x0041e80000100800 */
        /* <DEDUP_REMOVED lines=49> */
[----:B0-----:R-:W2:Y:S01]  /*86040*/  LDL.LU.64 R26, [R1+0x4868] ;  /* 0x00486800011a7983 */ /* 0x001ea20000300a00 */
[----:B------:R-:W3:Y:S02]  /*86050*/  LDL.LU.64 R24, [R1+0x4860] ;  /* 0x0048600001187983 */ /* 0x000ee40000300a00 */
[----:B---3--:R-:W-:Y:S01]  /*86060*/  HMMA.16816.F32.BF16 R4, R4, R24, R20 ;  /* 0x000000180404723c */ /* 0x008fe20000041814 */
[----:B------:R-:W4:Y:S01]  /*86070*/  LDL.LU.64 R22, [R1+0x4858] ;  /* 0x0048580001167983 */ /* 0x000f220000300a00 */
[----:B------:R-:W4:Y:S05]  /*86080*/  LDL.LU.64 R20, [R1+0x4850] ;  /* 0x0048500001147983 */ /* 0x000f2a0000300a00 */
[----:B------:R-:W-:-:S02]  /*86090*/  IMAD.MOV.U32 R25, RZ, RZ, R18 ;  /* 0x000000ffff197224 */ /* 0x000fc400078e0012 */
[----:B------:R-:W-:Y:S11]  /*860a0*/  IMAD.MOV.U32 R24, RZ, RZ, R19 ;  /* 0x000000ffff187224 */ /* 0x000ff600078e0013 */
[----:B------:R-:W-:Y:S03]  /*860b0*/  @!UPT UIADD3 URZ, URZ, URZ, URZ ;  /* 0x0000003f3f3ff290 */ /* 0x000fe6000fffe03f */
[----:B------:R0:W-:Y:S01]  /*860c0*/  STL.64 [R1+0x8b0], R4 ;  /* 0x0008b00401007387 */ /* 0x0001e20000100a00 */
[----:B------:R1:W-:Y:S03]  /*860d0*/  STL.64 [R1+0x8b8], R6 ;  /* 0x0008b80601007387 */ /* 0x0003e60000100a00 */
[----:B0-----:R-:W3:Y:S01]  /*860e0*/  LDL.LU R4, [R1+0x4a0] ;  /* 0x0004a00001047983 */ /* 0x001ee20000300800 */
[----:B------:R-:W3:Y:S02]  /*860f0*/  LDL.LU R5, [R1+0x4a4] ;  /* 0x0004a40001057983 */ /* 0x000ee40000300800 */
[----:B-1----:R-:W3:Y:S02]  /*86100*/  LDL.LU R6, [R1+0x4a8] ;  /* 0x0004a80001067983 */ /* 0x002ee40000300800 */
[----:B------:R-:W3:Y:S01]  /*86110*/  LDL.LU R7, [R1+0x4ac] ;  /* 0x0004ac0001077983 */ /* 0x000ee20000300800 */
[----:B--2---:R-:W-:Y:S01]  /*86120*/  STL.64 [R1+0x4748], R26 ;  /* 0x0047481a01007387 */ /* 0x004fe20000100a00 */
[C---:B----4-:R-:W-:Y:S03]  /*86130*/  HMMA.16816.F32.BF16 R8, R20.reuse, R18, R8 ;  /* 0x000000121408723c */ /* 0x050fe60000041808 */
[----:B------:R-:W2:Y:S11]  /*86140*/  LDL.LU.64 R18, [R1+0x4848] ;  /* 0x0048480001127983 */ /* 0x000eb60000300a00 */
[----:B------:R-:W-:Y:S09]  /*86150*/  @!UPT UIADD3 URZ, URZ, URZ, URZ ;  /* 0x0000003f3f3ff290 */ /* 0x000ff2000fffe03f */
[----:B------:R0:W-:Y:S01]  /*86160*/  STL.64 [R1+0x8a0], R8 ;  /* 0x0008a00801007387 */ /* 0x0001e20000100a00 */
[----:B------:R1:W-:Y:S02]  /*86170*/  STL [R1+0x8a8], R10 ;  /* 0x0008a80a01007387 */ /* 0x0003e40000100800 */
[----:B0-----:R-:W-:Y:S02]  /*86180*/  IMAD.MOV.U32 R8, RZ, RZ, R11 ;  /* 0x000000ffff087224 */ /* 0x001fe400078e000b */
[----:B-1----:R-:W4:Y:S01]  /*86190*/  LDL.LU.64 R10, [R1+0x4840] ;  /* 0x00484000010a7983 */ /* 0x002f220000300a00 */
[----:B------:R0:W-:Y:S03]  /*861a0*/  STL.64 [R1+0x4790], R24 ;  /* 0x0047901801007387 */ /* 0x0001e60000100a00 */
[----:B0-----:R-:W3:Y:S01]  /*861b0*/  LDL.LU R24, [R1+0x4b0] ;  /* 0x0004b00001187983 */ /* 0x001ee20000300800 */
[----:B--2---:R-:W-:Y:S01]  /*861c0*/  HMMA.16816.F32.BF16 R16, R20, R18, R12 ;  /* 0x000000121410723c */ /* 0x004fe2000004180c */
[----:B----4-:R-:W-:-:S02]  /*861d0*/  IMAD.MOV.U32 R25, RZ, RZ, R10 ;  /* 0x000000ffff197224 */ /* 0x010fc400078e000a */
[----:B------:R-:W-:Y:S01]  /*861e0*/  IMAD.MOV.U32 R26, RZ, RZ, R11 ;  /* 0x000000ffff1a7224 */ /* 0x000fe200078e000b */
[----:B------:R-:W3:Y:S01]  /*861f0*/  LDL.LU R10, [R1+0x483c] ;  /* 0x00483c00010a7983 */ /* 0x000ee20000300800 */
[----:B------:R-:W3:Y:S02]  /*86200*/  LDL.LU R11, [R1+0x4838] ;  /* 0x00483800010b7983 */ /* 0x000ee40000300800 */
[----:B------:R-:W-:Y:S02]  /*86210*/  STL [R1+0x3f90], R8 ;  /* 0x003f900801007387 */ /* 0x000fe40000100800 */
[----:B------:R-:W2:Y:S01]  /*86220*/  LDL.LU.64 R14, [R1+0x4830] ;  /* 0x00483000010e7983 */ /* 0x000ea20000300a00 */
[----:B------:R-:W2:Y:S11]  /*86230*/  LDL.LU.64 R12, [R1+0x4828] ;  /* 0x00482800010c7983 */ /* 0x000eb60000300a00 */
[----:B------:R-:W-:Y:S02]  /*86240*/  @!UPT UIADD3 URZ, URZ, URZ, URZ ;  /* 0x0000003f3f3ff290 */ /* 0x000fe4000fffe03f */
[----:B------:R-:W-:Y:S02]  /*86250*/  STL.64 [R1+0x880], R16 ;  /* 0x0008801001007387 */ /* 0x000fe40000100a00 */
[----:B------:R0:W-:Y:S02]  /*86260*/  STL.64 [R1+0x888], R18 ;  /* 0x0008881201007387 */ /* 0x0001e40000100a00 */
[----:B0-----:R-:W2:Y:S01]  /*86270*/  LDL.LU.64 R18, [R1+0x4820] ;  /* 0x0048200001127983 */ /* 0x001ea20000300a00 */
[----:B------:R-:W-:Y:S01]  /*86280*/  IMAD.MOV.U32 R27, RZ, RZ, R0 ;  /* 0x000000ffff1b7224 */ /* 0x000fe200078e0000 */
[C---:B--2---:R-:W-:Y:S02]  /*86290*/  HMMA.16816.F32.BF16 R16, R20.reuse, R18, R12 ;  /* 0x000000121410723c */ /* 0x044fe4000004180c */
[----:B------:R-:W2:Y:S01]  /*862a0*/  LDL.LU.64 R14, [R1+0x4818] ;  /* 0x00481800010e7983 */ /* 0x000ea20000300a00 */
[----:B------:R-:W2:Y:S11]  /*862b0*/  LDL.LU.64 R12, [R1+0x4810] ;  /* 0x00481000010c7983 */ /* 0x000eb60000300a00 */
[----:B------:R-:W-:Y:S09]  /*862c0*/  @!UPT UIADD3 URZ, URZ, URZ, URZ ;  /* 0x0000003f3f3ff290 */ /* 0x000ff2000fffe03f */
[----:B------:R-:W-:Y:S01]  /*862d0*/  STL.64 [R1+0x870], R16 ;  /* 0x0008701001007387 */ /* 0x000fe20000100a00 */
[----:B------:R0:W-:Y:S02]  /*862e0*/  STL [R1+0x878], R18 ;  /* 0x0008781201007387 */ /* 0x0001e40000100800 */
[----:B------:R-:W-:Y:S02]  /*862f0*/  IMAD.MOV.U32 R0, RZ, RZ, R19 ;  /* 0x000000ffff007224 */ /* 0x000fe400078e0013 */
[----:B0-----:R-:W2:Y:S03]  /*86300*/  LDL.LU.64 R18, [R1+0x4808] ;  /* 0x0048080001127983 */ /* 0x001ea60000300a00 */
[----:B------:R-:W-:Y:S01]  /*86310*/  STL [R1+0x3f94], R0 ;  /* 0x003f940001007387 */ /* 0x000fe20000100800 */
[C---:B--2---:R-:W-:Y:S11]  /*86320*/  HMMA.16816.F32.BF16 R12, R20.reuse, R18, R12 ;  /* 0x00000012140c723c */ /* 0x044ff6000004180c */
[----:B------:R-:W-:Y:S11]  /*86330*/  @!UPT UIADD3 URZ, URZ, URZ, URZ ;  /* 0x0000003f3f3ff290 */ /* 0x000ff6000fffe03f */
[----:B------:R-:W-:Y:S01]  /*86340*/  @!UPT UIADD3 URZ, URZ, URZ, URZ ;  /* 0x0000003f3f3ff290 */ /* 0x000fe2000fffe03f */
[----:B------:R-:W-:Y:S01]  /*86350*/  STL.64 [R1+0x860], R12 ;  /* 0x0008600c01007387 */ /* 0x000fe20000100a00 */
[----:B------:R0:W-:Y:S03]  /*86360*/  STL.64 [R1+0x868], R14 ;  /* 0x0008680e01007387 */ /* 0x0001e60000100a00 */
[----:B0-----:R-:W2:Y:S01]  /*86370*/  LDL.LU.64 R14, [R1+0x4800] ;  /* 0x00480000010e7983 */ /* 0x001ea20000300a00 */
[----:B------:R-:W4:Y:S02]  /*86380*/  LDL.LU R12, [R1+0x47f8] ;  /* 0x0047f800010c7983 */ /* 0x000f240000300800 */
[----:B------:R2:W-:Y:S01]  /*86390*/  STL.64 [R1+0x47c0], R18 ;  /* 0x0047c01201007387 */ /* 0x0005e20000100a00 */
[C---:B---3--:R-:W-:Y:S01]  /*863a0*/  HMMA.16816.F32.BF16 R4, R20.reuse, R10, R4 ;  /* 0x0000000a1404723c */ /* 0x048fe20000041804 */
[----:B------:R-:W-:Y:S07]  /*863b0*/  STL.64 [R1+0x47d8], R10 ;  /* 0x0047d80a01007387 */ /* 0x000fee0000100a00 */
[C---:B--2---:R-:W-:Y:S11]  /*863c0*/  HMMA.16816.F32.BF16 R16, R20.reuse, R14, R24 ;  /* 0x0000000e1410723c */ /* 0x044ff60000041818 */
[----:B------:R-:W-:Y:S11]  /*863d0*/  @!UPT UIADD3 URZ, URZ, URZ, URZ ;  /* 0x0000003f3f3ff290 */ /* 0x000ff6000fffe03f */
[----:B------:R-:W-:Y:S01]  /*863e0*/  @!UPT UIADD3 URZ, URZ, URZ, URZ ;  /* 0x0000003f3f3ff290 */ /* 0x000fe2000fffe03f */
[----:B------:R0:W-:Y:S01]  /*863f0*/  STL.64 [R1+0x850], R16 ;  /* 0x0008501001007387 */ /* 0x0001e20000100a00 */
[----:B------:R1:W-:Y:S03]  /*86400*/  STL.64 [R1+0x858], R18 ;  /* 0x0008581201007387 */ /* 0x0003e60000100a00 */
[----:B0-----:R-:W2:Y:S01]  /*86410*/  LDL.LU R16, [R1+0x810] ;  /* 0x0008100001107983 */ /* 0x001ea20000300800 */
[----:B------:R-:W-:Y:S02]  /*86420*/  STL.64 [R1+0x840], R4 ;  /* 0x0008400401007387 */ /* 0x000fe40000100a00 */
[----:B------:R-:W-:Y:S02]  /*86430*/  STL.64 [R1+0x848], R6 ;  /* 0x0008480601007387 */ /* 0x000fe40000100a00 */
[----:B------:R-:W2:Y:S01]  /*86440*/  LDL.LU R17, [R1+0x814] ;  /* 0x0008140001117983 */ /* 0x000ea20000300800 */
[----:B-1----:R-:W3:Y:S01]  /*86450*/  LDL.LU R18, [R1+0x818] ;  /* 0x0008180001127983 */ /* 0x002ee20000300800 */
[----:B------:R-:W3:Y:S02]  /*86460*/  LDL.LU R19, [R1+0x81c] ;  /* 0x00081c0001137983 */ /* 0x000ee40000300800 */
[----:B------:R-:W2:Y:S02]  /*86470*/  LDL.LU R8, [R1+0x820] ;  /* 0x0008200001087983 */ /* 0x000ea40000300800 */
[----:B------:R-:W2:Y:S01]  /*86480*/  LDL.LU R9, [R1+0x824] ;  /* 0x0008240001097983 */ /* 0x000ea20000300800 */
[----:B------:R-:W2:Y:S01]  /*86490*/  LDL.LU R10, [R1+0x828] ;  /* 0x00082800010a7983 */ /* 0x000ea20000300800 */
[----:B------:R-:W2:Y:S03]  /*864a0*/  LDL.LU R11, [R1+0x82c] ;  /* 0x00082c00010b7983 */ /* 0x000ea60000300800 */
[----:B----4-:R-:W0:Y:S04]  /*864b0*/  LDSM.16.MT88.4 R4, [R12+0x25000] ;  /* 0x025000000c04783b */ /* 0x010e280000004200 */
[----:B--2---:R1:W-:Y:S01]  /*864c0*/  STL.64 [R1+0x47e8], R10 ;  /* 0x0047e80a01007387 */ /* 0x0043e20000100a00 */
[----:B------:R-:W-:Y:S03]  /*864d0*/  STL.64 [R1+0x47e0], R8 ;  /* 0x0047e00801007387 */ /* 0x000fe60000100a00 */
[----:B-1----:R-:W2:Y:S01]  /*864e0*/  LDL.64 R10, [R1+0x38] ;  /* 0x00003800010a7983 */ /* 0x002ea20000100a00 */
[----:B---3--:R1:W-:Y:S02]  /*864f0*/  STL.64 [R1+0x47d0], R18 ;  /* 0x0047d01201007387 */ /* 0x0083e40000100a00 */
[----:B------:R3:W-:Y:S01]  /*86500*/  STL.64 [R1+0x47c8], R16 ;  /* 0x0047c81001007387 */ /* 0x0007e20000100a00 */
[----:B-1----:R-:W4:Y:S04]  /*86510*/  LDL.64 R18, [R1+0x1e8] ;  /* 0x0001e80001127983 */ /* 0x002f280000100a00 */
[----:B----4-:R1:W-:Y:S01]  /*86520*/  STL.64 [R1+0x47f0], R18 ;  /* 0x0047f01201007387 */ /* 0x0103e20000100a00 */
[----:B---3--:R-:W2:Y:S02]  /*86530*/  LDL.LU R16, [R1+0x830] ;  /* 0x0008300001107983 */ /* 0x008ea40000300800 */
[----:B------:R-:W2:Y:S01]  /*86540*/  LDL.LU R17, [R1+0x834] ;  /* 0x0008340001117983 */ /* 0x000ea20000300800 */
[----:B-1----:R-:W2:Y:S01]  /*86550*/  LDL.LU R18, [R1+0x838] ;  /* 0x0008380001127983 */ /* 0x002ea20000300800 */
[----:B------:R-:W2:Y:S02]  /*86560*/  LDL.LU R19, [R1+0x83c] ;  /* 0x00083c0001137983 */ /* 0x000ea40000300800 */
[----:B------:R-:W3:Y:S02]  /*86570*/  LDL.64 R26, [R1+0x1b8] ;  /* 0x0001b800011a7983 */ /* 0x000ee40000100a00 */
[----:B---3--:R1:W-:Y:S04]  /*86580*/  STL.64 [R1+0x47a0], R26 ;  /* 0x0047a01a01007387 */ /* 0x0083e80000100a00 */
[----:B-1----:R-:W3:Y:S04]  /*86590*/  LDL.64 R26, [R1+0x1c8] ;  /* 0x0001c800011a7983 */ /* 0x002ee80000100a00 */
[----:B---3--:R1:W-:Y:S04]  /*865a0*/  STL.64 [R1+0x47b8], R26 ;  /* 0x0047b81a01007387 */ /* 0x0083e80000100a00 */
[----:B-1----:R-:W3:Y:S01]  /*865b0*/  LDL.64 R26, [R1+0x1d8] ;  /* 0x0001d800011a7983 */ /* 0x002ee20000100a00 */
[----:B------:R1:W-:Y:S02]  /*865c0*/  STL.64 [R1+0x46e8], R14 ;  /* 0x0046e80e01007387 */ /* 0x0003e40000100a00 */
[----:B------:R4:W-:Y:S01]  /*865d0*/  STL [R1+0x46e0], R12 ;  /* 0x0046e00c01007387 */ /* 0x0009e20000100800 */
[----:B-1----:R-:W3:Y:S01]  /*865e0*/  LDL.64 R14, [R1+0x1a8] ;  /* 0x0001a800010e7983 */ /* 0x002ee20000100a00 */
[----:B--2---:R-:W-:Y:S03]  /*865f0*/  HMMA.16816.F32.BF16 R16, R20, R10, R16 ;  /* 0x0000000a1410723c */ /* 0x004fe60000041810 */
[----:B---3--:R1:W-:Y:S01]  /*86600*/  STL.64 [R1+0x4798], R14 ;  /* 0x0047980e01007387 */ /* 0x0083e20000100a00 */
[----:B----4-:R-:W2:Y:S02]  /*86610*/  LDL.LU R12, [R1+0x7f0] ;  /* 0x0007f000010c7983 */ /* 0x010ea40000300800 */
[----:B------:R-:W2:Y:S01]  /*86620*/  LDL.LU R13, [R1+0x7f4] ;  /* 0x0007f400010d7983 */ /* 0x000ea20000300800 */
[----:B-1----:R-:W3:Y:S01]  /*86630*/  LDL.LU R14, [R1+0x7f8] ;  /* 0x0007f800010e7983 */ /* 0x002ee20000300800 */
[----:B------:R-:W3:Y:S02]  /*86640*/  LDL.LU R15, [R1+0x7fc] ;  /* 0x0007fc00010f7983 */ /* 0x000ee40000300800 */
[----:B------:R-:W-:-:S02]  /*86650*/  IMAD.MOV.U32 R2, RZ, RZ, R10 ;  /* 0x000000ffff027224 */ /* 0x000fc400078e000a */
[----:B------:R-:W-:Y:S01]  /*86660*/  IMAD.MOV.U32 R0, RZ, RZ, R11 ;  /* 0x000000ffff007224 */ /* 0x000fe200078e000b */
[----:B---3--:R-:W-:Y:S01]  /*86670*/  STL.64 [R1+0x47b0], R14 ;  /* 0x0047b00e01007387 */ /* 0x008fe20000100a00 */
[----:B--2---:R1:W-:Y:S03]  /*86680*/  STL.64 [R1+0x47a8], R12 ;  /* 0x0047a80c01007387 */ /* 0x0043e60000100a00 */
[----:B-1----:R-:W2:Y:S01]  /*86690*/  LDL.LU R12, [R1+0x800] ;  /* 0x00080000010c7983 */ /* 0x002ea20000300800 */
[----:B------:R-:W2:Y:S02]  /*866a0*/  LDL.LU R13, [R1+0x804] ;  /* 0x00080400010d7983 */ /* 0x000ea40000300800 */
[----:B------:R-:W2:Y:S02]  /*866b0*/  LDL.LU R14, [R1+0x808] ;  /* 0x00080800010e7983 */ /* 0x000ea40000300800 */
[----:B------:R-:W2:Y:S01]  /*866c0*/  LDL.LU R15, [R1+0x80c] ;  /* 0x00080c00010f7983 */ /* 0x000ea20000300800 */
[----:B0-----:R-:W-:Y:S01]  /*866d0*/  STL.64 [R1+0x45d0], R6 ;  /* 0x0045d00601007387 */ /* 0x001fe20000100a00 */
[----:B------:R0:W-:Y:S03]  /*866e0*/  STL.64 [R1+0x45c8], R4 ;  /* 0x0045c80401007387 */ /* 0x0001e60000100a00 */
[----:B0-----:R-:W3:Y:S01]  /*866f0*/  LDL.LU R4, [R1+0x7e0] ;  /* 0x0007e00001047983 */ /* 0x001ee20000300800 */
[----:B------:R-:W3:Y:S02]  /*86700*/  LDL.LU R5, [R1+0x7e4] ;  /* 0x0007e40001057983 */ /* 0x000ee40000300800 */
[----:B------:R-:W3:Y:S02]  /*86710*/  LDL.LU R6, [R1+0x7e8] ;  /* 0x0007e80001067983 */ /* 0x000ee40000300800 */
[----:B------:R-:W3:Y:S01]  /*86720*/  LDL.LU R7, [R1+0x7ec] ;  /* 0x0007ec0001077983 */ /* 0x000ee20000300800 */
[----:B------:R-:W-:Y:S01]  /*86730*/  STL.64 [R1+0x8e0], R16 ;  /* 0x0008e01001007387 */ /* 0x000fe20000100a00 */
[----:B------:R0:W-:Y:S03]  /*86740*/  STL.64 [R1+0x8e8], R18 ;  /* 0x0008e81201007387 */ /* 0x0001e60000100a00 */
[----:B0-----:R-:W4:Y:S01]  /*86750*/  LDL.LU.64 R18, [R1+0x47f0] ;  /* 0x0047f00001127983 */ /* 0x001f220000300a00 */
[----:B------:R-:W4:Y:S02]  /*86760*/  LDL.LU.64 R10, [R1+0x47e8] ;  /* 0x0047e800010a7983 */ /* 0x000f240000300a00 */
[----:B------:R-:W4:Y:S02]  /*86770*/  LDL.LU.64 R8, [R1+0x47e0] ;  /* 0x0047e00001087983 */ /* 0x000f240000300a00 */
[----:B------:R-:W-:Y:S01]  /*86780*/  STL [R1+0x46a4], R0 ;  /* 0x0046a40001007387 */ /* 0x000fe20000100800 */
[----:B------:R-:W-:Y:S01]  /*86790*/  STL [R1+0x46a0], R2 ;  /* 0x0046a00201007387 */ /* 0x000fe20000100800 */
[C---:B----4-:R-:W-:Y:S01]  /*867a0*/  HMMA.16816.F32.BF16 R8, R20.reuse, R18, R8 ;  /* 0x000000121408723c */ /* 0x050fe20000041808 */
[----:B------:R-:W-:Y:S11]  /*867b0*/  IMAD.MOV.U32 R3, RZ, RZ, R19 ;  /* 0x000000ffff037224 */ /* 0x000ff600078e0013 */
[----:B------:R-:W-:Y:S11]  /*867c0*/  @!UPT UIADD3 URZ, URZ, URZ, URZ ;  /* 0x0000003f3f3ff290 */ /* 0x000ff6000fffe03f */
[----:B------:R0:W-:Y:S01]  /*867d0*/  STL.64 [R1+0x8d0], R8 ;  /* 0x0008d00801007387 */ /* 0x0001e20000100a00 */
[----:B------:R1:W-:Y:S02]  /*867e0*/  STL.64 [R1+0x8d8], R10 ;  /* 0x0008d80a01007387 */ /* 0x0003e40000100a00 */
[----:B0-----:R-:W-:Y:S01]  /*867f0*/  IMAD.MOV.U32 R8, RZ, RZ, R18 ;  /* 0x000000ffff087224 */ /* 0x001fe200078e0012 */
[----:B-1----:R-:W4:Y:S01]  /*86800*/  LDL.LU.64 R10, [R1+0x47d8] ;  /* 0x0047d800010a7983 */ /* 0x002f220000300a00 */
        /* <DEDUP_REMOVED lines=12> */
[----:B------:R-:W2:Y:S03]  /*868d0*/  LDL.LU.64 R26, [R1+0x47b8] ;  /* 0x0047b800011a7983 */ /* 0x000ea60000300a00 */
        /* <DEDUP_REMOVED lines=19> */
[----:B0-----:R-:W3:Y:S01]  /*86a10*/  LDL.LU.64 R14, [R1+0x4798] ;  /* 0x00479800010e7983 */ /* 0x001ee20000300a00 */
[----:B------:R-:W2:Y:S02]  /*86a20*/  LDL.LU.64 R24, [R1+0x4790] ;  /* 0x0047900001187983 */ /* 0x000ea40000300a00 */
[----:B------:R-:W-:Y:S02]  /*86a30*/  STL [R1+0x46c4], R0 ;  /* 0x0046c40001007387 */ /* 0x000fe40000100800 */
[----:B------:R-:W-:Y:S01]  /*86a40*/  STL [R1+0x46c0], R8 ;  /* 0x0046c00801007387 */ /* 0x000fe20000100800 */
[----:B------:R-:W2:Y:S01]  /*86a50*/  LDL R9, [R1+0x22bc] ;  /* 0x0022bc0001097983 */ /* 0x000ea20000100800 */
[----:B----4-:R-:W-:Y:S01]  /*86a60*/  STL.64 [R1+0x4770], R10 ;  /* 0x0047700a01007387 */ /* 0x010fe20000100a00 */
[----:B---3--:R-:W-:Y:S02]  /*86a70*/  HMMA.16816.F32.BF16 R4, R20, R14, R4 ;  /* 0x0000000e1404723c */ /* 0x008fe40000041804 */
[----:B--2---:R-:W-:Y:S01]  /*86a80*/  STL [R1+0x4768], R9 ;  /* 0x0047680901007387 */ /* 0x004fe20000100800 */
[----:B------:R-:W-:-:S02]  /*86a90*/  IMAD.MOV.U32 R17, RZ, RZ, R14 ;  /* 0x000000ffff117224 */ /* 0x000fc400078e000e */
[----:B------:R-:W-:Y:S11]  /*86aa0*/  IMAD.MOV.U32 R3, RZ, RZ, R15 ;  /* 0x000000ffff037224 */ /* 0x000ff600078e000f */
[----:B------:R-:W-:Y:S07]  /*86ab0*/  @!UPT UIADD3 URZ, URZ, URZ, URZ ;  /* 0x0000003f3f3ff290 */ /* 0x000fee000fffe03f */
[----:B------:R0:W-:Y:S01]  /*86ac0*/  STL.64 [R1+0xb20], R4 ;  /* 0x000b200401007387 */ /* 0x0001e20000100a00 */
[----:B------:R1:W-:Y:S02]  /*86ad0*/  STL.64 [R1+0xb28], R6 ;  /* 0x000b280601007387 */ /* 0x0003e40000100a00 */
[----:B------:R-:W2:Y:S02]  /*86ae0*/  LDL.LU R12, [R1+0x270] ;  /* 0x00027000010c7983 */ /* 0x000ea40000300800 */
[----:B------:R-:W2:Y:S01]  /*86af0*/  LDL.LU R13, [R1+0x274] ;  /* 0x00027400010d7983 */ /* 0x000ea20000300800 */
[----:B------:R-:W3:Y:S01]  /*86b00*/  LDL.LU R14, [R1+0x278] ;  /* 0x00027800010e7983 */ /* 0x000ee20000300800 */
[----:B------:R-:W3:Y:S03]  /*86b10*/  LDL.LU R15, [R1+0x27c] ;  /* 0x00027c00010f7983 */ /* 0x000ee60000300800 */
[----:B0-----:R-:W4:Y:S01]  /*86b20*/  LDL.LU R4, [R1+0x280] ;  /* 0x0002800001047983 */ /* 0x001f220000300800 */
[----:B------:R-:W4:Y:S02]  /*86b30*/  LDL.LU R5, [R1+0x284] ;  /* 0x0002840001057983 */ /* 0x000f240000300800 */
[----:B-1----:R-:W2:Y:S02]  /*86b40*/  LDL.LU R6, [R1+0x288] ;  /* 0x0002880001067983 */ /* 0x002ea40000300800 */
[----:B------:R-:W2:Y:S02]  /*86b50*/  LDL.LU R7, [R1+0x28c] ;  /* 0x00028c0001077983 */ /* 0x000ea40000300800 */
[----:B--2---:R0:W-:Y:S01]  /*86b60*/  STL.64 [R1+0x4708], R6 ;  /* 0x0047080601007387 */ /* 0x0041e20000100a00 */
[----:B----4-:R-:W-:Y:S03]  /*86b70*/  STL.64 [R1+0x4700], R4 ;  /* 0x0047000401007387 */ /* 0x010fe60000100a00 */
[----:B0-----:R-:W2:Y:S04]  /*86b80*/  LDL.64 R6, [R1+0x18] ;  /* 0x0000180001067983 */ /* 0x001ea80000100a00 */
[----:B--2---:R-:W-:Y:S01]  /*86b90*/  STL.64 [R1+0x4718], R6 ;  /* 0x0047180601007387 */ /* 0x004fe20000100a00 */
[----:B------:R-:W2:Y:S02]  /*86ba0*/  LDL.LU R8, [R1+0x7c0] ;  /* 0x0007c00001087983 */ /* 0x000ea40000300800 */
[----:B------:R-:W2:Y:S02]  /*86bb0*/  LDL.LU R9, [R1+0x7c4] ;  /* 0x0007c40001097983 */ /* 0x000ea40000300800 */
[----:B------:R-:W4:Y:S01]  /*86bc0*/  LDL.LU R10, [R1+0x7c8] ;  /* 0x0007c800010a7983 */ /* 0x000f220000300800 */
[----:B------:R-:W4:Y:S04]  /*86bd0*/  LDL.LU R11, [R1+0x7cc] ;  /* 0x0007cc00010b7983 */ /* 0x000f280000300800 */
[----:B----4-:R0:W-:Y:S01]  /*86be0*/  STL.64 [R1+0x4780], R10 ;  /* 0x0047800a01007387 */ /* 0x0101e20000100a00 */
[----:B--2---:R-:W-:Y:S02]  /*86bf0*/  STL.64 [R1+0x4778], R8 ;  /* 0x0047780801007387 */ /* 0x004fe40000100a00 */
[----:B------:R-:W2:Y:S01]  /*86c00*/  LDL.64 R26, [R1+0x178] ;  /* 0x00017800011a7983 */ /* 0x000ea20000100a00 */
[----:B0-----:R-:W4:Y:S04]  /*86c10*/  LDL.64 R10, [R1+0x198] ;  /* 0x00019800010a7983 */ /* 0x001f280000100a00 */
[----:B--2---:R0:W-:Y:S04]  /*86c20*/  STL.64 [R1+0x4760], R26 ;  /* 0x0047601a01007387 */ /* 0x0041e80000100a00 */
[----:B0-----:R-:W2:Y:S01]  /*86c30*/  LDL.64 R26, [R1+0x188] ;  /* 0x00018800011a7983 */ /* 0x001ea20000100a00 */
[----:B------:R-:W-:-:S02]  /*86c40*/  IMAD.MOV.U32 R6, RZ, RZ, R25 ;  /* 0x000000ffff067224 */ /* 0x000fc400078e0019 */
[----:B------:R-:W-:Y:S01]  /*86c50*/  IMAD.MOV.U32 R7, RZ, RZ, R24 ;  /* 0x000000ffff077224 */ /* 0x000fe200078e0018 */
[----:B--2---:R0:W-:Y:S01]  /*86c60*/  STL.64 [R1+0x4788], R26 ;  /* 0x0047881a01007387 */ /* 0x0041e20000100a00 */
[----:B------:R-:W4:Y:S02]  /*86c70*/  LDL.LU R24, [R1+0x7d0] ;  /* 0x0007d00001187983 */ /* 0x000f240000300800 */
[----:B------:R-:W4:Y:S01]  /*86c80*/  LDL.LU R25, [R1+0x7d4] ;  /* 0x0007d40001197983 */ /* 0x000f220000300800 */
[----:B0-----:R-:W4:Y:S01]  /*86c90*/  LDL.LU R26, [R1+0x7d8] ;  /* 0x0007d800011a7983 */ /* 0x001f220000300800 */
[----:B------:R-:W4:Y:S02]  /*86ca0*/  LDL.LU R27, [R1+0x7dc] ;  /* 0x0007dc00011b7983 */ /* 0x000f240000300800 */
[----:B------:R0:W-:Y:S02]  /*86cb0*/  STL.64 [R1+0x4740], R6 ;  /* 0x0047400601007387 */ /* 0x0001e40000100a00 */
[----:B------:R-:W2:Y:S01]  /*86cc0*/  LDL.LU R4, [R1+0x490] ;  /* 0x0004900001047983 */ /* 0x000ea20000300800 */
[----:B------:R-:W2:Y:S04]  /*86cd0*/  LDL.LU R5, [R1+0x494] ;  /* 0x0004940001057983 */ /* 0x000ea80000300800 */
[----:B0-----:R-:W2:Y:S01]  /*86ce0*/  LDL.LU R6, [R1+0x498] ;  /* 0x0004980001067983 */ /* 0x001ea20000300800 */
[----:B------:R-:W2:Y:S03]  /*86cf0*/  LDL.LU R7, [R1+0x49c] ;  /* 0x00049c0001077983 */ /* 0x000ea60000300800 */
[----:B--2---:R-:W-:Y:S01]  /*86d00*/  STL.64 [R1+0x4758], R6 ;  /* 0x0047580601007387 */ /* 0x004fe20000100a00 */
[----:B------:R0:W-:Y:S03]  /*86d10*/  STL.64 [R1+0x4750], R4 ;  /* 0x0047500401007387 */ /* 0x0001e60000100a00 */
[----:B0-----:R-:W2:Y:S01]  /*86d20*/  LDL.LU R4, [R1+0x7b0] ;  /* 0x0007b00001047983 */ /* 0x001ea20000300800 */
[----:B------:R-:W2:Y:S02]  /*86d30*/  LDL.LU R5, [R1+0x7b4] ;  /* 0x0007b40001057983 */ /* 0x000ea40000300800 */
[----:B------:R-:W2:Y:S02]  /*86d40*/  LDL.LU R6, [R1+0x7b8] ;  /* 0x0007b80001067983 */ /* 0x000ea40000300800 */
[----:B------:R-:W2:Y:S01]  /*86d50*/  LDL.LU R7, [R1+0x7bc] ;  /* 0x0007bc0001077983 */ /* 0x000ea20000300800 */
[----:B---3--:R0:W-:Y:S01]  /*86d60*/  STL.64 [R1+0x46f8], R14 ;  /* 0x0046f80e01007387 */ /* 0x0081e20000100a00 */
[----:B------:R1:W-:Y:S03]  /*86d70*/  STL.64 [R1+0x46f0], R12 ;  /* 0x0046f00c01007387 */ /* 0x0003e60000100a00 */
[----:B0-----:R-:W3:Y:S01]  /*86d80*/  LDL.64 R14, [R1+0x8] ;  /* 0x00000800010e7983 */ /* 0x001ee20000100a00 */
[----:B----4-:R-:W-:Y:S03]  /*86d90*/  HMMA.16816.F32.BF16 R24, R20, R10, R24 ;  /* 0x0000000a1418723c */ /* 0x010fe60000041818 */
[----:B---3--:R0:W-:Y:S01]  /*86da0*/  STL.64 [R1+0x4710], R14 ;  /* 0x0047100e01007387 */ /* 0x0081e20000100a00 */
[----:B-1----:R-:W3:Y:S02]  /*86db0*/  LDL.LU R12, [R1+0x290] ;  /* 0x00029000010c7983 */ /* 0x002ee40000300800 */
[----:B------:R-:W3:Y:S01]  /*86dc0*/  LDL.LU R13, [R1+0x294] ;  /* 0x00029400010d7983 */ /* 0x000ee20000300800 */
[----:B0-----:R-:W4:Y:S01]  /*86dd0*/  LDL.LU R14, [R1+0x298] ;  /* 0x00029800010e7983 */ /* 0x001f220000300800 */
[----:B------:R-:W4:Y:S02]  /*86de0*/  LDL.LU R15, [R1+0x29c] ;  /* 0x00029c00010f7983 */ /* 0x000f240000300800 */
[----:B------:R-:W-:-:S02]  /*86df0*/  IMAD.MOV.U32 R2, RZ, RZ, R10 ;  /* 0x000000ffff027224 */ /* 0x000fc400078e000a */
[----:B------:R-:W-:Y:S01]  /*86e00*/  IMAD.MOV.U32 R16, RZ, RZ, R11 ;  /* 0x000000ffff107224 */ /* 0x000fe200078e000b */
[----:B----4-:R-:W-:Y:S01]  /*86e10*/  STL.64 [R1+0x4728], R14 ;  /* 0x0047280e01007387 */ /* 0x010fe20000100a00 */
[----:B---3--:R0:W-:Y:S03]  /*86e20*/  STL.64 [R1+0x4720], R12 ;  /* 0x0047200c01007387 */ /* 0x0081e60000100a00 */
[----:B0-----:R-:W3:Y:S01]  /*86e30*/  LDL.LU R12, [R1+0x2a0] ;  /* 0x0002a000010c7983 */ /* 0x001ee20000300800 */
[----:B------:R-:W3:Y:S02]  /*86e40*/  LDL.LU R13, [R1+0x2a4] ;  /* 0x0002a400010d7983 */ /* 0x000ee40000300800 */
[----:B------:R-:W3:Y:S02]  /*86e50*/  LDL.LU R14, [R1+0x2a8] ;  /* 0x0002a800010e7983 */ /* 0x000ee40000300800 */
[----:B------:R-:W3:Y:S01]  /*86e60*/  LDL.LU R15, [R1+0x2ac] ;  /* 0x0002ac00010f7983 */ /* 0x000ee20000300800 */
[----:B------:R-:W-:Y:S01]  /*86e70*/  STL [R1+0x46cc], R3 ;  /* 0x0046cc0301007387 */ /* 0x000fe20000100800 */
[----:B------:R-:W-:Y:S02]  /*86e80*/  STL [R1+0x46c8], R17 ;  /* 0x0046c81101007387 */ /* 0x000fe40000100800 */
[----:B------:R-:W-:Y:S02]  /*86e90*/  STL.64 [R1+0xb10], R24 ;  /* 0x000b101801007387 */ /* 0x000fe40000100a00 */
[----:B------:R0:W-:Y:S02]  /*86ea0*/  STL.64 [R1+0xb18], R26 ;  /* 0x000b181a01007387 */ /* 0x0001e40000100a00 */
[----:B0-----:R-:W4:Y:S01]  /*86eb0*/  LDL.LU.64 R26, [R1+0x4788] ;  /* 0x00478800011a7983 */ /* 0x001f220000300a00 */
[----:B------:R-:W4:Y:S02]  /*86ec0*/  LDL.LU.64 R10, [R1+0x4780] ;  /* 0x00478000010a7983 */ /* 0x000f240000300a00 */
        /* <DEDUP_REMOVED lines=9> */
[----:B------:R-:W2:Y:S02]  /*86f60*/  LDL.LU.64 R26, [R1+0x4760] ;  /* 0x00476000011a7983 */ /* 0x000ea40000300a00 */
[----:B--2---:R-:W-:Y:S01]  /*86f70*/  HMMA.16816.F32.BF16 R4, R20, R26, R4 ;  /* 0x0000001a1404723c */ /* 0x004fe20000041804 */
[----:B----4-:R-:W-:Y:S01]  /*86f80*/  STL.64 [R1+0x46d8], R10 ;  /* 0x0046d80a01007387 */ /* 0x010fe20000100a00 */
[----:B------:R0:W-:Y:S02]  /*86f90*/  STL.64 [R1+0x46d0], R8 ;  /* 0x0046d00801007387 */ /* 0x0001e40000100a00 */
[----:B------:R-:W-:-:S02]  /*86fa0*/  IMAD.MOV.U32 R3, RZ, RZ, R26 ;  /* 0x000000ffff037224 */ /* 0x000fc400078e001a */
[----:B------:R-:W-:Y:S01]  /*86fb0*/  IMAD.MOV.U32 R17, RZ, RZ, R27 ;  /* 0x000000ffff117224 */ /* 0x000fe200078e001b */
[----:B0-----:R-:W2:Y:S01]  /*86fc0*/  LDL.LU R8, [R1+0x260] ;  /* 0x0002600001087983 */ /* 0x001ea20000300800 */
[----:B------:R-:W2:Y:S02]  /*86fd0*/  LDL.LU R9, [R1+0x264] ;  /* 0x0002640001097983 */ /* 0x000ea40000300800 */
[----:B------:R-:W2:Y:S11]  /*86fe0*/  LDL.LU R10, [R1+0x268] ;  /* 0x00026800010a7983 */ /* 0x000eb60000300800 */
[----:B------:R-:W-:Y:S02]  /*86ff0*/  @!UPT UIADD3 URZ, URZ, URZ, URZ ;  /* 0x0000003f3f3ff290 */ /* 0x000fe4000fffe03f */
[----:B------:R-:W-:Y:S01]  /*87000*/  STL.64 [R1+0xaf0], R4 ;  /* 0x000af00401007387 */ /* 0x000fe20000100a00 */
[----:B------:R0:W-:Y:S03]  /*87010*/  STL.64 [R1+0xaf8], R6 ;  /* 0x000af80601007387 */ /* 0x0001e60000100a00 */
[----:B0-----:R-:W4:Y:S01]  /*87020*/  LDL.LU.64 R6, [R1+0x4758] ;  /* 0x0047580001067983 */ /* 0x001f220000300a00 */
[----:B------:R-:W4:Y:S02]  /*87030*/  LDL.LU.64 R4, [R1+0x4750] ;  /* 0x0047500001047983 */ /* 0x000f240000300a00 */
[----:B------:R-:W4:Y:S02]  /*87040*/  LDL.LU.64 R26, [R1+0x4748] ;  /* 0x00474800011a7983 */ /* 0x000f240000300a00 */
[----:B----4-:R-:W-:Y:S01]  /*87050*/  HMMA.16816.F32.BF16 R20, R20, R26, R4 ;  /* 0x0000001a1414723c */ /* 0x010fe20000041804 */
[----:B------:R-:W3:Y:S01]  /*87060*/  LDL.LU.64 R6, [R1+0x4740] ;  /* 0x0047400001067983 */ /* 0x000ee20000300a00 */
[----:B------:R-:W3:Y:S02]  /*87070*/  LDL.LU.64 R26, [R1+0x4738] ;  /* 0x00473800011a7983 */ /* 0x000ee40000300a00 */
[----:B------:R-:W3:Y:S02]  /*87080*/  LDL.LU.64 R24, [R1+0x4730] ;  /* 0x0047300001187983 */ /* 0x000ee40000300a00 */
[----:B------:R-:W-:Y:S11]  /*87090*/  IMAD.MOV.U32 R11, RZ, RZ, R29 ;  /* 0x000000ffff0b7224 */ /* 0x000ff600078e001d */
[----:B------:R-:W-:Y:S06]  /*870a0*/  @!UPT UIADD3 URZ, URZ, URZ, URZ ;  /* 0x0000003f3f3ff290 */ /* 0x000fec000fffe03f */
[----:B------:R0:W-:Y:S01]  /*870b0*/  STL.64 [R1+0x7b0], R20 ;  /* 0x0007b01401007387 */ /* 0x0001e20000100a00 */
[----:B------:R1:W-:Y:S02]  /*870c0*/  STL [R1+0x7b8], R22 ;  /* 0x0007b81601007387 */ /* 0x0003e40000100800 */
[----:B------:R-:W-:Y:S01]  /*870d0*/  IMAD.MOV.U32 R29, RZ, RZ, R23 ;  /* 0x000000ffff1d7224 */ /* 0x000fe200078e0017 */
[----:B0-----:R-:W4:Y:S01]  /*870e0*/  LDL.LU R20, [R1+0x250] ;  /* 0x0002500001147983 */ /* 0x001f220000300800 */
[----:B------:R-:W4:Y:S02]  /*870f0*/  LDL.LU R21, [R1+0x254] ;  /* 0x0002540001157983 */ /* 0x000f240000300800 */
[----:B-1----:R-:W4:Y:S02]  /*87100*/  LDL.LU R22, [R1+0x258] ;  /* 0x0002580001167983 */ /* 0x002f240000300800 */
[----:B------:R-:W4:Y:S01]  /*87110*/  LDL.LU R23, [R1+0x25c] ;  /* 0x00025c0001177983 */ /* 0x000f220000300800 */
[----:B------:R-:W-:Y:S01]  /*87120*/  STL [R1+0x3e68], R29 ;  /* 0x003e681d01007387 */ /* 0x000fe20000100800 */
[C---:B---3--:R-:W-:Y:S03]  /*87130*/  HMMA.16816.F32.BF16 R4, R24.reuse, R6, R12 ;  /* 0x000000061804723c */ /* 0x048fe6000004180c */
[----:B------:R-:W3:Y:S01]  /*87140*/  LDL.LU.64 R14, [R1+0x4728] ;  /* 0x00472800010e7983 */ /* 0x000ee20000300a00 */
[----:B------:R-:W3:Y:S11]  /*87150*/  LDL.LU.64 R12, [R1+0x4720] ;  /* 0x00472000010c7983 */ /* 0x000ef60000300a00 */
[----:B------:R-:W-:Y:S08]  /*87160*/  @!UPT UIADD3 URZ, URZ, URZ, URZ ;  /* 0x0000003f3f3ff290 */ /* 0x000ff0000fffe03f */
        /* <DEDUP_REMOVED lines=12> */
[C---:B---3--:R-:W-:Y:S11]  /*87230*/  HMMA.16816.F32.BF16 R4, R24.reuse, R14, R4 ;  /* 0x0000000e1804723c */ /* 0x048ff60000041804 */
[----:B------:R-:W-:Y:S11]  /*87240*/  @!UPT UIADD3 URZ, URZ, URZ, URZ ;  /* 0x0000003f3f3ff290 */ /* 0x000ff6000fffe03f */
[----:B------:R-:W-:Y:S01]  /*87250*/  @!UPT UIADD3 URZ, URZ, URZ, URZ ;  /* 0x0000003f3f3ff290 */ /* 0x000fe2000fffe03f */
[----:B------:R0:W-:Y:S01]  /*87260*/  STL.64 [R1+0x2a0], R4 ;  /* 0x0002a00401007387 */ /* 0x0001e20000100a00 */
[----:B------:R-:W-:Y:S02]  /*87270*/  STL.64 [R1+0x2a8], R6 ;  /* 0x0002a80601007387 */ /* 0x000fe40000100a00 */
[----:B0-----:R-:W-:Y:S02]  /*87280*/  IMAD.MOV.U32 R5, RZ, RZ, R14 ;  /* 0x000000ffff057224 */ /* 0x001fe400078e000e */
[----:B------:R-:W-:Y:S02]  /*87290*/  IMAD.MOV.U32 R4, RZ, RZ, R15 ;  /* 0x000000ffff047224 */ /* 0x000fe400078e000f */
[----:B------:R-:W3:Y:S01]  /*872a0*/  LDL.LU.64 R14, [R1+0x46f8] ;  /* 0x0046f800010e7983 */ /* 0x000ee20000300a00 */
[----:B------:R-:W3:Y:S02]  /*872b0*/  LDL.LU.64 R12, [R1+0x46f0] ;  /* 0x0046f000010c7983 */ /* 0x000ee40000300a00 */
[C---:B---3--:R-:W-:Y:S11]  /*872c0*/  HMMA.16816.F32.BF16 R12, R24.reuse, R18, R12 ;  /* 0x00000012180c723c */ /* 0x048ff6000004180c */
[----:B------:R-:W-:Y:S11]  /*872d0*/  @!UPT UIADD3 URZ, URZ, URZ, URZ ;  /* 0x0000003f3f3ff290 */ /* 0x000ff6000fffe03f */
[----:B------:R-:W-:Y:S01]  /*872e0*/  @!UPT UIADD3 URZ, URZ, URZ, URZ ;  /* 0x0000003f3f3ff290 */ /* 0x000fe2000fffe03f */
[----:B------:R-:W-:Y:S01]  /*872f0*/  STL.64 [R1+0x290], R12 ;  /* 0x0002900c01007387 */ /* 0x000fe20000100a00 */
[----:B------:R0:W-:Y:S03]  /*87300*/  STL.64 [R1+0x298], R14 ;  /* 0x0002980e01007387 */ /* 0x0001e60000100a00 */
[----:B0-----:R-:W2:Y:S01]  /*87310*/  LDL.LU.64 R14, [R1+0x46e8] ;  /* 0x0046e800010e7983 */ /* 0x001ea20000300a00 */
[----:B------:R-:W3:Y:S02]  /*87320*/  LDL.LU R12, [R1+0x46e0] ;  /* 0x0046e000010c7983 */ /* 0x000ee40000300800 */
[----:B------:R-:W-:Y:S01]  /*87330*/  STL.64 [R1+0x4580], R18 ;  /* 0x0045801201007387 */ /* 0x000fe20000100a00 */
[C---:B--2---:R-:W-:Y:S11]  /*87340*/  HMMA.16816.F32.BF16 R8, R24.reuse, R14, R8 ;  /* 0x0000000e1808723c */ /* 0x044ff60000041808 */
[----:B------:R-:W-:Y:S11]  /*87350*/  @!UPT UIADD3 URZ, URZ, URZ, URZ ;  /* 0x0000003f3f3ff290 */ /* 0x000ff6000fffe03f */
[----:B------:R-:W-:Y:S01]  /*87360*/  @!UPT UIADD3 URZ, URZ, URZ, URZ ;  /* 0x0000003f3f3ff290 */ /* 0x000fe2000fffe03f */
[----:B------:R-:W-:Y:S01]  /*87370*/  STL.64 [R1+0x280], R8 ;  /* 0x0002800801007387 */ /* 0x000fe20000100a00 */
[----:B------:R0:W-:Y:S03]  /*87380*/  STL.64 [R1+0x288], R10 ;  /* 0x0002880a01007387 */ /* 0x0001e60000100a00 */
[----:B0-----:R-:W4:Y:S01]  /*87390*/  LDL.LU.64 R10, [R1+0x46d8] ;  /* 0x0046d800010a7983 */ /* 0x001f220000300a00 */
[----:B------:R-:W2:Y:S02]  /*873a0*/  LDL.LU.64 R8, [R1+0x46d0] ;  /* 0x0046d00001087983 */ /* 0x000ea40000300a00 */
[----:B------:R-:W-:Y:S01]  /*873b0*/  STL.64 [R1+0x4578], R14 ;  /* 0x0045780e01007387 */ /* 0x000fe20000100a00 */
[----:B----4-:R-:W-:Y:S01]  /*873c0*/  HMMA.16816.F32.BF16 R20, R24, R10, R20 ;  /* 0x0000000a1814723c */ /* 0x010fe20000041814 */
[----:B------:R-:W-:Y:S01]  /*873d0*/  STL.64 [R1+0x4570], R10 ;  /* 0x0045700a01007387 */ /* 0x000fe20000100a00 */
[----:B--2---:R-:W-:Y:S11]  /*873e0*/  STL [R1+0x4568], R9 ;  /* 0x0045680901007387 */ /* 0x004ff60000100800 */
[----:B------:R-:W-:Y:S10]  /*873f0*/  @!UPT UIADD3 URZ, URZ, URZ, URZ ;  /* 0x0000003f3f3ff290 */ /* 0x000ff4000fffe03f */
[----:B------:R-:W-:Y:S01]  /*87400*/  STL.64 [R1+0x270], R20 ;  /* 0x0002701401007387 */ /* 0x000fe20000100a00 */
[----:B------:R-:W-:Y:S02]  /*87410*/  STL.64 [R1+0x278], R22 ;  /* 0x0002781601007387 */ /* 0x000fe40000100a00 */
[----:B---3--:R0:W1:Y:S02]  /*87420*/  LDSM.16.MT88.4 R20, [R12+0x25080] ;  /* 0x025080000c14783b */ /* 0x0080640000004200 */
[----:B0-----:R-:W2:Y:S02]  /*87430*/  LDL.LU R12, [R1+0x450] ;  /* 0x00045000010c7983 */ /* 0x001ea40000300800 */
[----:B------:R-:W2:Y:S02]  /*87440*/  LDL.LU R13, [R1+0x454] ;  /* 0x00045400010d7983 */ /* 0x000ea40000300800 */
[----:B------:R-:W3:Y:S02]  /*87450*/  LDL.LU R14, [R1+0x458] ;  /* 0x00045800010e7983 */ /* 0x000ee40000300800 */
[----:B------:R-:W3:Y:S02]  /*87460*/  LDL.LU R15, [R1+0x45c] ;  /* 0x00045c00010f7983 */ /* 0x000ee40000300800 */
[----:B------:R-:W-:-:S02]  /*87470*/  IMAD.MOV.U32 R18, RZ, RZ, R5 ;  /* 0x000000ffff127224 */ /* 0x000fc400078e0005 */
[----:B------:R-:W-:Y:S01]  /*87480*/  IMAD.MOV.U32 R19, RZ, RZ, R4 ;  /* 0x000000ffff137224 */ /* 0x000fe200078e0004 */
[----:B---3--:R-:W-:Y:S01]  /*87490*/  STL.64 [R1+0x4590], R14 ;  /* 0x0045900e01007387 */ /* 0x008fe20000100a00 */
[----:B--2---:R0:W-:Y:S03]  /*874a0*/  STL.64 [R1+0x4588], R12 ;  /* 0x0045880c01007387 */ /* 0x0041e60000100a00 */
[----:B------:R2:W-:Y:S01]  /*874b0*/  STL.64 [R1+0x4598], R18 ;  /* 0x0045981201007387 */ /* 0x0005e20000100a00 */
[----:B0-----:R-:W3:Y:S01]  /*874c0*/  LDL.LU R12, [R1+0x460] ;  /* 0x00046000010c7983 */ /* 0x001ee20000300800 */
[----:B------:R-:W3:Y:S02]  /*874d0*/  LDL.LU R13, [R1+0x464] ;  /* 0x00046400010d7983 */ /* 0x000ee40000300800 */
[----:B------:R-:W4:Y:S02]  /*874e0*/  LDL.LU R14, [R1+0x468] ;  /* 0x00046800010e7983 */ /* 0x000f240000300800 */
[----:B------:R-:W4:Y:S01]  /*874f0*/  LDL.LU R15, [R1+0x46c] ;  /* 0x00046c00010f7983 */ /* 0x000f220000300800 */
[----:B------:R-:W3:Y:S01]  /*87500*/  LDL.LU R4, [R1+0x240] ;  /* 0x0002400001047983 */ /* 0x000ee20000300800 */
[----:B------:R-:W3:Y:S02]  /*87510*/  LDL.LU R5, [R1+0x244] ;  /* 0x0002440001057983 */ /* 0x000ee40000300800 */
[----:B------:R-:W3:Y:S02]  /*87520*/  LDL.LU R6, [R1+0x248] ;  /* 0x0002480001067983 */ /* 0x000ee40000300800 */
[----:B------:R-:W3:Y:S02]  /*87530*/  LDL.LU R7, [R1+0x24c] ;  /* 0x00024c0001077983 */ /* 0x000ee40000300800 */
[----:B--2---:R-:W-:-:S02]  /*87540*/  IMAD.MOV.U32 R18, RZ, RZ, R0 ;  /* 0x000000ffff127224 */ /* 0x004fc400078e0000 */
[----:B------:R-:W-:Y:S02]  /*87550*/  IMAD.MOV.U32 R10, RZ, RZ, R2 ;  /* 0x000000ffff0a7224 */ /* 0x000fe400078e0002 */
[----:B------:R-:W-:Y:S01]  /*87560*/  IMAD.MOV.U32 R11, RZ, RZ, R16 ;  /* 0x000000ffff0b7224 */ /* 0x000fe200078e0010 */
[----:B---3--:R0:W-:Y:S01]  /*87570*/  STL.64 [R1+0x45e0], R6 ;  /* 0x0045e00601007387 */ /* 0x0081e20000100a00 */
[----:B------:R-:W-:Y:S02]  /*87580*/  STL.64 [R1+0x45d8], R4 ;  /* 0x0045d80401007387 */ /* 0x000fe40000100a00 */
[----:B0-----:R-:W-:Y:S02]  /*87590*/  IMAD.MOV.U32 R6, RZ, RZ, R3 ;  /* 0x000000ffff067224 */ /* 0x001fe400078e0003 */
[----:B------:R-:W-:Y:S01]  /*875a0*/  IMAD.MOV.U32 R7, RZ, RZ, R17 ;  /* 0x000000ffff077224 */ /* 0x000fe200078e0011 */
[----:B------:R-:W2:Y:S01]  /*875b0*/  LDL.LU R3, [R1+0x46cc] ;  /* 0x0046cc0001037983 */ /* 0x000ea20000300800 */
[----:B------:R-:W3:Y:S03]  /*875c0*/  LDL.LU R17, [R1+0x46c8] ;  /* 0x0046c80001117983 */ /* 0x000ee60000300800 */
[----:B------:R0:W-:Y:S01]  /*875d0*/  STL.64 [R1+0x45f0], R6 ;  /* 0x0045f00601007387 */ /* 0x0001e20000100a00 */
[----:B----4-:R-:W-:Y:S02]  /*875e0*/  STL.64 [R1+0x45a8], R14 ;  /* 0x0045a80e01007387 */ /* 0x010fe40000100a00 */
[----:B------:R-:W-:Y:S02]  /*875f0*/  STL.64 [R1+0x45a0], R12 ;  /* 0x0045a00c01007387 */ /* 0x000fe40000100a00 */
[----:B------:R-:W4:Y:S02]  /*87600*/  LDL.LU R0, [R1+0x46c4] ;  /* 0x0046c40001007983 */ /* 0x000f240000300800 */
[----:B0-----:R-:W-:-:S02]  /*87610*/  IMAD.MOV.U32 R6, RZ, RZ, R8 ;  /* 0x000000ffff067224 */ /* 0x001fc400078e0008 */
[----:B------:R-:W-:Y:S01]  /*87620*/  IMAD.MOV.U32 R7, RZ, RZ, R28 ;  /* 0x000000ffff077224 */ /* 0x000fe200078e001c */
[----:B------:R-:W4:Y:S01]  /*87630*/  LDL.LU R8, [R1+0x46c0] ;  /* 0x0046c00001087983 */ /* 0x000f220000300800 */
[----:B------:R-:W4:Y:S03]  /*87640*/  LDL.LU R28, [R1+0x46bc] ;  /* 0x0046bc00011c7983 */ /* 0x000f260000300800 */
[----:B------:R0:W-:Y:S01]  /*87650*/  STL.64 [R1+0x4608], R6 ;  /* 0x0046080601007387 */ /* 0x0001e20000100a00 */
[----:B------:R-:W4:Y:S02]  /*87660*/  LDL.LU R2, [R1+0x46b8] ;  /* 0x0046b80001027983 */ /* 0x000f240000300800 */
[----:B------:R-:W4:Y:S02]  /*87670*/  LDL.LU R16, [R1+0x46b4] ;  /* 0x0046b40001107983 */ /* 0x000f240000300800 */
[----:B------:R2:W-:Y:S01]  /*87680*/  STL.64 [R1+0x4610], R10 ;  /* 0x0046100a01007387 */ /* 0x0005e20000100a00 */
[----:B------:R-:W4:Y:S01]  /*87690*/  LDL.LU R4, [R1+0x630] ;  /* 0x0006300001047983 */ /* 0x000f220000300800 */
[----:B------:R-:W4:Y:S03]  /*876a0*/  LDL.LU R5, [R1+0x634] ;  /* 0x0006340001057983 */ /* 0x000f260000300800 */
[----:B0-----:R-:W4:Y:S01]  /*876b0*/  LDL.LU R6, [R1+0x638] ;  /* 0x0006380001067983 */ /* 0x001f220000300800 */
[----:B------:R-:W4:Y:S02]  /*876c0*/  LDL.LU R7, [R1+0x63c] ;  /* 0x00063c0001077983 */ /* 0x000f240000300800 */
[----:B--2---:R-:W-:-:S02]  /*876d0*/  IMAD.MOV.U32 R11, RZ, RZ, R3 ;  /* 0x000000ffff0b7224 */ /* 0x004fc400078e0003 */
[----:B---3--:R-:W-:Y:S01]  /*876e0*/  IMAD.MOV.U32 R10, RZ, RZ, R17 ;  /* 0x000000ffff0a7224 */ /* 0x008fe200078e0011 */
[----:B----4-:R-:W-:Y:S01]  /*876f0*/  STL.64 [R1+0x4620], R6 ;  /* 0x0046200601007387 */ /* 0x010fe20000100a00 */
[----:B------:R0:W-:Y:S02]  /*87700*/  STL.64 [R1+0x4618], R4 ;  /* 0x0046180401007387 */ /* 0x0001e40000100a00 */
[----:B------:R-:W2:Y:S02]  /*87710*/  LDL.LU R17, [R1+0x46b0] ;  /* 0x0046b00001117983 */ /* 0x000ea40000300800 */
[----:B------:R-:W3:Y:S01]  /*87720*/  LDL.LU R3, [R1+0x46ac] ;  /* 0x0046ac0001037983 */ /* 0x000ee20000300800 */
[----:B------:R4:W-:Y:S04]  /*87730*/  STL.64 [R1+0x4628], R10 ;  /* 0x0046280a01007387 */ /* 0x0009e80000100a00 */
[----:B0-----:R-:W2:Y:S01]  /*87740*/  LDL.LU R4, [R1+0x640] ;  /* 0x0006400001047983 */ /* 0x001ea20000300800 */
[----:B------:R-:W2:Y:S02]  /*87750*/  LDL.LU R5, [R1+0x644] ;  /* 0x0006440001057983 */ /* 0x000ea40000300800 */
[----:B------:R-:W2:Y:S02]  /*87760*/  LDL.LU R6, [R1+0x648] ;  /* 0x0006480001067983 */ /* 0x000ea40000300800 */
[----:B------:R-:W2:Y:S02]  /*87770*/  LDL.LU R7, [R1+0x64c] ;  /* 0x00064c0001077983 */ /* 0x000ea40000300800 */
[----:B----4-:R-:W-:-:S02]  /*87780*/  IMAD.MOV.U32 R10, RZ, RZ, R8 ;  /* 0x000000ffff0a7224 */ /* 0x010fc400078e0008 */
[----:B------:R-:W-:Y:S01]  /*87790*/  IMAD.MOV.U32 R11, RZ, RZ, R0 ;  /* 0x000000ffff0b7224 */ /* 0x000fe200078e0000 */
[----:B--2---:R-:W-:Y:S01]  /*877a0*/  STL.64 [R1+0x4638], R6 ;  /* 0x0046380601007387 */ /* 0x004fe20000100a00 */
[----:B------:R-:W-:Y:S02]  /*877b0*/  STL.64 [R1+0x4630], R4 ;  /* 0x0046300401007387 */ /* 0x000fe40000100a00 */
[----:B------:R-:W2:Y:S02]  /*877c0*/  LDL.LU R8, [R1+0x46a8] ;  /* 0x0046a80001087983 */ /* 0x000ea40000300800 */
[----:B------:R-:W4:Y:S01]  /*877d0*/  LDL.LU R0, [R1+0x46a4] ;  /* 0x0046a40001007983 */ /* 0x000f220000300800 */
[----:B------:R0:W-:Y:S02]  /*877e0*/  STL.64 [R1+0x4640], R10 ;  /* 0x0046400a01007387 */ /* 0x0001e40000100a00 */
[----:B0-----:R-:W-:Y:S02]  /*877f0*/  IMAD.MOV.U32 R10, RZ, RZ, R2 ;  /* 0x000000ffff0a7224 */ /* 0x001fe400078e0002 */
[----:B------:R-:W-:Y:S01]  /*87800*/  IMAD.MOV.U32 R11, RZ, RZ, R28 ;  /* 0x000000ffff0b7224 */ /* 0x000fe200078e001c */
[----:B------:R-:W2:Y:S04]  /*87810*/  LDL.LU R2, [R1+0x46a0] ;  /* 0x0046a00001027983 */ /* 0x000ea80000300800 */
[----:B------:R0:W-:Y:S01]  /*87820*/  STL.64 [R1+0x4658], R10 ;  /* 0x0046580a01007387 */ /* 0x0001e20000100a00 */
[----:B------:R-:W2:Y:S02]  /*87830*/  LDL.LU R4, [R1+0x650] ;  /* 0x0006500001047983 */ /* 0x000ea40000300800 */
[----:B------:R-:W2:Y:S02]  /*87840*/  LDL.LU R5, [R1+0x654] ;  /* 0x0006540001057983 */ /* 0x000ea40000300800 */
[----:B------:R-:W2:Y:S01]  /*87850*/  LDL.LU R6, [R1+0x658] ;  /* 0x0006580001067983 */ /* 0x000ea20000300800 */
[----:B------:R-:W2:Y:S01]  /*87860*/  LDL.LU R7, [R1+0x65c] ;  /* 0x00065c0001077983 */ /* 0x000ea20000300800 */
[----:B0-----:R-:W-:-:S02]  /*87870*/  IMAD.MOV.U32 R10, RZ, RZ, R17 ;  /* 0x000000ffff0a7224 */ /* 0x001fc400078e0011 */
[----:B------:R-:W-:-:S05]  /*87880*/  IMAD.MOV.U32 R11, RZ, RZ, R16 ;  /* 0x000000ffff0b7224 */ /* 0x000fca00078e0010 */
[----:B------:R-:W-:Y:S04]  /*87890*/  STL.64 [R1+0x4670], R10 ;  /* 0x0046700a01007387 */ /* 0x000fe80000100a00 */
[----:B--2---:R-:W-:Y:S01]  /*878a0*/  STL.64 [R1+0x4650], R6 ;  /* 0x0046500601007387 */ /* 0x004fe20000100a00 */
[----:B------:R0:W-:Y:S03]  /*878b0*/  STL.64 [R1+0x4648], R4 ;  /* 0x0046480401007387 */ /* 0x0001e60000100a00 */
[----:B0-----:R-:W2:Y:S01]  /*878c0*/  LDL.LU R4, [R1+0x660] ;  /* 0x0006600001047983 */ /* 0x001ea20000300800 */
[----:B------:R-:W2:Y:S02]  /*878d0*/  LDL.LU R5, [R1+0x664] ;  /* 0x0006640001057983 */ /* 0x000ea40000300800 */
[----:B------:R-:W2:Y:S02]  /*878e0*/  LDL.LU R6, [R1+0x668] ;  /* 0x0006680001067983 */ /* 0x000ea40000300800 */
[----:B------:R-:W2:Y:S02]  /*878f0*/  LDL.LU R7, [R1+0x66c] ;  /* 0x00066c0001077983 */ /* 0x000ea40000300800 */
[----:B------:R-:W-:-:S02]  /*87900*/  IMAD.MOV.U32 R10, RZ, RZ, R8 ;  /* 0x000000ffff0a7224 */ /* 0x000fc400078e0008 */
[----:B---3--:R-:W-:-:S05]  /*87910*/  IMAD.MOV.U32 R11, RZ, RZ, R3 ;  /* 0x000000ffff0b7224 */ /* 0x008fca00078e0003 */
[----:B------:R-:W-:Y:S04]  /*87920*/  STL.64 [R1+0x4688], R10 ;  /* 0x0046880a01007387 */ /* 0x000fe80000100a00 */
        /* <DEDUP_REMOVED lines=19> */
[----:B------:R0:W-:Y:S04]  /*87a60*/  STL.64 [R1+0x45b0], R18 ;  /* 0x0045b01201007387 */ /* 0x0001e80000100a00 */
[----:B0-----:R-:W3:Y:S04]  /*87a70*/  LDL.64 R18, [R1+0x28] ;  /* 0x0000280001127983 */ /* 0x001ee80000100a00 */
[----:B---3--:R0:W-:Y:S01]  /*87a80*/  STL.64 [R1+0x45e8], R18 ;  /* 0x0045e81201007387 */ /* 0x0081e20000100a00 */
[----:B------:R-:W3:Y:S02]  /*87a90*/  LDL.LU R16, [R1+0x610] ;  /* 0x0006100001107983 */ /* 0x000ee40000300800 */
[----:B------:R-:W3:Y:S01]  /*87aa0*/  LDL.LU R17, [R1+0x614] ;  /* 0x0006140001117983 */ /* 0x000ee20000300800 */
[----:B0-----:R-:W2:Y:S01]  /*87ab0*/  LDL.LU R18, [R1+0x618] ;  /* 0x0006180001127983 */ /* 0x001ea20000300800 */
[----:B------:R-:W2:Y:S02]  /*87ac0*/  LDL.LU R19, [R1+0x61c] ;  /* 0x00061c0001137983 */ /* 0x000ea40000300800 */
[----:B------:R-:W-:-:S02]  /*87ad0*/  IMAD.MOV.U32 R10, RZ, RZ, R2 ;  /* 0x000000ffff0a7224 */ /* 0x000fc400078e0002 */
[----:B----4-:R-:W-:Y:S01]  /*87ae0*/  IMAD.MOV.U32 R11, RZ, RZ, R0 ;  /* 0x000000ffff0b7224 */ /* 0x010fe200078e0000 */
[----:B--2---:R-:W-:Y:S01]  /*87af0*/  STL.64 [R1+0x4600], R18 ;  /* 0x0046001201007387 */ /* 0x004fe20000100a00 */
[----:B---3--:R0:W-:Y:S03]  /*87b00*/  STL.64 [R1+0x45f8], R16 ;  /* 0x0045f81001007387 */ /* 0x0081e60000100a00 */
[----:B0-----:R-:W2:Y:S01]  /*87b10*/  LDL.LU R16, [R1+0x620] ;  /* 0x0006200001107983 */ /* 0x001ea20000300800 */
[----:B------:R-:W2:Y:S02]  /*87b20*/  LDL.LU R17, [R1+0x624] ;  /* 0x0006240001117983 */ /* 0x000ea40000300800 */
[----:B------:R-:W2:Y:S02]  /*87b30*/  LDL.LU R18, [R1+0x628] ;  /* 0x0006280001127983 */ /* 0x000ea40000300800 */
[----:B------:R-:W2:Y:S01]  /*87b40*/  LDL.LU R19, [R1+0x62c] ;  /* 0x00062c0001137983 */ /* 0x000ea20000300800 */
[----:B------:R-:W3:Y:S01]  /*87b50*/  LDL.LU R12, [R1+0x470] ;  /* 0x00047000010c7983 */ /* 0x000ee20000300800 */
        /* <DEDUP_REMOVED lines=10> */
[----:B-1----:R0:W-:Y:S01]  /*87c00*/  STL.64 [R1+0x44b8], R22 ;  /* 0x0044b81601007387 */ /* 0x0021e20000100a00 */
[----:B------:R-:W-:Y:S03]  /*87c10*/  STL.64 [R1+0x44b0], R20 ;  /* 0x0044b01401007387 */ /* 0x000fe60000100a00 */
[----:B0-----:R-:W4:Y:S01]  /*87c20*/  LDL.64 R22, [R1+0x168] ;  /* 0x0001680001167983 */ /* 0x001f220000100a00 */
[----:B------:R-:W2:Y:S02]  /*87c30*/  LDL.LU.64 R6, [R1+0x4698] ;  /* 0x0046980001067983 */ /* 0x000ea40000300a00 */
[----:B------:R-:W2:Y:S05]  /*87c40*/  LDL.LU.64 R4, [R1+0x4690] ;  /* 0x0046900001047983 */ /* 0x000eaa0000300a00 */
[----:B------:R-:W-:Y:S01]  /*87c50*/  STL.64 [R1+0x970], R8 ;  /* 0x0009700801007387 */ /* 0x000fe20000100a00 */
[----:B------:R0:W-:Y:S04]  /*87c60*/  STL.64 [R1+0x978], R10 ;  /* 0x0009780a01007387 */ /* 0x0001e80000100a00 */
        /* <DEDUP_REMOVED lines=49> */
[----:B------:R-:W-:Y:S01]  /*87f80*/  STL.64 [R1+0x7d0], R4 ;  /* 0x0007d00401007387 */ /* 0x000fe20000100a00 */
[----:B------:R0:W-:Y:S03]  /*87f90*/  STL.64 [R1+0x7d8], R6 ;  /* 0x0007d80601007387 */ /* 0x0001e60000100a00 */
[----:B0-----:R-:W2:Y:S02]  /*87fa0*/  LDL.LU.64 R6, [R1+0x45f0] ;  /* 0x0045f00001067983 */ /* 0x001ea40000300a00 */
[C---:B--2---:R-:W-:Y:S02]  /*87fb0*/  HMMA.16816.F32.BF16 R4, R24.reuse, R6, R16 ;  /* 0x000000061804723c */ /* 0x044fe40000041810 */
        /* <DEDUP_REMOVED lines=14> */
[----:B-1----:R-:W2:Y:S02]  /*880a0*/  LDL.LU R26, [R1+0x438] ;  /* 0x00043800011a7983 */ /* 0x002ea40000300800 */
[----:B------:R-:W2:Y:S01]  /*880b0*/  LDL.LU R27, [R1+0x43c] ;  /* 0x00043c00011b7983 */ /* 0x000ea20000300800 */
[----:B------:R0:W-:Y:S04]  /*880c0*/  STL.64 [R1+0x44d0], R22 ;  /* 0x0044d01601007387 */ /* 0x0001e80000100a00 */
[----:B0-----:R-:W4:Y:S04]  /*880d0*/  LDL.64 R22, [R1+0x1c8] ;  /* 0x0001c80001167983 */ /* 0x001f280000100a00 */
[----:B----4-:R0:W-:Y:S04]  /*880e0*/  STL.64 [R1+0x4540], R22 ;  /* 0x0045401601007387 */ /* 0x0101e80000100a00 */
[----:B0-----:R-:W4:Y:S01]  /*880f0*/  LDL.64 R22, [R1+0x1e8] ;  /* 0x0001e80001167983 */ /* 0x001f220000100a00 */
[----:B---3--:R-:W-:Y:S01]  /*88100*/  HMMA.16816.F32.BF16 R12, R4, R18, R12 ;  /* 0x00000012040c723c */ /* 0x008fe2000004180c */
[----:B------:R-:W-:-:S02]  /*88110*/  IMAD.MOV.U32 R2, RZ, RZ, R18 ;  /* 0x000000ffff027224 */ /* 0x000fc400078e0012 */
[----:B------:R-:W-:Y:S01]  /*88120*/  IMAD.MOV.U32 R0, RZ, RZ, R19 ;  /* 0x000000ffff007224 */ /* 0x000fe200078e0013 */
[----:B----4-:R0:W-:Y:S04]  /*88130*/  STL.64 [R1+0x4550], R22 ;  /* 0x0045501601007387 */ /* 0x0101e80000100a00 */
[----:B0-----:R-:W3:Y:S11]  /*88140*/  LDL.64 R22, [R1+0x38] ;  /* 0x0000380001167983 */ /* 0x001ef60000100a00 */
[----:B------:R-:W-:Y:S04]  /*88150*/  @!UPT UIADD3 URZ, URZ, URZ, URZ ;  /* 0x0000003f3f3ff290 */ /* 0x000fe8000fffe03f */
[----:B------:R-:W-:Y:S02]  /*88160*/  STL.64 [R1+0x620], R12 ;  /* 0x0006200c01007387 */ /* 0x000fe40000100a00 */
[----:B------:R0:W-:Y:S02]  /*88170*/  STL.64 [R1+0x628], R14 ;  /* 0x0006280e01007387 */ /* 0x0001e40000100a00 */
        /* <DEDUP_REMOVED lines=17> */
[C---:B----4-:R-:W-:Y:S11]  /*88290*/  HMMA.16816.F32.BF16 R12, R4.reuse, R18, R12 ;  /* 0x00000012040c723c */ /* 0x050ff6000004180c */
[----:B------:R-:W-:Y:S11]  /*882a0*/  @!UPT UIADD3 URZ, URZ, URZ, URZ ;  /* 0x0000003f3f3ff290 */ /* 0x000ff6000fffe03f */
[----:B------:R-:W-:Y:S01]  /*882b0*/  @!UPT UIADD3 URZ, URZ, URZ, URZ ;  /* 0x0000003f3f3ff290 */ /* 0x000fe2000fffe03f */
[----:B------:R-:W-:Y:S01]  /*882c0*/  STL.64 [R1+0x4f0], R12 ;  /* 0x0004f00c01007387 */ /* 0x000fe20000100a00 */
[----:B------:R0:W-:Y:S03]  /*882d0*/  STL.64 [R1+0x4f8], R14 ;  /* 0x0004f80e01007387 */ /* 0x0001e60000100a00 */
[----:B0-----:R-:W4:Y:S01]  /*882e0*/  LDL.LU.64 R14, [R1+0x4578] ;  /* 0x00457800010e7983 */ /* 0x001f220000300a00 */
[----:B------:R0:W-:Y:S02]  /*882f0*/  STL.64 [R1+0x4548], R18 ;  /* 0x0045481201007387 */ /* 0x0001e40000100a00 */
[----:B------:R-:W2:Y:S02]  /*88300*/  LDL.LU R16, [R1+0x790] ;  /* 0x0007900001107983 */ /* 0x000ea40000300800 */
[----:B------:R-:W2:Y:S01]  /*88310*/  LDL.LU R17, [R1+0x794] ;  /* 0x0007940001117983 */ /* 0x000ea20000300800 */
[----:B0-----:R-:W2:Y:S01]  /*88320*/  LDL.LU R18, [R1+0x798] ;  /* 0x0007980001127983 */ /* 0x001ea20000300800 */
[----:B------:R-:W2:Y:S01]  /*88330*/  LDL.LU R19, [R1+0x79c] ;  /* 0x00079c0001137983 */ /* 0x000ea20000300800 */
[----:B----4-:R-:W-:Y:S02]  /*88340*/  HMMA.16816.F32.BF16 R8, R4, R14, R8 ;  /* 0x0000000e0408723c */ /* 0x010fe40000041808 */
[----:B--2---:R-:W-:Y:S01]  /*88350*/  STL.64 [R1+0x4560], R18 ;  /* 0x0045601201007387 */ /* 0x004fe20000100a00 */
[----:B------:R0:W-:Y:S03]  /*88360*/  STL.64 [R1+0x4558], R16 ;  /* 0x0045581001007387 */ /* 0x0001e60000100a00 */
[----:B0-----:R-:W2:Y:S01]  /*88370*/  LDL.LU R16, [R1+0x7a0] ;  /* 0x0007a00001107983 */ /* 0x001ea20000300800 */
[----:B------:R-:W2:Y:S02]  /*88380*/  LDL.LU R17, [R1+0x7a4] ;  /* 0x0007a40001117983 */ /* 0x000ea40000300800 */
[----:B------:R-:W2:Y:S02]  /*88390*/  LDL.LU R18, [R1+0x7a8] ;  /* 0x0007a80001127983 */ /* 0x000ea40000300800 */
[----:B------:R-:W2:Y:S11]  /*883a0*/  LDL.LU R19, [R1+0x7ac] ;  /* 0x0007ac0001137983 */ /* 0x000eb60000300800 */
[----:B------:R-:W-:Y:S01]  /*883b0*/  @!UPT UIADD3 URZ, URZ, URZ, URZ ;  /* 0x0000003f3f3ff290 */ /* 0x000fe2000fffe03f */
[----:B------:R-:W-:Y:S01]  /*883c0*/  STL.64 [R1+0x4e0], R8 ;  /* 0x0004e00801007387 */ /* 0x000fe20000100a00 */
[----:B------:R0:W-:Y:S03]  /*883d0*/  STL.64 [R1+0x4e8], R10 ;  /* 0x0004e80a01007387 */ /* 0x0001e60000100a00 */
[----:B0-----:R-:W4:Y:S01]  /*883e0*/  LDL.LU.64 R10, [R1+0x4570] ;  /* 0x00457000010a7983 */ /* 0x001f220000300a00 */
[----:B------:R-:W2:Y:S02]  /*883f0*/  LDL.LU R9, [R1+0x4568] ;  /* 0x0045680001097983 */ /* 0x000ea40000300800 */
[----:B------:R0:W-:Y:S02]  /*88400*/  STL [R1+0x4464], R14 ;  /* 0x0044640e01007387 */ /* 0x0001e40000100800 */
[----:B------:R1:W-:Y:S01]  /*88410*/  STL [R1+0x4460], R15 ;  /* 0x0044600f01007387 */ /* 0x0003e20000100800 */
[----:B------:R-:W2:Y:S01]  /*88420*/  LDL.LU R12, [R1+0x780] ;  /* 0x00078000010c7983 */ /* 0x000ea20000300800 */
[----:B------:R-:W2:Y:S03]  /*88430*/  LDL.LU R13, [R1+0x784] ;  /* 0x00078400010d7983 */ /* 0x000ea60000300800 */
[----:B0-----:R-:W2:Y:S01]  /*88440*/  LDL.LU R14, [R1+0x788] ;  /* 0x00078800010e7983 */ /* 0x001ea20000300800 */
[----:B-1----:R-:W2:Y:S02]  /*88450*/  LDL.LU R15, [R1+0x78c] ;  /* 0x00078c00010f7983 */ /* 0x002ea40000300800 */
[----:B---3--:R-:W-:-:S02]  /*88460*/  IMAD.MOV.U32 R29, RZ, RZ, R22 ;  /* 0x000000ffff1d7224 */ /* 0x008fc400078e0016 */
[----:B------:R-:W-:Y:S01]  /*88470*/  IMAD.MOV.U32 R28, RZ, RZ, R23 ;  /* 0x000000ffff1c7224 */ /* 0x000fe200078e0017 */
[C---:B----4-:R-:W-:Y:S08]  /*88480*/  HMMA.16816.F32.BF16 R24, R4.reuse, R10, R24 ;  /* 0x0000000a0418723c */ /* 0x050ff00000041818 */
[C---:B--2---:R-:W-:Y:S11]  /*88490*/  HMMA.16816.F32.BF16 R16, R4.reuse, R22, R16 ;  /* 0x000000160410723c */ /* 0x044ff60000041810 */
[----:B------:R-:W-:Y:S04]  /*884a0*/  @!UPT UIADD3 URZ, URZ, URZ, URZ ;  /* 0x0000003f3f3ff290 */ /* 0x000fe8000fffe03f */
[----:B------:R-:W-:Y:S01]  /*884b0*/  STL.64 [R1+0x4d0], R24 ;  /* 0x0004d01801007387 */ /* 0x000fe20000100a00 */
[----:B------:R-:W-:Y:S02]  /*884c0*/  STL.64 [R1+0x4d8], R26 ;  /* 0x0004d81a01007387 */ /* 0x000fe40000100a00 */
[----:B------:R-:W0:Y:S04]  /*884d0*/  LDSM.16.MT88.4 R24, [R9+0x25000] ;  /* 0x025000000918783b */ /* 0x000e280000004200 */
[----:B------:R-:W-:Y:S01]  /*884e0*/  STL.64 [R1+0x44e0], R10 ;  /* 0x0044e00a01007387 */ /* 0x000fe20000100a00 */
[----:B------:R1:W-:Y:S01]  /*884f0*/  STL [R1+0x44d8], R9 ;  /* 0x0044d80901007387 */ /* 0x0003e20000100800 */
[----:B------:R-:W2:Y:S03]  /*88500*/  LDL.LU R8, [R1+0x770] ;  /* 0x0007700001087983 */ /* 0x000ea60000300800 */
[----:B-1----:R-:W2:Y:S01]  /*88510*/  LDL.LU R9, [R1+0x774] ;  /* 0x0007740001097983 */ /* 0x002ea20000300800 */
[----:B------:R-:W2:Y:S02]  /*88520*/  LDL.LU R10, [R1+0x778] ;  /* 0x00077800010a7983 */ /* 0x000ea40000300800 */
[----:B------:R-:W2:Y:S01]  /*88530*/  LDL.LU R11, [R1+0x77c] ;  /* 0x00077c00010b7983 */ /* 0x000ea20000300800 */
[----:B0-----:R0:W-:Y:S01]  /*88540*/  STL.64 [R1+0x4398], R26 ;  /* 0x0043981a01007387 */ /* 0x0011e20000100a00 */
[----:B------:R-:W-:Y:S03]  /*88550*/  STL.64 [R1+0x4390], R24 ;  /* 0x0043901801007387 */ /* 0x000fe60000100a00 */
[----:B0-----:R-:W3:Y:S01]  /*88560*/  LDL.64 R26, [R1+0x1d8] ;  /* 0x0001d800011a7983 */ /* 0x001ee20000100a00 */
[----:B------:R-:W-:Y:S02]  /*88570*/  STL.64 [R1+0xae0], R16 ;  /* 0x000ae01001007387 */ /* 0x000fe40000100a00 */
[----:B------:R0:W-:Y:S02]  /*88580*/  STL.64 [R1+0xae8], R18 ;  /* 0x000ae81201007387 */ /* 0x0001e40000100a00 */
        /* <DEDUP_REMOVED lines=11> */
[----:B------:R-:W-:Y:S02]  /*88640*/  IMAD.MOV.U32 R16, RZ, RZ, R22 ;  /* 0x000000ffff107224 */ /* 0x000fe400078e0016 */
[----:B------:R-:W-:Y:S02]  /*88650*/  IMAD.MOV.U32 R17, RZ, RZ, R23 ;  /* 0x000000ffff117224 */ /* 0x000fe400078e0017 */
[----:B------:R-:W2:Y:S04]  /*88660*/  LDL.LU.64 R22, [R1+0x4540] ;  /* 0x0045400001167983 */ /* 0x000ea80000300a00 */
[----:B----4-:R-:W-:Y:S01]  /*88670*/  STL.64 [R1+0x4470], R18 ;  /* 0x0044701201007387 */ /* 0x010fe20000100a00 */
[----:B------:R3:W-:Y:S01]  /*88680*/  STL.64 [R1+0x4468], R16 ;  /* 0x0044681001007387 */ /* 0x0007e20000100a00 */
[C---:B--2---:R-:W-:Y:S08]  /*88690*/  HMMA.16816.F32.BF16 R8, R4.reuse, R22, R8 ;  /* 0x000000160408723c */ /* 0x044ff00000041808 */
[----:B---3--:R-:W-:Y:S01]  /*886a0*/  HMMA.16816.F32.BF16 R16, R4, R26, R12 ;  /* 0x0000001a0410723c */ /* 0x008fe2000004180c */
[----:B------:R-:W-:-:S02]  /*886b0*/  IMAD.MOV.U32 R25, RZ, RZ, R22 ;  /* 0x000000ffff197224 */ /* 0x000fc400078e0016 */
[----:B------:R-:W-:-:S04]  /*886c0*/  IMAD.MOV.U32 R24, RZ, RZ, R23 ;  /* 0x000000ffff187224 */ /* 0x000fc800078e0017 */
[----:B------:R-:W-:Y:S02]  /*886d0*/  IMAD.MOV.U32 R14, RZ, RZ, R26 ;  /* 0x000000ffff0e7224 */ /* 0x000fe400078e001a */
[----:B------:R-:W-:Y:S11]  /*886e0*/  IMAD.MOV.U32 R15, RZ, RZ, R27 ;  /* 0x000000ffff0f7224 */ /* 0x000ff600078e001b */
[----:B------:R-:W-:Y:S03]  /*886f0*/  @!UPT UIADD3 URZ, URZ, URZ, URZ ;  /* 0x0000003f3f3ff290 */ /* 0x000fe6000fffe03f */
[----:B------:R0:W-:Y:S01]  /*88700*/  STL.64 [R1+0xac0], R16 ;  /* 0x000ac01001007387 */ /* 0x0001e20000100a00 */
[----:B------:R1:W-:Y:S02]  /*88710*/  STL.64 [R1+0xac8], R18 ;  /* 0x000ac81201007387 */ /* 0x0003e40000100a00 */
[----:B------:R-:W-:Y:S02]  /*88720*/  STL.64 [R1+0x4520], R14 ;  /* 0x0045200e01007387 */ /* 0x000fe40000100a00 */
[----:B------:R2:W-:Y:S01]  /*88730*/  STL.64 [R1+0xab0], R8 ;  /* 0x000ab00801007387 */ /* 0x0005e20000100a00 */
[----:B------:R3:W-:Y:S01]  /*88740*/  STL.64 [R1+0xab8], R10 ;  /* 0x000ab80a01007387 */ /* 0x0007e20000100a00 */
[----:B------:R3:W-:Y:S03]  /*88750*/  STL.64 [R1+0x4538], R24 ;  /* 0x0045381801007387 */ /* 0x0007e60000100a00 */
[----:B0-----:R-:W4:Y:S01]  /*88760*/  LDL.LU R16, [R1+0x210] ;  /* 0x0002100001107983 */ /* 0x001f220000300800 */
[----:B------:R-:W4:Y:S02]  /*88770*/  LDL.LU R17, [R1+0x214] ;  /* 0x0002140001117983 */ /* 0x000f240000300800 */
[----:B-1----:R-:W4:Y:S02]  /*88780*/  LDL.LU R18, [R1+0x218] ;  /* 0x0002180001127983 */ /* 0x002f240000300800 */
[----:B------:R-:W4:Y:S01]  /*88790*/  LDL.LU R19, [R1+0x21c] ;  /* 0x00021c0001137983 */ /* 0x000f220000300800 */
[----:B--2---:R-:W2:Y:S01]  /*887a0*/  LDL.LU R8, [R1+0x720] ;  /* 0x0007200001087983 */ /* 0x004ea20000300800 */
[----:B------:R-:W2:Y:S02]  /*887b0*/  LDL.LU R9, [R1+0x724] ;  /* 0x0007240001097983 */ /* 0x000ea40000300800 */
[----:B---3--:R-:W3:Y:S02]  /*887c0*/  LDL.LU R10, [R1+0x728] ;  /* 0x00072800010a7983 */ /* 0x008ee40000300800 */
[----:B------:R-:W3:Y:S01]  /*887d0*/  LDL.LU R11, [R1+0x72c] ;  /* 0x00072c00010b7983 */ /* 0x000ee20000300800 */
[----:B------:R-:W2:Y:S01]  /*887e0*/  LDL.LU R24, [R1+0x760] ;  /* 0x0007600001187983 */ /* 0x000ea20000300800 */
[----:B------:R-:W4:Y:S02]  /*887f0*/  LDL.LU R25, [R1+0x764] ;  /* 0x0007640001197983 */ /* 0x000f240000300800 */
[----:B------:R-:W4:Y:S02]  /*88800*/  LDL.LU R26, [R1+0x768] ;  /* 0x00076800011a7983 */ /* 0x000f240000300800 */
[----:B------:R-:W4:Y:S01]  /*88810*/  LDL.LU R27, [R1+0x76c] ;  /* 0x00076c00011b7983 */ /* 0x000f220000300800 */
[----:B---3--:R0:W-:Y:S01]  /*88820*/  STL.64 [R1+0x44f0], R10 ;  /* 0x0044f00a01007387 */ /* 0x0081e20000100a00 */
[----:B--2---:R-:W-:Y:S03]  /*88830*/  STL.64 [R1+0x44e8], R8 ;  /* 0x0044e80801007387 */ /* 0x004fe60000100a00 */
[----:B0-----:R-:W2:Y:S04]  /*88840*/  LDL.64 R10, [R1+0x188] ;  /* 0x00018800010a7983 */ /* 0x001ea80000100a00 */
[----:B--2---:R0:W-:Y:S04]  /*88850*/  STL.64 [R1+0x4500], R10 ;  /* 0x0045000a01007387 */ /* 0x0041e80000100a00 */
[----:B0-----:R-:W2:Y:S04]  /*88860*/  LDL.64 R10, [R1+0x198] ;  /* 0x00019800010a7983 */ /* 0x001ea80000100a00 */
[----:B--2---:R-:W-:Y:S01]  /*88870*/  STL.64 [R1+0x4518], R10 ;  /* 0x0045180a01007387 */ /* 0x004fe20000100a00 */
[----:B------:R-:W2:Y:S03]  /*88880*/  LDL.64 R22, [R1+0x178] ;  /* 0x0001780001167983 */ /* 0x000ea60000100a00 */
[----:B--2---:R0:W-:Y:S01]  /*88890*/  STL.64 [R1+0x44f8], R22 ;  /* 0x0044f81601007387 */ /* 0x0041e20000100a00 */
[----:B------:R-:W2:Y:S02]  /*888a0*/  LDL.LU R20, [R1+0x730] ;  /* 0x0007300001147983 */ /* 0x000ea40000300800 */
[----:B------:R-:W2:Y:S01]  /*888b0*/  LDL.LU R21, [R1+0x734] ;  /* 0x0007340001157983 */ /* 0x000ea20000300800 */
[----:B0-----:R-:W3:Y:S01]  /*888c0*/  LDL.LU R22, [R1+0x738] ;  /* 0x0007380001167983 */ /* 0x001ee20000300800 */
[----:B------:R-:W3:Y:S02]  /*888d0*/  LDL.LU R23, [R1+0x73c] ;  /* 0x00073c0001177983 */ /* 0x000ee40000300800 */
[----:B------:R-:W2:Y:S02]  /*888e0*/  LDL.LU R12, [R1+0x750] ;  /* 0x00075000010c7983 */ /* 0x000ea40000300800 */
[----:B------:R-:W2:Y:S01]  /*888f0*/  LDL.LU R13, [R1+0x754] ;  /* 0x00075400010d7983 */ /* 0x000ea20000300800 */
[----:B------:R-:W2:Y:S01]  /*88900*/  LDL.LU R14, [R1+0x758] ;  /* 0x00075800010e7983 */ /* 0x000ea20000300800 */
[----:B------:R-:W2:Y:S03]  /*88910*/  LDL.LU R15, [R1+0x75c] ;  /* 0x00075c00010f7983 */ /* 0x000ea60000300800 */
[----:B--2---:R0:W-:Y:S01]  /*88920*/  STL.64 [R1+0x4530], R14 ;  /* 0x0045300e01007387 */ /* 0x0041e20000100a00 */
[----:B------:R-:W-:Y:S02]  /*88930*/  STL.64 [R1+0x4528], R12 ;  /* 0x0045280c01007387 */ /* 0x000fe40000100a00 */
[----:B------:R-:W2:Y:S01]  /*88940*/  LDL.64 R10, [R1+0x1a8] ;  /* 0x0001a800010a7983 */ /* 0x000ea20000100a00 */
[----:B0-----:R-:W2:Y:S01]  /*88950*/  LDL.64 R14, [R1+0x1b8] ;  /* 0x0001b800010e7983 */ /* 0x001ea20000100a00 */
[----:B---3--:R-:W-:Y:S02]  /*88960*/  STL.64 [R1+0x4510], R22 ;  /* 0x0045101601007387 */ /* 0x008fe40000100a00 */
[----:B------:R0:W-:Y:S02]  /*88970*/  STL.64 [R1+0x4508], R20 ;  /* 0x0045081401007387 */ /* 0x0001e40000100a00 */
[----:B0-----:R-:W3:Y:S01]  /*88980*/  LDL.LU R20, [R1+0x740] ;  /* 0x0007400001147983 */ /* 0x001ee20000300800 */
[----:B------:R-:W3:Y:S02]  /*88990*/  LDL.LU R21, [R1+0x744] ;  /* 0x0007440001157983 */ /* 0x000ee40000300800 */
[----:B------:R-:W3:Y:S02]  /*889a0*/  LDL.LU R22, [R1+0x748] ;  /* 0x0007480001167983 */ /* 0x000ee40000300800 */
[----:B------:R-:W3:Y:S01]  /*889b0*/  LDL.LU R23, [R1+0x74c] ;  /* 0x00074c0001177983 */ /* 0x000ee20000300800 */
[----:B----4-:R-:W-:Y:S01]  /*889c0*/  STL.64 [R1+0x4488], R18 ;  /* 0x0044881201007387 */ /* 0x010fe20000100a00 */
[----:B------:R0:W-:Y:S03]  /*889d0*/  STL.64 [R1+0x4480], R16 ;  /* 0x0044801001007387 */ /* 0x0001e60000100a00 */
[----:B0-----:R-:W4:Y:S01]  /*889e0*/  LDL.LU R16, [R1+0x220] ;  /* 0x0002200001107983 */ /* 0x001f220000300800 */
[----:B------:R-:W4:Y:S02]  /*889f0*/  LDL.LU R17, [R1+0x224] ;  /* 0x0002240001117983 */ /* 0x000f240000300800 */
[----:B------:R-:W3:Y:S02]  /*88a00*/  LDL.LU R18, [R1+0x228] ;  /* 0x0002280001127983 */ /* 0x000ee40000300800 */
[----:B------:R-:W3:Y:S01]  /*88a10*/  LDL.LU R19, [R1+0x22c] ;  /* 0x00022c0001137983 */ /* 0x000ee20000300800 */
[C---:B--2---:R-:W-:Y:S01]  /*88a20*/  HMMA.16816.F32.BF16 R24, R4.reuse, R14, R24 ;  /* 0x0000000e0418723c */ /* 0x044fe20000041818 */
[----:B---3--:R-:W-:Y:S01]  /*88a30*/  STL.64 [R1+0x4498], R18 ;  /* 0x0044981201007387 */ /* 0x008fe20000100a00 */
[----:B----4-:R-:W-:Y:S11]  /*88a40*/  STL.64 [R1+0x4490], R16 ;  /* 0x0044901001007387 */ /* 0x010ff60000100a00 */
[----:B------:R-:W-:Y:S10]  /*88a50*/  @!UPT UIADD3 URZ, URZ, URZ, URZ ;  /* 0x0000003f3f3ff290 */ /* 0x000ff4000fffe03f */
[----:B------:R0:W-:Y:S02]  /*88a60*/  STL.64 [R1+0xaa0], R24 ;  /* 0x000aa01801007387 */ /* 0x0001e40000100a00 */
[----:B------:R1:W-:Y:S01]  /*88a70*/  STL.64 [R1+0xaa8], R26 ;  /* 0x000aa81a01007387 */ /* 0x0003e20000100a00 */
[----:B0-----:R-:W2:Y:S01]  /*88a80*/  LDL.LU.64 R24, [R1+0x4538] ;  /* 0x0045380001187983 */ /* 0x001ea20000300a00 */
[----:B-1----:R-:W-:Y:S02]  /*88a90*/  IMAD.MOV.U32 R27, RZ, RZ, R14 ;  /* 0x000000ffff1b7224 */ /* 0x002fe400078e000e */
[----:B------:R-:W-:Y:S02]  /*88aa0*/  IMAD.MOV.U32 R26, RZ, RZ, R15 ;  /* 0x000000ffff1a7224 */ /* 0x000fe400078e000f */
[----:B------:R-:W3:Y:S01]  /*88ab0*/  LDL.LU.64 R14, [R1+0x4530] ;  /* 0x00453000010e7983 */ /* 0x000ee20000300a00 */
[----:B------:R-:W3:Y:S02]  /*88ac0*/  LDL.LU.64 R12, [R1+0x4528] ;  /* 0x00452800010c7983 */ /* 0x000ee40000300a00 */
[----:B------:R-:W-:Y:S01]  /*88ad0*/  STL.64 [R1+0x44a8], R26 ;  /* 0x0044a81a01007387 */ /* 0x000fe20000100a00 */
[----:B--2---:R0:W-:Y:S04]  /*88ae0*/  STL.64 [R1+0x44a0], R24 ;  /* 0x0044a01801007387 */ /* 0x0041e80000100a00 */
[----:B0-----:R-:W2:Y:S01]  /*88af0*/  LDL.LU R24, [R1+0x230] ;  /* 0x0002300001187983 */ /* 0x001ea20000300800 */
[----:B------:R-:W2:Y:S02]  /*88b00*/  LDL.LU R25, [R1+0x234] ;  /* 0x0002340001197983 */ /* 0x000ea40000300800 */
[----:B------:R-:W4:Y:S02]  /*88b10*/  LDL.LU R26, [R1+0x238] ;  /* 0x00023800011a7983 */ /* 0x000f240000300800 */
[----:B------:R-:W4:Y:S01]  /*88b20*/  LDL.LU R27, [R1+0x23c] ;  /* 0x00023c00011b7983 */ /* 0x000f220000300800 */
[C---:B---3--:R-:W-:Y:S01]  /*88b30*/  HMMA.16816.F32.BF16 R12, R4.reuse, R10, R12 ;  /* 0x0000000a040c723c */ /* 0x048fe2000004180c */
[----:B----4-:R-:W-:Y:S01]  /*88b40*/  STL.64 [R1+0x44c8], R26 ;  /* 0x0044c81a01007387 */ /* 0x010fe20000100a00 */
[----:B--2---:R0:W-:Y:S03]  /*88b50*/  STL.64 [R1+0x44c0], R24 ;  /* 0x0044c01801007387 */ /* 0x0041e60000100a00 */
[----:B0-----:R-:W2:Y:S01]  /*88b60*/  LDL.LU R24, [R1+0x420] ;  /* 0x0004200001187983 */ /* 0x001ea20000300800 */
[----:B------:R-:W2:Y:S02]  /*88b70*/  LDL.LU R25, [R1+0x424] ;  /* 0x0004240001197983 */ /* 0x000ea40000300800 */
[----:B------:R-:W2:Y:S02]  /*88b80*/  LDL.LU R26, [R1+0x428] ;  /* 0x00042800011a7983 */ /* 0x000ea40000300800 */
[----:B------:R-:W2:Y:S11]  /*88b90*/  LDL.LU R27, [R1+0x42c] ;  /* 0x00042c00011b7983 */ /* 0x000eb60000300800 */
[----:B------:R-:W-:Y:S02]  /*88ba0*/  @!UPT UIADD3 URZ, URZ, URZ, URZ ;  /* 0x0000003f3f3ff290 */ /* 0x000fe4000fffe03f */
[----:B------:R0:W-:Y:S01]  /*88bb0*/  STL.64 [R1+0xa90], R12 ;  /* 0x000a900c01007387 */ /* 0x0001e20000100a00 */
[----:B------:R1:W-:Y:S02]  /*88bc0*/  STL.64 [R1+0xa98], R14 ;  /* 0x000a980e01007387 */ /* 0x0003e40000100a00 */
[----:B0-----:R-:W-:Y:S01]  /*88bd0*/  IMAD.MOV.U32 R13, RZ, RZ, R10 ;  /* 0x000000ffff0d7224 */ /* 0x001fe200078e000a */
[----:B-1----:R-:W3:Y:S01]  /*88be0*/  LDL.LU.64 R14, [R1+0x4520] ;  /* 0x00452000010e7983 */ /* 0x002ee20000300a00 */
[----:B------:R-:W-:Y:S02]  /*88bf0*/  IMAD.MOV.U32 R12, RZ, RZ, R11 ;  /* 0x000000ffff0c7224 */ /* 0x000fe400078e000b */
        /* <DEDUP_REMOVED lines=28> */
[----:B------:R-:W-:Y:S02]  /*88dc0*/  IMAD.MOV.U32 R18, RZ, RZ, R2 ;  /* 0x000000ffff127224 */ /* 0x000fe400078e0002 */
[----:B------:R-:W-:Y:S01]  /*88dd0*/  IMAD.MOV.U32 R19, RZ, RZ, R0 ;  /* 0x000000ffff137224 */ /* 0x000fe200078e0000 */
[----:B--2---:R-:W-:Y:S01]  /*88de0*/  HMMA.16816.F32.BF16 R4, R4, R22, R24 ;  /* 0x000000160404723c */ /* 0x004fe20000041818 */
[----:B----4-:R-:W-:Y:S01]  /*88df0*/  STL.64 [R1+0x4450], R10 ;  /* 0x0044500a01007387 */ /* 0x010fe20000100a00 */
[----:B------:R0:W-:Y:S02]  /*88e00*/  STL.64 [R1+0x4448], R8 ;  /* 0x0044480801007387 */ /* 0x0001e40000100a00 */
[----:B------:R-:W-:-:S02]  /*88e10*/  IMAD.MOV.U32 R2, RZ, RZ, R22 ;  /* 0x000000ffff027224 */ /* 0x000fc400078e0016 */
[----:B------:R-:W-:Y:S01]  /*88e20*/  IMAD.MOV.U32 R0, RZ, RZ, R23 ;  /* 0x000000ffff007224 */ /* 0x000fe200078e0017 */
[----:B0-----:R-:W2:Y:S01]  /*88e30*/  LDL.LU R8, [R1+0x200] ;  /* 0x0002000001087983 */ /* 0x001ea20000300800 */
[----:B------:R-:W2:Y:S02]  /*88e40*/  LDL.LU R9, [R1+0x204] ;  /* 0x0002040001097983 */ /* 0x000ea40000300800 */
[----:B------:R-:W2:Y:S02]  /*88e50*/  LDL.LU R10, [R1+0x208] ;  /* 0x00020800010a7983 */ /* 0x000ea40000300800 */
[----:B------:R-:W2:Y:S01]  /*88e60*/  LDL.LU R11, [R1+0x20c] ;  /* 0x00020c00010b7983 */ /* 0x000ea20000300800 */
[----:B------:R-:W4:Y:S01]  /*88e70*/  LDL.LU.64 R26, [R1+0x44c8] ;  /* 0x0044c800011a7983 */ /* 0x000f220000300a00 */
[----:B------:R-:W4:Y:S09]  /*88e80*/  LDL.LU.64 R24, [R1+0x44c0] ;  /* 0x0044c00001187983 */ /* 0x000f320000300a00 */
[----:B------:R-:W-:Y:S01]  /*88e90*/  STL.64 [R1+0x4c0], R4 ;  /* 0x0004c00401007387 */ /* 0x000fe20000100a00 */
[----:B------:R0:W-:Y:S02]  /*88ea0*/  STL.64 [R1+0x4c8], R6 ;  /* 0x0004c80601007387 */ /* 0x0001e40000100a00 */
[----:B------:R-:W4:Y:S02]  /*88eb0*/  LDL.LU.64 R22, [R1+0x44b8] ;  /* 0x0044b80001167983 */ /* 0x000f240000300a00 */
[----:B------:R-:W4:Y:S02]  /*88ec0*/  LDL.LU.64 R20, [R1+0x44b0] ;  /* 0x0044b00001147983 */ /* 0x000f240000300a00 */
[----:B0-----:R-:W-:-:S02]  /*88ed0*/  IMAD.MOV.U32 R6, RZ, RZ, R17 ;  /* 0x000000ffff067224 */ /* 0x001fc400078e0011 */
[----:B------:R-:W-:-:S05]  /*88ee0*/  IMAD.MOV.U32 R7, RZ, RZ, R16 ;  /* 0x000000ffff077224 */ /* 0x000fca00078e0010 */
[----:B------:R0:W-:Y:S04]  /*88ef0*/  STL.64 [R1+0x43a0], R6 ;  /* 0x0043a00601007387 */ /* 0x0001e80000100a00 */
[----:B0-----:R-:W2:Y:S04]  /*88f00*/  LDL R6, [R1+0x18] ;  /* 0x0000180001067983 */ /* 0x001ea80000100800 */
[----:B------:R-:W2:Y:S01]  /*88f10*/  LDL R7, [R1+0x1c] ;  /* 0x00001c0001077983 */ /* 0x000ea20000100800 */
[C---:B----4-:R-:W-:Y:S03]  /*88f20*/  HMMA.16816.F32.BF16 R16, R20.reuse, R18, R24 ;  /* 0x000000121410723c */ /* 0x050fe60000041818 */
[----:B------:R-:W4:Y:S01]  /*88f30*/  LDL.LU.64 R26, [R1+0x44a8] ;  /* 0x0044a800011a7983 */ /* 0x000f220000300a00 */
[----:B------:R-:W2:Y:S11]  /*88f40*/  LDL.LU.64 R24, [R1+0x44a0] ;  /* 0x0044a00001187983 */ /* 0x000eb60000300a00 */
[----:B------:R-:W-:Y:S08]  /*88f50*/  @!UPT UIADD3 URZ, URZ, URZ, URZ ;  /* 0x0000003f3f3ff290 */ /* 0x000ff0000fffe03f */
[----:B------:R-:W-:Y:S01]  /*88f60*/  STL.64 [R1+0x250], R16 ;  /* 0x0002501001007387 */ /* 0x000fe20000100a00 */
[----:B------:R0:W-:Y:S03]  /*88f70*/  STL.64 [R1+0x258], R18 ;  /* 0x0002581201007387 */ /* 0x0001e60000100a00 */
[----:B0-----:R-:W2:Y:S01]  /*88f80*/  LDL.LU.64 R18, [R1+0x4498] ;  /* 0x0044980001127983 */ /* 0x001ea20000300a00 */
[----:B------:R-:W2:Y:S02]  /*88f90*/  LDL.LU.64 R16, [R1+0x4490] ;  /* 0x0044900001107983 */ /* 0x000ea40000300a00 */
[C---:B--2---:R-:W-:Y:S01]  /*88fa0*/  HMMA.16816.F32.BF16 R4, R20.reuse, R6, R16 ;  /* 0x000000061404723c */ /* 0x044fe20000041810 */
[----:B------:R-:W2:Y:S01]  /*88fb0*/  LDL.LU.64 R18, [R1+0x4488] ;  /* 0x0044880001127983 */ /* 0x000ea20000300a00 */
[----:B------:R-:W2:Y:S11]  /*88fc0*/  LDL.LU.64 R16, [R1+0x4480] ;  /* 0x0044800001107983 */ /* 0x000eb60000300a00 */
[----:B------:R-:W-:Y:S10]  /*88fd0*/  @!UPT UIADD3 URZ, URZ, URZ, URZ ;  /* 0x0000003f3f3ff290 */ /* 0x000ff4000fffe03f */
[----:B------:R-:W-:Y:S01]  /*88fe0*/  STL.64 [R1+0x240], R4 ;  /* 0x0002400401007387 */ /* 0x000fe20000100a00 */
[----:B------:R0:W-:Y:S02]  /*88ff0*/  STL.64 [R1+0x248], R6 ;  /* 0x0002480601007387 */ /* 0x0001e40000100a00 */
[----:B0-----:R-:W-:Y:S02]  /*89000*/  IMAD.MOV.U32 R6, RZ, RZ, R28 ;  /* 0x000000ffff067224 */ /* 0x001fe400078e001c */
[----:B------:R-:W-:Y:S01]  /*89010*/  IMAD.MOV.U32 R7, RZ, RZ, R29 ;  /* 0x000000ffff077224 */ /* 0x000fe200078e001d */
[----:B------:R-:W2:Y:S01]  /*89020*/  LDL.LU R28, [R1+0x447c] ;  /* 0x00447c00011c7983 */ /* 0x000ea20000300800 */
[----:B------:R-:W2:Y:S03]  /*89030*/  LDL.LU R29, [R1+0x4478] ;  /* 0x00447800011d7983 */ /* 0x000ea60000300800 */
[----:B------:R0:W-:Y:S04]  /*89040*/  STL.64 [R1+0x43b8], R6 ;  /* 0x0043b80601007387 */ /* 0x0001e80000100a00 */
[----:B0-----:R-:W2:Y:S04]  /*89050*/  LDL R6, [R1+0x8] ;  /* 0x0000080001067983 */ /* 0x001ea80000100800 */
[----:B------:R-:W2:Y:S02]  /*89060*/  LDL R7, [R1+0xc] ;  /* 0x00000c0001077983 */ /* 0x000ea40000100800 */
[C---:B--2---:R-:W-:Y:S02]  /*89070*/  HMMA.16816.F32.BF16 R4, R20.reuse, R6, R16 ;  /* 0x000000061404723c */ /* 0x044fe40000041810 */
[----:B------:R-:W2:Y:S01]  /*89080*/  LDL.LU.64 R18, [R1+0x4470] ;  /* 0x0044700001127983 */ /* 0x000ea20000300a00 */
[----:B------:R-:W3:Y:S11]  /*89090*/  LDL.LU.64 R16, [R1+0x4468] ;  /* 0x0044680001107983 */ /* 0x000ef60000300a00 */
[----:B------:R-:W-:Y:S09]  /*890a0*/  @!UPT UIADD3 URZ, URZ, URZ, URZ ;  /* 0x0000003f3f3ff290 */ /* 0x000ff2000fffe03f */
[----:B------:R0:W-:Y:S01]  /*890b0*/  STL.64 [R1+0x230], R4 ;  /* 0x0002300401007387 */ /* 0x0001e20000100a00 */
[----:B------:R1:W-:Y:S03]  /*890c0*/  STL.64 [R1+0x238], R6 ;  /* 0x0002380601007387 */ /* 0x0003e60000100a00 */
[----:B0-----:R-:W3:Y:S01]  /*890d0*/  LDL.LU R4, [R1+0xf0] ;  /* 0x0000f00001047983 */ /* 0x001ee20000300800 */
[----:B------:R-:W3:Y:S02]  /*890e0*/  LDL.LU R5, [R1+0xf4] ;  /* 0x0000f40001057983 */ /* 0x000ee40000300800 */
[----:B-1----:R-:W3:Y:S02]  /*890f0*/  LDL.LU R6, [R1+0xf8] ;  /* 0x0000f80001067983 */ /* 0x002ee40000300800 */
[----:B------:R-:W3:Y:S01]  /*89100*/  LDL.LU R7, [R1+0xfc] ;  /* 0x0000fc0001077983 */ /* 0x000ee20000300800 */
[----:B--2---:R-:W-:Y:S01]  /*89110*/  HMMA.16816.F32.BF16 R8, R20, R18, R8 ;  /* 0x000000121408723c */ /* 0x004fe20000041808 */
[----:B---3--:R4:W-:Y:S01]  /*89120*/  STL.64 [R1+0x43c8], R6 ;  /* 0x0043c80601007387 */ /* 0x0089e20000100a00 */
[----:B------:R-:W-:Y:S02]  /*89130*/  STL.64 [R1+0x43c0], R4 ;  /* 0x0043c00401007387 */ /* 0x000fe40000100a00 */
[----:B----4-:R-:W-:-:S02]  /*89140*/  IMAD.MOV.U32 R6, RZ, RZ, R27 ;  /* 0x000000ffff067224 */ /* 0x010fc400078e001b */
[----:B------:R-:W-:-:S05]  /*89150*/  IMAD.MOV.U32 R7, RZ, RZ, R26 ;  /* 0x000000ffff077224 */ /* 0x000fca00078e001a */
[----:B------:R0:W-:Y:S11]  /*89160*/  STL.64 [R1+0x43e0], R6 ;  /* 0x0043e00601007387 */ /* 0x0001f60000100a00 */
[----:B------:R-:W-:Y:S01]  /*89170*/  @!UPT UIADD3 URZ, URZ, URZ, URZ ;  /* 0x0000003f3f3ff290 */ /* 0x000fe2000fffe03f */
[----:B------:R-:W-:Y:S02]  /*89180*/  STL.64 [R1+0x220], R8 ;  /* 0x0002200801007387 */ /* 0x000fe40000100a00 */
[----:B------:R-:W-:Y:S02]  /*89190*/  STL.64 [R1+0x228], R10 ;  /* 0x0002280a01007387 */ /* 0x000fe40000100a00 */
[----:B0-----:R-:W-:Y:S02]  /*891a0*/  IMAD.MOV.U32 R6, RZ, RZ, R25 ;  /* 0x000000ffff067224 */ /* 0x001fe400078e0019 */
[----:B------:R-:W-:-:S05]  /*891b0*/  IMAD.MOV.U32 R7, RZ, RZ, R24 ;  /* 0x000000ffff077224 */ /* 0x000fca00078e0018 */
[----:B------:R0:W-:Y:S01]  /*891c0*/  STL.64 [R1+0x43f8], R6 ;  /* 0x0043f80601007387 */ /* 0x0001e20000100a00 */
[----:B------:R-:W2:Y:S02]  /*891d0*/  LDL.LU R24, [R1+0x600] ;  /* 0x0006000001187983 */ /* 0x000ea40000300800 */
[----:B------:R-:W2:Y:S02]  /*891e0*/  LDL.LU R25, [R1+0x604] ;  /* 0x0006040001197983 */ /* 0x000ea40000300800 */
[----:B------:R-:W3:Y:S01]  /*891f0*/  LDL.LU R26, [R1+0x608] ;  /* 0x00060800011a7983 */ /* 0x000ee20000300800 */
[----:B------:R-:W3:Y:S01]  /*89200*/  LDL.LU R27, [R1+0x60c] ;  /* 0x00060c00011b7983 */ /* 0x000ee20000300800 */
        /* <DEDUP_REMOVED lines=25> */
[----:B------:R-:W4:Y:S02]  /*893a0*/  LDL.LU R9, [R1+0x1f4] ;  /* 0x0001f40001097983 */ /* 0x000f240000300800 */
[----:B------:R-:W4:Y:S02]  /*893b0*/  LDL.LU R10, [R1+0x1f8] ;  /* 0x0001f800010a7983 */ /* 0x000f240000300800 */
[----:B------:R-:W4:Y:S01]  /*893c0*/  LDL.LU R11, [R1+0x1fc] ;  /* 0x0001fc00010b7983 */ /* 0x000f220000300800 */
        /* <DEDUP_REMOVED lines=31> */
[----:B------:R-:W-:Y:S02]  /*895c0*/  STL.64 [R1+0x4350], R16 ;  /* 0x0043501001007387 */ /* 0x000fe40000100a00 */
[----:B------:R-:W-:Y:S02]  /*895d0*/  STL.64 [R1+0x210], R8 ;  /* 0x0002100801007387 */ /* 0x000fe40000100a00 */
[----:B------:R0:W-:Y:S02]  /*895e0*/  STL.64 [R1+0x218], R10 ;  /* 0x0002180a01007387 */ /* 0x0001e40000100a00 */
[----:B0-----:R-:W3:Y:S01]  /*895f0*/  LDL.LU.64 R10, [R1+0x4450] ;  /* 0x00445000010a7983 */ /* 0x001ee20000300a00 */
[----:B------:R-:W4:Y:S02]  /*89600*/  LDL.LU.64 R8, [R1+0x4448] ;  /* 0x0044480001087983 */ /* 0x000f240000300a00 */
[----:B------:R-:W-:-:S02]  /*89610*/  IMAD.MOV.U32 R19, RZ, RZ, R12 ;  /* 0x000000ffff137224 */ /* 0x000fc400078e000c */
[----:B------:R0:W-:Y:S02]  /*89620*/  STL.64 [R1+0x4348], R14 ;  /* 0x0043480e01007387 */ /* 0x0001e40000100a00 */
[----:B------:R-:W-:Y:S01]  /*89630*/  IMAD.MOV.U32 R18, RZ, RZ, R13 ;  /* 0x000000ffff127224 */ /* 0x000fe200078e000d */
[----:B------:R-:W2:Y:S01]  /*89640*/  LDL.LU R12, [R1+0xc0] ;  /* 0x0000c000010c7983 */ /* 0x000ea20000300800 */
[----:B------:R-:W2:Y:S03]  /*89650*/  LDL.LU R13, [R1+0xc4] ;  /* 0x0000c400010d7983 */ /* 0x000ea60000300800 */
[----:B0-----:R-:W2:Y:S01]  /*89660*/  LDL.LU R14, [R1+0xc8] ;  /* 0x0000c800010e7983 */ /* 0x001ea20000300800 */
[----:B------:R-:W2:Y:S01]  /*89670*/  LDL.LU R15, [R1+0xcc] ;  /* 0x0000cc00010f7983 */ /* 0x000ea20000300800 */
[C---:B---3--:R-:W-:Y:S11]  /*89680*/  HMMA.16816.F32.BF16 R4, R20.reuse, R10, R4 ;  /* 0x0000000a1404723c */ /* 0x048ff60000041804 */
[----:B------:R-:W-:Y:S11]  /*89690*/  @!UPT UIADD3 URZ, URZ, URZ, URZ ;  /* 0x0000003f3f3ff290 */ /* 0x000ff6000fffe03f */
[----:B------:R-:W-:Y:S01]  /*896a0*/  @!UPT UIADD3 URZ, URZ, URZ, URZ ;  /* 0x0000003f3f3ff290 */ /* 0x000fe2000fffe03f */
[----:B------:R-:W-:Y:S01]  /*896b0*/  STL.64 [R1+0x200], R4 ;  /* 0x0002000401007387 */ /* 0x000fe20000100a00 */
[----:B------:R0:W-:Y:S03]  /*896c0*/  STL.64 [R1+0x208], R6 ;  /* 0x0002080601007387 */ /* 0x0001e60000100a00 */
[----:B0-----:R-:W2:Y:S01]  /*896d0*/  LDL.LU.64 R6, [R1+0x4440] ;  /* 0x0044400001067983 */ /* 0x001ea20000300a00 */
[----:B------:R-:W-:Y:S01]  /*896e0*/  STL.64 [R1+0x4340], R10 ;  /* 0x0043400a01007387 */ /* 0x000fe20000100a00 */
        /* <DEDUP_REMOVED lines=36> */
[C---:B---3--:R-:W-:Y:S01]  /*89930*/  HMMA.16816.F32.BF16 R16, R20.reuse, R18, R4 ;  /* 0x000000121410723c */ /* 0x048fe20000041804 */
[----:B------:R-:W2:Y:S11]  /*89940*/  LDL.LU.64 R6, [R1+0x43b8] ;  /* 0x0043b80001067983 */ /* 0x000eb60000300a00 */
[----:B------:R-:W-:Y:S11]  /*89950*/  @!UPT UIADD3 URZ, URZ, URZ, URZ ;  /* 0x0000003f3f3ff290 */ /* 0x000ff6000fffe03f */
[----:B------:R-:W-:Y:S01]  /*89960*/  STL.64 [R1+0x680], R16 ;  /* 0x0006801001007387 */ /* 0x000fe20000100a00 */
[----:B------:R0:W-:Y:S03]  /*89970*/  STL.64 [R1+0x688], R18 ;  /* 0x0006881201007387 */ /* 0x0001e60000100a00 */
[----:B0-----:R-:W3:Y:S01]  /*89980*/  LDL.64 R18, [R1+0x8] ;  /* 0x0000080001127983 */ /* 0x001ee20000100a00 */
[C---:B--2---:R-:W-:Y:S03]  /*89990*/  HMMA.16816.F32.BF16 R4, R20.reuse, R6, R24 ;  /* 0x000000061404723c */ /* 0x044fe60000041818 */
[----:B---3--:R0:W-:Y:S01]  /*899a0*/  STL.64 [R1+0x4370], R18 ;  /* 0x0043701201007387 */ /* 0x0081e20000100a00 */
[----:B------:R-:W2:Y:S02]  /*899b0*/  LDL.LU R16, [R1+0xd0] ;  /* 0x0000d00001107983 */ /* 0x000ea40000300800 */
[----:B------:R-:W2:Y:S01]  /*899c0*/  LDL.LU R17, [R1+0xd4] ;  /* 0x0000d40001117983 */ /* 0x000ea20000300800 */
[----:B0-----:R-:W2:Y:S01]  /*899d0*/  LDL.LU R18, [R1+0xd8] ;  /* 0x0000d80001127983 */ /* 0x001ea20000300800 */
[----:B------:R-:W2:Y:S02]  /*899e0*/  LDL.LU R19, [R1+0xdc] ;  /* 0x0000dc0001137983 */ /* 0x000ea40000300800 */
[----:B------:R-:W3:Y:S02]  /*899f0*/  LDL.LU.64 R26, [R1+0x43b0] ;  /* 0x0043b000011a7983 */ /* 0x000ee40000300a00 */
[----:B------:R-:W3:Y:S11]  /*89a00*/  LDL.LU.64 R24, [R1+0x43a8] ;  /* 0x0043a80001187983 */ /* 0x000ef60000300a00 */
[----:B------:R-:W-:Y:S01]  /*89a10*/  STL.64 [R1+0x670], R4 ;  /* 0x0006700401007387 */ /* 0x000fe20000100a00 */
[----:B------:R0:W-:Y:S03]  /*89a20*/  STL.64 [R1+0x678], R6 ;  /* 0x0006780601007387 */ /* 0x0001e60000100a00 */
[----:B0-----:R-:W2:Y:S02]  /*89a30*/  LDL.LU.64 R6, [R1+0x43a0] ;  /* 0x0043a00001067983 */ /* 0x001ea40000300a00 */
[----:B--2---:R-:W-:Y:S02]  /*89a40*/  HMMA.16816.F32.BF16 R16, R20, R6, R16 ;  /* 0x000000061410723c */ /* 0x004fe40000041810 */
[----:B----4-:R-:W0:Y:S11]  /*89a50*/  LDSM.16.MT88.4 R4, [R9+0x25080] ;  /* 0x025080000904783b */ /* 0x010e360000004200 */
[----:B------:R-:W-:Y:S10]  /*89a60*/  @!UPT UIADD3 URZ, URZ, URZ, URZ ;  /* 0x0000003f3f3ff290 */ /* 0x000ff4000fffe03f */
[----:B------:R-:W-:Y:S01]  /*89a70*/  STL.64 [R1+0x660], R16 ;  /* 0x0006601001007387 */ /* 0x000fe20000100a00 */
[----:B------:R1:W-:Y:S03]  /*89a80*/  STL.64 [R1+0x668], R18 ;  /* 0x0006681201007387 */ /* 0x0003e60000100a00 */
[----:B-1----:R-:W2:Y:S01]  /*89a90*/  LDL.64 R18, [R1+0x18] ;  /* 0x0000180001127983 */ /* 0x002ea20000100a00 */
[----:B------:R-:W-:Y:S02]  /*89aa0*/  IMAD.MOV.U32 R10, RZ, RZ, R8 ;  /* 0x000000ffff0a7224 */ /* 0x000fe400078e0008 */
[----:B------:R-:W-:-:S07]  /*89ab0*/  IMAD.MOV.U32 R11, RZ, RZ, R3 ;  /* 0x000000ffff0b7224 */ /* 0x000fce00078e0003 */
[----:B---3--:R-:W-:Y:S01]  /*89ac0*/  HMMA.16816.F32.BF16 R8, R20, R10, R24 ;  /* 0x0000000a1408723c */ /* 0x008fe20000041818 */
[----:B--2---:R1:W-:Y:S04]  /*89ad0*/  STL.64 [R1+0x4378], R18 ;  /* 0x0043781201007387 */ /* 0x0043e80000100a00 */
[----:B-1----:R-:W2:Y:S01]  /*89ae0*/  LDL.64 R18, [R1+0x28] ;  /* 0x0000280001127983 */ /* 0x002ea20000100a00 */
[----:B0-----:R0:W-:Y:S02]  /*89af0*/  STL.64 [R1+0x4298], R6 ;  /* 0x0042980601007387 */ /* 0x0011e40000100a00 */
[----:B------:R-:W-:Y:S02]  /*89b00*/  STL.64 [R1+0x4290], R4 ;  /* 0x0042900401007387 */ /* 0x000fe40000100a00 */
[----:B------:R-:W3:Y:S01]  /*89b10*/  LDL.LU.64 R26, [R1+0x4398] ;  /* 0x00439800011a7983 */ /* 0x000ee20000300a00 */
[----:B------:R-:W3:Y:S11]  /*89b20*/  LDL.LU.64 R24, [R1+0x4390] ;  /* 0x0043900001187983 */ /* 0x000ef60000300a00 */
[----:B------:R-:W-:Y:S01]  /*89b30*/  @!UPT UIADD3 URZ, URZ, URZ, URZ ;  /* 0x0000003f3f3ff290 */ /* 0x000fe2000fffe03f */
[----:B------:R-:W-:Y:S02]  /*89b40*/  STL.64 [R1+0x650], R8 ;  /* 0x0006500801007387 */ /* 0x000fe40000100a00 */
[----:B------:R1:W-:Y:S02]  /*89b50*/  STL.64 [R1+0x658], R10 ;  /* 0x0006580a01007387 */ /* 0x0003e40000100a00 */
[----:B0-----:R-:W-:Y:S02]  /*89b60*/  IMAD.MOV.U32 R6, RZ, RZ, R2 ;  /* 0x000000ffff067224 */ /* 0x001fe400078e0002 */
[----:B------:R-:W-:-:S07]  /*89b70*/  IMAD.MOV.U32 R7, RZ, RZ, R0 ;  /* 0x000000ffff077224 */ /* 0x000fce00078e0000 */
[----:B-1----:R-:W-:Y:S01]  /*89b80*/  HMMA.16816.F32.BF16 R8, R20, R6, R12 ;  /* 0x000000061408723c */ /* 0x002fe2000004180c */
[----:B------:R-:W4:Y:S11]  /*89b90*/  LDL.LU R12, [R1+0x3e0] ;  /* 0x0003e000010c7983 */ /* 0x000f360000300800 */
[----:B------:R-:W-:Y:S11]  /*89ba0*/  @!UPT UIADD3 URZ, URZ, URZ, URZ ;  /* 0x0000003f3f3ff290 */ /* 0x000ff6000fffe03f */
[----:B------:R-:W-:Y:S01]  /*89bb0*/  STL.64 [R1+0x1f0], R8 ;  /* 0x0001f00801007387 */ /* 0x000fe20000100a00 */
[----:B------:R-:W-:Y:S02]  /*89bc0*/  STL.64 [R1+0x1f8], R10 ;  /* 0x0001f80a01007387 */ /* 0x000fe40000100a00 */
[----:B------:R-:W4:Y:S02]  /*89bd0*/  LDL.LU R13, [R1+0x3e4] ;  /* 0x0003e400010d7983 */ /* 0x000f240000300800 */
[----:B------:R-:W2:Y:S01]  /*89be0*/  LDL.LU R14, [R1+0x3e8] ;  /* 0x0003e800010e7983 */ /* 0x000ea20000300800 */
[----:B------:R-:W2:Y:S04]  /*89bf0*/  LDL.LU R15, [R1+0x3ec] ;  /* 0x0003ec00010f7983 */ /* 0x000ea80000300800 */
        /* <DEDUP_REMOVED lines=16> */
[----:B------:R-:W4:Y:S01]  /*89d00*/  LDL.64 R22, [R1+0x38] ;  /* 0x0000380001167983 */ /* 0x000f220000100a00 */
[----:B------:R-:W-:-:S02]  /*89d10*/  IMAD.MOV.U32 R3, RZ, RZ, R18 ;  /* 0x000000ffff037224 */ /* 0x000fc400078e0012 */
[----:B------:R-:W-:Y:S01]  /*89d20*/  IMAD.MOV.U32 R0, RZ, RZ, R19 ;  /* 0x000000ffff007224 */ /* 0x000fe200078e0013 */
[C---:B---3--:R-:W-:Y:S01]  /*89d30*/  HMMA.16816.F32.BF16 R12, R24.reuse, R18, R12 ;  /* 0x00000012180c723c */ /* 0x048fe2000004180c */
[----:B----4-:R0:W-:Y:S01]  /*89d40*/  STL.64 [R1+0x4338], R22 ;  /* 0x0043381601007387 */ /* 0x0101e20000100a00 */
[----:B------:R-:W3:Y:S02]  /*89d50*/  LDL.LU R20, [R1+0x3c0] ;  /* 0x0003c00001147983 */ /* 0x000ee40000300800 */
[----:B------:R-:W3:Y:S01]  /*89d60*/  LDL.LU R21, [R1+0x3c4] ;  /* 0x0003c40001157983 */ /* 0x000ee20000300800 */
[----:B0-----:R-:W3:Y:S01]  /*89d70*/  LDL.LU R22, [R1+0x3c8] ;  /* 0x0003c80001167983 */ /* 0x001ee20000300800 */
[----:B------:R-:W3:Y:S02]  /*89d80*/  LDL.LU R23, [R1+0x3cc] ;  /* 0x0003cc0001177983 */ /* 0x000ee40000300800 */
[----:B------:R0:W-:Y:S02]  /*89d90*/  STL.64 [R1+0x42b0], R6 ;  /* 0x0042b00601007387 */ /* 0x0001e40000100a00 */
[----:B------:R-:W4:Y:S01]  /*89da0*/  LDL.LU R4, [R1+0x400] ;  /* 0x0004000001047983 */ /* 0x000f220000300800 */
[----:B------:R-:W4:Y:S04]  /*89db0*/  LDL.LU R5, [R1+0x404] ;  /* 0x0004040001057983 */ /* 0x000f280000300800 */
[----:B0-----:R-:W4:Y:S01]  /*89dc0*/  LDL.LU R6, [R1+0x408] ;  /* 0x0004080001067983 */ /* 0x001f220000300800 */
[----:B------:R-:W4:Y:S07]  /*89dd0*/  LDL.LU R7, [R1+0x40c] ;  /* 0x00040c0001077983 */ /* 0x000f2e0000300800 */
[----:B------:R-:W-:Y:S02]  /*89de0*/  STL.64 [R1+0x4b0], R12 ;  /* 0x0004b00c01007387 */ /* 0x000fe40000100a00 */
[----:B------:R0:W-:Y:S02]  /*89df0*/  STL.64 [R1+0x4b8], R14 ;  /* 0x0004b80e01007387 */ /* 0x0001e40000100a00 */
[----:B0-----:R-:W2:Y:S01]  /*89e00*/  LDL.LU.64 R14, [R1+0x4388] ;  /* 0x00438800010e7983 */ /* 0x001ea20000300a00 */
[----:B------:R-:W2:Y:S02]  /*89e10*/  LDL.LU.64 R12, [R1+0x4380] ;  /* 0x00438000010c7983 */ /* 0x000ea40000300a00 */
[----:B------:R-:W4:Y:S02]  /*89e20*/  LDL.LU.64 R18, [R1+0x4378] ;  /* 0x0043780001127983 */ /* 0x000f240000300a00 */
[C---:B----4-:R-:W-:Y:S11]  /*89e30*/  HMMA.16816.F32.BF16 R4, R24.reuse, R18, R4 ;  /* 0x000000121804723c */ /* 0x050ff60000041804 */
        /* <DEDUP_REMOVED lines=16> */
[----:B------:R-:W4:Y:S01]  /*89f40*/  LDL.LU.64 R16, [R1+0x4350] ;  /* 0x0043500001107983 */ /* 0x000f220000300a00 */
[----:B------:R0:W-:Y:S01]  /*89f50*/  STL.64 [R1+0x4318], R6 ;  /* 0x0043180601007387 */ /* 0x0001e20000100a00 */
[----:B------:R-:W-:Y:S03]  /*89f60*/  STL.64 [R1+0x4310], R4 ;  /* 0x0043100401007387 */ /* 0x000fe60000100a00 */
[----:B0-----:R-:W2:Y:S04]  /*89f70*/  LDL.64 R6, [R1+0x1d8] ;  /* 0x0001d80001067983 */ /* 0x001ea80000100a00 */
[----:B--2---:R0:W-:Y:S04]  /*89f80*/  STL.64 [R1+0x4328], R6 ;  /* 0x0043280601007387 */ /* 0x0041e80000100a00 */
[----:B0-----:R-:W2:Y:S01]  /*89f90*/  LDL.64 R6, [R1+0x1e8] ;  /* 0x0001e80001067983 */ /* 0x001ea20000100a00 */
[C---:B------:R-:W-:Y:S03]  /*89fa0*/  HMMA.16816.F32.BF16 R12, R24.reuse, R18, R12 ;  /* 0x00000012180c723c */ /* 0x040fe6000004180c */
[----:B--2---:R0:W-:Y:S01]  /*89fb0*/  STL.64 [R1+0x4330], R6 ;  /* 0x0043300601007387 */ /* 0x0041e20000100a00 */
[----:B------:R-:W2:Y:S02]  /*89fc0*/  LDL.LU R4, [R1+0x3b0] ;  /* 0x0003b00001047983 */ /* 0x000ea40000300800 */
[----:B------:R-:W2:Y:S01]  /*89fd0*/  LDL.LU R5, [R1+0x3b4] ;  /* 0x0003b40001057983 */ /* 0x000ea20000300800 */
[----:B0-----:R-:W2:Y:S01]  /*89fe0*/  LDL.LU R6, [R1+0x3b8] ;  /* 0x0003b80001067983 */ /* 0x001ea20000300800 */
[----:B------:R-:W2:Y:S11]  /*89ff0*/  LDL.LU R7, [R1+0x3bc] ;  /* 0x0003bc0001077983 */ /* 0x000eb60000300800 */
[----:B------:R-:W-:Y:S04]  /*8a000*/  @!UPT UIADD3 URZ, URZ, URZ, URZ ;  /* 0x0000003f3f3ff290 */ /* 0x000fe8000fffe03f */
[----:B------:R-:W-:Y:S02]  /*8a010*/  STL.64 [R1+0x460], R12 ;  /* 0x0004600c01007387 */ /* 0x000fe40000100a00 */
[----:B------:R0:W-:Y:S02]  /*8a020*/  STL.64 [R1+0x468], R14 ;  /* 0x0004680e01007387 */ /* 0x0001e40000100a00 */
[----:B0-----:R-:W2:Y:S01]  /*8a030*/  LDL.LU.64 R14, [R1+0x4348] ;  /* 0x00434800010e7983 */ /* 0x001ea20000300a00 */
[----:B------:R-:W-:Y:S02]  /*8a040*/  STL.64 [R1+0x4248], R18 ;  /* 0x0042481201007387 */ /* 0x000fe40000100a00 */
[----:B----4-:R0:W-:Y:S02]  /*8a050*/  STL.64 [R1+0x4240], R16 ;  /* 0x0042401001007387 */ /* 0x0101e40000100a00 */
[----:B0-----:R-:W4:Y:S01]  /*8a060*/  LDL R17, [R1+0x22b8] ;  /* 0x0022b80001117983 */ /* 0x001f220000100800 */
[C---:B--2---:R-:W-:Y:S11]  /*8a070*/  HMMA.16816.F32.BF16 R8, R24.reuse, R14, R8 ;  /* 0x0000000e1808723c */ /* 0x044ff60000041808 */
[----:B------:R-:W-:Y:S11]  /*8a080*/  @!UPT UIADD3 URZ, URZ, URZ, URZ ;  /* 0x0000003f3f3ff290 */ /* 0x000ff6000fffe03f */
[----:B------:R-:W-:Y:S01]  /*8a090*/  @!UPT UIADD3 URZ, URZ, URZ, URZ ;  /* 0x0000003f3f3ff290 */ /* 0x000fe2000fffe03f */
[----:B------:R-:W-:Y:S01]  /*8a0a0*/  STL.64 [R1+0x450], R8 ;  /* 0x0004500801007387 */ /* 0x000fe20000100a00 */
[----:B------:R0:W-:Y:S03]  /*8a0b0*/  STL.64 [R1+0x458], R10 ;  /* 0x0004580a01007387 */ /* 0x0001e60000100a00 */
[----:B0-----:R-:W3:Y:S01]  /*8a0c0*/  LDL.LU.64 R10, [R1+0x4340] ;  /* 0x00434000010a7983 */ /* 0x001ee20000300a00 */
[----:B------:R0:W-:Y:S02]  /*8a0d0*/  STL.64 [R1+0x4320], R14 ;  /* 0x0043200e01007387 */ /* 0x0001e40000100a00 */
[----:B------:R-:W2:Y:S02]  /*8a0e0*/  LDL.LU R12, [R1+0x700] ;  /* 0x00070000010c7983 */ /* 0x000ea40000300800 */
[----:B------:R-:W2:Y:S01]  /*8a0f0*/  LDL.LU R13, [R1+0x704] ;  /* 0x00070400010d7983 */ /* 0x000ea20000300800 */
        /* <DEDUP_REMOVED lines=8> */
[----:B------:R0:W-:Y:S03]  /*8a180*/  STL.64 [R1+0x42b8], R10 ;  /* 0x0042b80a01007387 */ /* 0x0001e60000100a00 */
[----:B0-----:R-:W2:Y:S01]  /*8a190*/  LDL.64 R10, [R1+0x1c8] ;  /* 0x0001c800010a7983 */ /* 0x001ea20000100a00 */
[----:B---3--:R-:W-:Y:S01]  /*8a1a0*/  HMMA.16816.F32.BF16 R4, R24, R22, R4 ;  /* 0x000000161804723c */ /* 0x008fe20000041804 */
[----:B------:R-:W-:-:S02]  /*8a1b0*/  IMAD.MOV.U32 R29, RZ, RZ, R22 ;  /* 0x000000ffff1d7224 */ /* 0x000fc400078e0016 */
[----:B------:R-:W-:Y:S02]  /*8a1c0*/  IMAD.MOV.U32 R28, RZ, RZ, R23 ;  /* 0x000000ffff1c7224 */ /* 0x000fe400078e0017 */
[----:B----4-:R-:W0:Y:S11]  /*8a1d0*/  LDSM.16.MT88.4 R20, [R17+0x25000] ;  /* 0x025000001114783b */ /* 0x010e360000004200 */
[----:B------:R-:W-:Y:S07]  /*8a1e0*/  @!UPT UIADD3 URZ, URZ, URZ, URZ ;  /* 0x0000003f3f3ff290 */ /* 0x000fee000fffe03f */
[----:B------:R-:W-:Y:S01]  /*8a1f0*/  STL.64 [R1+0xa50], R4 ;  /* 0x000a500401007387 */ /* 0x000fe20000100a00 */
[----:B------:R1:W-:Y:S03]  /*8a200*/  STL.64 [R1+0xa58], R6 ;  /* 0x000a580601007387 */ /* 0x0003e60000100a00 */
[----:B-1----:R-:W3:Y:S01]  /*8a210*/  LDL.LU.64 R6, [R1+0x4330] ;  /* 0x0043300001067983 */ /* 0x002ee20000300a00 */
[----:B------:R-:W-:Y:S02]  /*8a220*/  STL [R1+0x4220], R28 ;  /* 0x0042201c01007387 */ /* 0x000fe40000100800 */
[----:B------:R-:W-:Y:S01]  /*8a230*/  STL [R1+0x421c], R29 ;  /* 0x00421c1d01007387 */ /* 0x000fe20000100800 */
[----:B0-----:R-:W-:Y:S01]  /*8a240*/  STL.64 [R1+0x4158], R22 ;  /* 0x0041581601007387 */ /* 0x001fe20000100a00 */
[----:B------:R0:W-:Y:S03]  /*8a250*/  STL.64 [R1+0x4150], R20 ;  /* 0x0041501401007387 */ /* 0x0001e60000100a00 */
[----:B0-----:R-:W3:Y:S01]  /*8a260*/  LDL.LU R20, [R1+0x710] ;  /* 0x0007100001147983 */ /* 0x001ee20000300800 */
[----:B------:R-:W3:Y:S02]  /*8a270*/  LDL.LU R21, [R1+0x714] ;  /* 0x0007140001157983 */ /* 0x000ee40000300800 */
[----:B------:R-:W3:Y:S02]  /*8a280*/  LDL.LU R22, [R1+0x718] ;  /* 0x0007180001167983 */ /* 0x000ee40000300800 */
[----:B------:R-:W3:Y:S02]  /*8a290*/  LDL.LU R23, [R1+0x71c] ;  /* 0x00071c0001177983 */ /* 0x000ee40000300800 */
[C---:B---3--:R-:W-:Y:S11]  /*8a2a0*/  HMMA.16816.F32.BF16 R20, R24.reuse, R6, R20 ;  /* 0x000000061814723c */ /* 0x048ff60000041814 */
[----:B------:R-:W-:Y:S11]  /*8a2b0*/  @!UPT UIADD3 URZ, URZ, URZ, URZ ;  /* 0x0000003f3f3ff290 */ /* 0x000ff6000fffe03f */
[----:B------:R-:W-:Y:S01]  /*8a2c0*/  @!UPT UIADD3 URZ, URZ, URZ, URZ ;  /* 0x0000003f3f3ff290 */ /* 0x000fe2000fffe03f */
[----:B------:R-:W-:Y:S01]  /*8a2d0*/  STL.64 [R1+0xa40], R20 ;  /* 0x000a401401007387 */ /* 0x000fe20000100a00 */
[----:B------:R0:W-:Y:S02]  /*8a2e0*/  STL.64 [R1+0xa48], R22 ;  /* 0x000a481601007387 */ /* 0x0001e40000100a00 */
[----:B0-----:R-:W-:Y:S02]  /*8a2f0*/  IMAD.MOV.U32 R23, RZ, RZ, R6 ;  /* 0x000000ffff177224 */ /* 0x001fe400078e0006 */
[----:B------:R-:W-:Y:S02]  /*8a300*/  IMAD.MOV.U32 R22, RZ, RZ, R7 ;  /* 0x000000ffff167224 */ /* 0x000fe400078e0007 */
[----:B------:R-:W2:Y:S03]  /*8a310*/  LDL.LU.64 R6, [R1+0x4328] ;  /* 0x0043280001067983 */ /* 0x000ea60000300a00 */
[----:B------:R0:W-:Y:S02]  /*8a320*/  STL [R1+0x4228], R22 ;  /* 0x0042281601007387 */ /* 0x0001e40000100800 */
[----:B------:R1:W-:Y:S02]  /*8a330*/  STL [R1+0x4224], R23 ;  /* 0x0042241701007387 */ /* 0x0003e40000100800 */
[----:B------:R-:W3:Y:S01]  /*8a340*/  LDL.LU R20, [R1+0x6f0] ;  /* 0x0006f00001147983 */ /* 0x000ee20000300800 */
[----:B------:R-:W3:Y:S04]  /*8a350*/  LDL.LU R21, [R1+0x6f4] ;  /* 0x0006f40001157983 */ /* 0x000ee80000300800 */
[----:B0-----:R-:W3:Y:S01]  /*8a360*/  LDL.LU R22, [R1+0x6f8] ;  /* 0x0006f80001167983 */ /* 0x001ee20000300800 */
[----:B-1----:R-:W3:Y:S01]  /*8a370*/  LDL.LU R23, [R1+0x6fc] ;  /* 0x0006fc0001177983 */ /* 0x002ee20000300800 */
[----:B--2---:R-:W-:Y:S01]  /*8a380*/  HMMA.16816.F32.BF16 R12, R24, R6, R12 ;  /* 0x00000006180c723c */ /* 0x004fe2000004180c */
[----:B------:R-:W-:-:S02]  /*8a390*/  IMAD.MOV.U32 R29, RZ, RZ, R6 ;  /* 0x000000ffff1d7224 */ /* 0x000fc400078e0006 */
[----:B------:R-:W-:Y:S11]  /*8a3a0*/  IMAD.MOV.U32 R2, RZ, RZ, R7 ;  /* 0x000000ffff027224 */ /* 0x000ff600078e0007 */
[----:B------:R-:W-:Y:S09]  /*8a3b0*/  @!UPT UIADD3 URZ, URZ, URZ, URZ ;  /* 0x0000003f3f3ff290 */ /* 0x000ff2000fffe03f */
[----:B------:R-:W-:Y:S01]  /*8a3c0*/  STL.64 [R1+0xa30], R12 ;  /* 0x000a300c01007387 */ /* 0x000fe20000100a00 */
[----:B------:R0:W-:Y:S03]  /*8a3d0*/  STL.64 [R1+0xa38], R14 ;  /* 0x000a380e01007387 */ /* 0x0001e60000100a00 */
[----:B0-----:R-:W2:Y:S01]  /*8a3e0*/  LDL.LU.64 R14, [R1+0x4320] ;  /* 0x00432000010e7983 */ /* 0x001ea20000300a00 */
[----:B------:R-:W4:Y:S01]  /*8a3f0*/  LDL.LU.64 R6, [R1+0x4318] ;  /* 0x0043180001067983 */ /* 0x000f220000300a00 */
[----:B---3--:R-:W-:Y:S01]  /*8a400*/  HMMA.16816.F32.BF16 R20, R24, R10, R20 ;  /* 0x0000000a1814723c */ /* 0x008fe20000041814 */
[----:B------:R-:W3:Y:S01]  /*8a410*/  LDL.LU.64 R4, [R1+0x4310] ;  /* 0x0043100001047983 */ /* 0x000ee20000300a00 */
[----:B------:R-:W-:Y:S01]  /*8a420*/  STL [R1+0x422c], R29 ;  /* 0x00422c1d01007387 */ /* 0x000fe20000100800 */
[----:B------:R-:W-:Y:S02]  /*8a430*/  IMAD.MOV.U32 R13, RZ, RZ, R10 ;  /* 0x000000ffff0d7224 */ /* 0x000fe400078e000a */
[----:B------:R-:W-:Y:S11]  /*8a440*/  IMAD.MOV.U32 R12, RZ, RZ, R11 ;  /* 0x000000ffff0c7224 */ /* 0x000ff600078e000b */
[----:B------:R-:W-:Y:S07]  /*8a450*/  @!UPT UIADD3 URZ, URZ, URZ, URZ ;  /* 0x0000003f3f3ff290 */ /* 0x000fee000fffe03f */
[----:B------:R-:W-:Y:S01]  /*8a460*/  STL.64 [R1+0x7a0], R20 ;  /* 0x0007a01401007387 */ /* 0x000fe20000100a00 */
[----:B------:R-:W-:Y:S02]  /*8a470*/  STL.64 [R1+0x7a8], R22 ;  /* 0x0007a81601007387 */ /* 0x000fe40000100a00 */
[----:B----4-:R-:W-:Y:S02]  /*8a480*/  IMAD.MOV.U32 R18, RZ, RZ, R7 ;  /* 0x000000ffff127224 */ /* 0x010fe400078e0007 */
[----:B------:R-:W-:-:S05]  /*8a490*/  IMAD.MOV.U32 R19, RZ, RZ, R6 ;  /* 0x000000ffff137224 */ /* 0x000fca00078e0006 */
[----:B------:R-:W-:Y:S01]  /*8a4a0*/  STL.64 [R1+0x4260], R18 ;  /* 0x0042601201007387 */ /* 0x000fe20000100a00 */
[----:B--2---:R-:W-:Y:S02]  /*8a4b0*/  STL.64 [R1+0x4238], R14 ;  /* 0x0042380e01007387 */ /* 0x004fe40000100a00 */
[----:B------:R0:W-:Y:S02]  /*8a4c0*/  STL.64 [R1+0x4230], R12 ;  /* 0x0042300c01007387 */ /* 0x0001e40000100a00 */
[----:B0-----:R-:W2:Y:S01]  /*8a4d0*/  LDL.LU R12, [R1+0x5c0] ;  /* 0x0005c000010c7983 */ /* 0x001ea20000300800 */
[----:B------:R-:W2:Y:S02]  /*8a4e0*/  LDL.LU R13, [R1+0x5c4] ;  /* 0x0005c400010d7983 */ /* 0x000ea40000300800 */
[----:B------:R-:W4:Y:S02]  /*8a4f0*/  LDL.LU R14, [R1+0x5c8] ;  /* 0x0005c800010e7983 */ /* 0x000f240000300800 */
[----:B------:R-:W4:Y:S02]  /*8a500*/  LDL.LU R15, [R1+0x5cc] ;  /* 0x0005cc00010f7983 */ /* 0x000f240000300800 */
[----:B---3--:R-:W-:-:S02]  /*8a510*/  IMAD.MOV.U32 R18, RZ, RZ, R5 ;  /* 0x000000ffff127224 */ /* 0x008fc400078e0005 */
[----:B------:R-:W-:-:S05]  /*8a520*/  IMAD.MOV.U32 R19, RZ, RZ, R4 ;  /* 0x000000ffff137224 */ /* 0x000fca00078e0004 */
[----:B------:R-:W-:Y:S04]  /*8a530*/  STL.64 [R1+0x4278], R18 ;  /* 0x0042781201007387 */ /* 0x000fe80000100a00 */
[----:B----4-:R-:W-:Y:S01]  /*8a540*/  STL.64 [R1+0x4258], R14 ;  /* 0x0042580e01007387 */ /* 0x010fe20000100a00 */
[----:B--2---:R0:W-:Y:S03]  /*8a550*/  STL.64 [R1+0x4250], R12 ;  /* 0x0042500c01007387 */ /* 0x0041e60000100a00 */
[----:B0-----:R-:W2:Y:S01]  /*8a560*/  LDL.LU R12, [R1+0x5d0] ;  /* 0x0005d000010c7983 */ /* 0x001ea20000300800 */
[----:B------:R-:W2:Y:S02]  /*8a570*/  LDL.LU R13, [R1+0x5d4] ;  /* 0x0005d400010d7983 */ /* 0x000ea40000300800 */
[----:B------:R-:W3:Y:S02]  /*8a580*/  LDL.LU R14, [R1+0x5d8] ;  /* 0x0005d800010e7983 */ /* 0x000ee40000300800 */
[----:B------:R-:W3:Y:S01]  /*8a590*/  LDL.LU R15, [R1+0x5dc] ;  /* 0x0005dc00010f7983 */ /* 0x000ee20000300800 */
[----:B------:R-:W4:Y:S01]  /*8a5a0*/  LDL.LU R8, [R1+0x6a0] ;  /* 0x0006a00001087983 */ /* 0x000f220000300800 */
[----:B------:R-:W4:Y:S02]  /*8a5b0*/  LDL.LU R9, [R1+0x6a4] ;  /* 0x0006a40001097983 */ /* 0x000f240000300800 */
[----:B------:R-:W2:Y:S02]  /*8a5c0*/  LDL.LU R10, [R1+0x6a8] ;  /* 0x0006a800010a7983 */ /* 0x000ea40000300800 */
[----:B------:R-:W2:Y:S02]  /*8a5d0*/  LDL.LU R11, [R1+0x6ac] ;  /* 0x0006ac00010b7983 */ /* 0x000ea40000300800 */
[----:B--2---:R0:W-:Y:S01]  /*8a5e0*/  STL.64 [R1+0x42c8], R10 ;  /* 0x0042c80a01007387 */ /* 0x0041e20000100a00 */
[----:B----4-:R-:W-:Y:S03]  /*8a5f0*/  STL.64 [R1+0x42c0], R8 ;  /* 0x0042c00801007387 */ /* 0x010fe60000100a00 */
[----:B0-----:R-:W2:Y:S04]  /*8a600*/  LDL.64 R10, [R1+0x188] ;  /* 0x00018800010a7983 */ /* 0x001ea80000100a00 */
[----:B--2---:R0:W-:Y:S04]  /*8a610*/  STL.64 [R1+0x42d8], R10 ;  /* 0x0042d80a01007387 */ /* 0x0041e80000100a00 */
        /* <DEDUP_REMOVED lines=8> */
[----:B0-----:R-:W4:Y:S01]  /*8a6a0*/  LDL.LU R6, [R1+0x6b8] ;  /* 0x0006b80001067983 */ /* 0x001f220000300800 */
[----:B------:R-:W4:Y:S02]  /*8a6b0*/  LDL.LU R7, [R1+0x6bc] ;  /* 0x0006bc0001077983 */ /* 0x000f240000300800 */
[----:B------:R-:W2:Y:S02]  /*8a6c0*/  LDL.LU R20, [R1+0x6e0] ;  /* 0x0006e00001147983 */ /* 0x000ea40000300800 */
[----:B------:R-:W3:Y:S01]  /*8a6d0*/  LDL.LU R21, [R1+0x6e4] ;  /* 0x0006e40001157983 */ /* 0x000ee20000300800 */
[----:B------:R-:W3:Y:S01]  /*8a6e0*/  LDL.LU R22, [R1+0x6e8] ;  /* 0x0006e80001167983 */ /* 0x000ee20000300800 */
[----:B------:R-:W3:Y:S02]  /*8a6f0*/  LDL.LU R23, [R1+0x6ec] ;  /* 0x0006ec0001177983 */ /* 0x000ee40000300800 */
[----:B------:R-:W3:Y:S01]  /*8a700*/  LDL.64 R10, [R1+0x1b8] ;  /* 0x0001b800010a7983 */ /* 0x000ee20000100a00 */
[----:B----4-:R-:W-:Y:S01]  /*8a710*/  STL.64 [R1+0x42e8], R6 ;  /* 0x0042e80601007387 */ /* 0x010fe20000100a00 */
[----:B--2---:R0:W-:Y:S03]  /*8a720*/  STL.64 [R1+0x42e0], R4 ;  /* 0x0042e00401007387 */ /* 0x0041e60000100a00 */
        /* <DEDUP_REMOVED lines=12> */
[----:B------:R-:W-:Y:S01]  /*8a7f0*/  STL.64 [R1+0x42a8], R18 ;  /* 0x0042a81201007387 */ /* 0x000fe20000100a00 */
[----:B------:R0:W-:Y:S02]  /*8a800*/  STL [R1+0x42a0], R17 ;  /* 0x0042a01101007387 */ /* 0x0001e40000100800 */
[----:B------:R-:W4:Y:S01]  /*8a810*/  LDL.LU R16, [R1+0x3a0] ;  /* 0x0003a00001107983 */ /* 0x000f220000300800 */
[----:B0-----:R-:W4:Y:S01]  /*8a820*/  LDL.LU R17, [R1+0x3a4] ;  /* 0x0003a40001117983 */ /* 0x001f220000300800 */
[----:B------:R-:W4:Y:S02]  /*8a830*/  LDL.LU R18, [R1+0x3a8] ;  /* 0x0003a80001127983 */ /* 0x000f240000300800 */
[----:B------:R-:W4:Y:S02]  /*8a840*/  LDL.LU R19, [R1+0x3ac] ;  /* 0x0003ac0001137983 */ /* 0x000f240000300800 */
[----:B---3--:R-:W-:Y:S01]  /*8a850*/  STL.64 [R1+0x4270], R14 ;  /* 0x0042700e01007387 */ /* 0x008fe20000100a00 */
[----:B------:R0:W-:Y:S04]  /*8a860*/  STL.64 [R1+0x4268], R12 ;  /* 0x0042680c01007387 */ /* 0x0001e80000100a00 */
[----:B0-----:R-:W3:Y:S01]  /*8a870*/  LDL.LU R12, [R1+0x5e0] ;  /* 0x0005e000010c7983 */ /* 0x001ee20000300800 */
[----:B------:R-:W3:Y:S02]  /*8a880*/  LDL.LU R13, [R1+0x5e4] ;  /* 0x0005e400010d7983 */ /* 0x000ee40000300800 */
[----:B------:R-:W2:Y:S02]  /*8a890*/  LDL.LU R14, [R1+0x5e8] ;  /* 0x0005e800010e7983 */ /* 0x000ea40000300800 */
[----:B------:R-:W2:Y:S01]  /*8a8a0*/  LDL.LU R15, [R1+0x5ec] ;  /* 0x0005ec00010f7983 */ /* 0x000ea20000300800 */
[C---:B------:R-:W-:Y:S01]  /*8a8b0*/  HMMA.16816.F32.BF16 R20, R24.reuse, R10, R20 ;  /* 0x0000000a1814723c */ /* 0x040fe20000041814 */
[----:B------:R-:W-:Y:S01]  /*8a8c0*/  IMAD.MOV.U32 R28, RZ, RZ, R11 ;  /* 0x000000ffff1c7224 */ /* 0x000fe200078e000b */
[----:B--2---:R-:W-:Y:S01]  /*8a8d0*/  STL.64 [R1+0x4288], R14 ;  /* 0x0042880e01007387 */ /* 0x004fe20000100a00 */
[----:B---3--:R0:W-:Y:S03]  /*8a8e0*/  STL.64 [R1+0x4280], R12 ;  /* 0x0042800c01007387 */ /* 0x0081e60000100a00 */
[----:B0-----:R-:W2:Y:S01]  /*8a8f0*/  LDL.LU R12, [R1+0x5f0] ;  /* 0x0005f000010c7983 */ /* 0x001ea20000300800 */
[----:B------:R-:W2:Y:S02]  /*8a900*/  LDL.LU R13, [R1+0x5f4] ;  /* 0x0005f400010d7983 */ /* 0x000ea40000300800 */
[----:B------:R-:W2:Y:S02]  /*8a910*/  LDL.LU R14, [R1+0x5f8] ;  /* 0x0005f800010e7983 */ /* 0x000ea40000300800 */
[----:B------:R-:W2:Y:S11]  /*8a920*/  LDL.LU R15, [R1+0x5fc] ;  /* 0x0005fc00010f7983 */ /* 0x000eb60000300800 */
[----:B------:R-:W-:Y:S01]  /*8a930*/  @!UPT UIADD3 URZ, URZ, URZ, URZ ;  /* 0x0000003f3f3ff290 */ /* 0x000fe2000fffe03f */
[----:B------:R-:W-:Y:S01]  /*8a940*/  STL.64 [R1+0x790], R20 ;  /* 0x0007901401007387 */ /* 0x000fe20000100a00 */
[----:B------:R0:W-:Y:S02]  /*8a950*/  STL.64 [R1+0x798], R22 ;  /* 0x0007981601007387 */ /* 0x0001e40000100a00 */
[----:B0-----:R-:W-:Y:S02]  /*8a960*/  IMAD.MOV.U32 R23, RZ, RZ, R10 ;  /* 0x000000ffff177224 */ /* 0x001fe400078e000a */
        /* <DEDUP_REMOVED lines=32> */
[----:B------:R1:W-:Y:S02]  /*8ab70*/  STL.64 [R1+0x6a8], R10 ;  /* 0x0006a80a01007387 */ /* 0x0003e40000100a00 */
[----:B0-----:R-:W-:Y:S01]  /*8ab80*/  IMAD.MOV.U32 R9, RZ, RZ, R6 ;  /* 0x000000ffff097224 */ /* 0x001fe200078e0006 */
[----:B-1----:R-:W3:Y:S01]  /*8ab90*/  LDL.LU.64 R10, [R1+0x42b8] ;  /* 0x0042b800010a7983 */ /* 0x002ee20000300a00 */
[----:B------:R-:W-:Y:S02]  /*8aba0*/  IMAD.MOV.U32 R8, RZ, RZ, R7 ;  /* 0x000000ffff087224 */ /* 0x000fe400078e0007 */
[----:B------:R-:W4:Y:S02]  /*8abb0*/  LDL.LU.64 R6, [R1+0x42b0] ;  /* 0x0042b00001067983 */ /* 0x000f240000300a00 */
[----:B----4-:R-:W-:Y:S01]  /*8abc0*/  HMMA.16816.F32.BF16 R24, R24, R6, R16 ;  /* 0x000000061818723c */ /* 0x010fe20000041810 */
[----:B------:R-:W2:Y:S01]  /*8abd0*/  LDL.LU.64 R18, [R1+0x42a8] ;  /* 0x0042a80001127983 */ /* 0x000ea20000300a00 */
[----:B------:R-:W4:Y:S02]  /*8abe0*/  LDL.LU R17, [R1+0x42a0] ;  /* 0x0042a00001117983 */ /* 0x000f240000300800 */
[----:B------:R-:W2:Y:S02]  /*8abf0*/  LDL.LU.64 R6, [R1+0x4298] ;  /* 0x0042980001067983 */ /* 0x000ea40000300a00 */
[----:B------:R-:W2:Y:S11]  /*8ac00*/  LDL.LU.64 R4, [R1+0x4290] ;  /* 0x0042900001047983 */ /* 0x000eb60000300a00 */
[----:B------:R-:W-:Y:S06]  /*8ac10*/  @!UPT UIADD3 URZ, URZ, URZ, URZ ;  /* 0x0000003f3f3ff290 */ /* 0x000fec000fffe03f */
[----:B------:R-:W-:Y:S01]  /*8ac20*/  STL.64 [R1+0x430], R24 ;  /* 0x0004301801007387 */ /* 0x000fe20000100a00 */
[----:B------:R-:W-:Y:S03]  /*8ac30*/  STL.64 [R1+0x438], R26 ;  /* 0x0004381a01007387 */ /* 0x000fe60000100a00 */
[----:B----4-:R-:W0:Y:S04]  /*8ac40*/  LDSM.16.MT88.4 R24, [R17+0x25080] ;  /* 0x025080001118783b */ /* 0x010e280000004200 */
[----:B0-----:R0:W-:Y:S01]  /*8ac50*/  STL.64 [R1+0x4060], R26 ;  /* 0x0040601a01007387 */ /* 0x0011e20000100a00 */
[----:B------:R1:W-:Y:S03]  /*8ac60*/  STL.64 [R1+0x4058], R24 ;  /* 0x0040581801007387 */ /* 0x0003e60000100a00 */
[----:B0-----:R-:W4:Y:S01]  /*8ac70*/  LDL.LU.64 R26, [R1+0x168] ;  /* 0x00016800011a7983 */ /* 0x001f220000300a00 */
[C---:B--2---:R-:W-:Y:S03]  /*8ac80*/  HMMA.16816.F32.BF16 R16, R4.reuse, R18, R12 ;  /* 0x000000120410723c */ /* 0x044fe6000004180c */
[----:B----4-:R0:W-:Y:S01]  /*8ac90*/  STL.64 [R1+0x4160], R26 ;  /* 0x0041601a01007387 */ /* 0x0101e20000100a00 */
[----:B-1----:R-:W3:Y:S02]  /*8aca0*/  LDL.LU R24, [R1+0x5a0] ;  /* 0x0005a00001187983 */ /* 0x002ee40000300800 */
[----:B------:R-:W3:Y:S01]  /*8acb0*/  LDL.LU R25, [R1+0x5a4] ;  /* 0x0005a40001197983 */ /* 0x000ee20000300800 */
[----:B0-----:R-:W3:Y:S01]  /*8acc0*/  LDL.LU R26, [R1+0x5a8] ;  /* 0x0005a800011a7983 */ /* 0x001ee20000300800 */
[----:B------:R-:W3:Y:S02]  /*8acd0*/  LDL.LU R27, [R1+0x5ac] ;  /* 0x0005ac00011b7983 */ /* 0x000ee40000300800 */
        /* <DEDUP_REMOVED lines=19> */
[----:B------:R-:W4:Y:S01]  /*8ae10*/  LDL.LU.64 R16, [R1+0x4240] ;  /* 0x0042400001107983 */ /* 0x000f220000300a00 */
        /* <DEDUP_REMOVED lines=8> */
[----:B----4-:R0:W-:Y:S02]  /*8aea0*/  STL.64 [R1+0x4110], R16 ;  /* 0x0041101001007387 */ /* 0x0101e40000100a00 */
[----:B0-----:R-:W2:Y:S01]  /*8aeb0*/  LDL.LU R16, [R1+0x5b0] ;  /* 0x0005b00001107983 */ /* 0x001ea20000300800 */
[----:B------:R-:W2:Y:S02]  /*8aec0*/  LDL.LU R17, [R1+0x5b4] ;  /* 0x0005b40001117983 */ /* 0x000ea40000300800 */
[----:B------:R-:W2:Y:S02]  /*8aed0*/  LDL.LU R18, [R1+0x5b8] ;  /* 0x0005b80001127983 */ /* 0x000ea40000300800 */
[----:B------:R-:W2:Y:S02]  /*8aee0*/  LDL.LU R19, [R1+0x5bc] ;  /* 0x0005bc0001137983 */ /* 0x000ea40000300800 */
[C---:B--2---:R-:W-:Y:S01]  /*8aef0*/  HMMA.16816.F32.BF16 R16, R4.reuse, R14, R16 ;  /* 0x0000000e0410723c */ /* 0x044fe20000041810 */
[----:B------:R-:W-:Y:S11]  /*8af00*/  STL.64 [R1+0x4108], R14 ;  /* 0x0041080e01007387 */ /* 0x000ff60000100a00 */
[----:B------:R-:W-:Y:S11]  /*8af10*/  @!UPT UIADD3 URZ, URZ, URZ, URZ ;  /* 0x0000003f3f3ff290 */ /* 0x000ff6000fffe03f */
[----:B------:R-:W-:Y:S01]  /*8af20*/  STL.64 [R1+0x3c0], R16 ;  /* 0x0003c01001007387 */ /* 0x000fe20000100a00 */
[----:B------:R3:W-:Y:S02]  /*8af30*/  STL.64 [R1+0x3c8], R18 ;  /* 0x0003c81201007387 */ /* 0x0007e40000100a00 */
[----:B---3--:R-:W-:Y:S01]  /*8af40*/  HMMA.16816.F32.BF16 R16, R4, R10, R24 ;  /* 0x0000000a0410723c */ /* 0x008fe20000041818 */
[----:B------:R0:W-:Y:S06]  /*8af50*/  STL.64 [R1+0x4168], R10 ;  /* 0x0041680a01007387 */ /* 0x0001ec0000100a00 */
[----:B------:R-:W-:-:S02]  /*8af60*/  IMAD.MOV.U32 R26, RZ, RZ, R9 ;  /* 0x000000ffff1a7224 */ /* 0x000fc400078e0009 */
[----:B------:R-:W-:Y:S11]  /*8af70*/  IMAD.MOV.U32 R27, RZ, RZ, R8 ;  /* 0x000000ffff1b7224 */ /* 0x000ff600078e0008 */
[----:B------:R-:W-:Y:S03]  /*8af80*/  @!UPT UIADD3 URZ, URZ, URZ, URZ ;  /* 0x0000003f3f3ff290 */ /* 0x000fe6000fffe03f */
[----:B------:R-:W-:Y:S01]  /*8af90*/  STL.64 [R1+0x3b0], R16 ;  /* 0x0003b01001007387 */ /* 0x000fe20000100a00 */
[----:B------:R1:W-:Y:S02]  /*8afa0*/  STL.64 [R1+0x3b8], R18 ;  /* 0x0003b81201007387 */ /* 0x0003e40000100a00 */
[----:B------:R2:W-:Y:S02]  /*8afb0*/  STL.64 [R1+0x4170], R26 ;  /* 0x0041701a01007387 */ /* 0x0005e40000100a00 */
[----:B------:R-:W3:Y:S01]  /*8afc0*/  LDL.LU R8, [R1+0x510] ;  /* 0x0005100001087983 */ /* 0x000ee20000300800 */
[----:B------:R-:W3:Y:S01]  /*8afd0*/  LDL.LU R9, [R1+0x514] ;  /* 0x0005140001097983 */ /* 0x000ee20000300800 */
[----:B0-----:R-:W4:Y:S02]  /*8afe0*/  LDL.LU R10, [R1+0x518] ;  /* 0x00051800010a7983 */ /* 0x001f240000300800 */
[----:B------:R-:W4:Y:S02]  /*8aff0*/  LDL.LU R11, [R1+0x51c] ;  /* 0x00051c00010b7983 */ /* 0x000f240000300800 */
[----:B-1----:R-:W-:-:S02]  /*8b000*/  IMAD.MOV.U32 R18, RZ, RZ, R23 ;  /* 0x000000ffff127224 */ /* 0x002fc400078e0017 */
[----:B--2---:R-:W-:Y:S02]  /*8b010*/  IMAD.MOV.U32 R26, RZ, RZ, R29 ;  /* 0x000000ffff1a7224 */ /* 0x004fe400078e001d */
[----:B------:R-:W-:Y:S02]  /*8b020*/  IMAD.MOV.U32 R19, RZ, RZ, R28 ;  /* 0x000000ffff137224 */ /* 0x000fe400078e001c */
[----:B------:R-:W-:Y:S01]  /*8b030*/  IMAD.MOV.U32 R27, RZ, RZ, R22 ;  /* 0x000000ffff1b7224 */ /* 0x000fe200078e0016 */
[----:B----4-:R-:W-:Y:S01]  /*8b040*/  STL.64 [R1+0x4180], R10 ;  /* 0x0041800a01007387 */ /* 0x010fe20000100a00 */
[----:B---3--:R-:W-:Y:S02]  /*8b050*/  STL.64 [R1+0x4178], R8 ;  /* 0x0041780801007387 */ /* 0x008fe40000100a00 */
[----:B------:R-:W2:Y:S02]  /*8b060*/  LDL.LU R29, [R1+0x422c] ;  /* 0x00422c00011d7983 */ /* 0x000ea40000300800 */
[----:B------:R-:W3:Y:S01]  /*8b070*/  LDL.LU R22, [R1+0x4228] ;  /* 0x0042280001167983 */ /* 0x000ee20000300800 */
[----:B------:R-:W4:Y:S01]  /*8b080*/  LDL.LU R23, [R1+0x4224] ;  /* 0x0042240001177983 */ /* 0x000f220000300800 */
[----:B------:R-:W3:Y:S02]  /*8b090*/  LDL.LU R28, [R1+0x4220] ;  /* 0x00422000011c7983 */ /* 0x000ee40000300800 */
[----:B------:R0:W-:Y:S02]  /*8b0a0*/  STL.64 [R1+0x41b8], R18 ;  /* 0x0041b81201007387 */ /* 0x0001e40000100a00 */
[----:B0-----:R-:W-:-:S02]  /*8b0b0*/  IMAD.MOV.U32 R18, RZ, RZ, R13 ;  /* 0x000000ffff127224 */ /* 0x001fc400078e000d */
[----:B------:R-:W-:-:S05]  /*8b0c0*/  IMAD.MOV.U32 R19, RZ, RZ, R12 ;  /* 0x000000ffff137224 */ /* 0x000fca00078e000c */
[----:B------:R0:W-:Y:S01]  /*8b0d0*/  STL.64 [R1+0x41d0], R18 ;  /* 0x0041d01201007387 */ /* 0x0001e20000100a00 */
[----:B------:R-:W3:Y:S02]  /*8b0e0*/  LDL.LU R12, [R1+0x550] ;  /* 0x00055000010c7983 */ /* 0x000ee40000300800 */
[----:B------:R-:W3:Y:S02]  /*8b0f0*/  LDL.LU R13, [R1+0x554] ;  /* 0x00055400010d7983 */ /* 0x000ee40000300800 */
[----:B------:R-:W3:Y:S01]  /*8b100*/  LDL.LU R14, [R1+0x558] ;  /* 0x00055800010e7983 */ /* 0x000ee20000300800 */
[----:B------:R-:W3:Y:S01]  /*8b110*/  LDL.LU R15, [R1+0x55c] ;  /* 0x00055c00010f7983 */ /* 0x000ee20000300800 */
[----:B0-----:R-:W-:Y:S02]  /*8b120*/  IMAD.MOV.U32 R19, RZ, RZ, R2 ;  /* 0x000000ffff137224 */ /* 0x001fe400078e0002 */
[----:B--2---:R-:W-:Y:S02]  /*8b130*/  IMAD.MOV.U32 R18, RZ, RZ, R29 ;  /* 0x000000ffff127224 */ /* 0x004fe400078e001d */
[----:B------:R-:W2:Y:S01]  /*8b140*/  LDL.LU R29, [R1+0x421c] ;  /* 0x00421c00011d7983 */ /* 0x000ea20000300800 */
[----:B------:R-:W2:Y:S02]  /*8b150*/  LDL.LU R2, [R1+0x4218] ;  /* 0x0042180001027983 */ /* 0x000ea40000300800 */
[----:B------:R-:W-:Y:S01]  /*8b160*/  STL.64 [R1+0x41e8], R18 ;  /* 0x0041e81201007387 */ /* 0x000fe20000100a00 */
[----:B---3--:R-:W-:Y:S01]  /*8b170*/  STL.64 [R1+0x41c8], R14 ;  /* 0x0041c80e01007387 */ /* 0x008fe20000100a00 */
[----:B------:R0:W-:Y:S03]  /*8b180*/  STL.64 [R1+0x41c0], R12 ;  /* 0x0041c00c01007387 */ /* 0x0001e60000100a00 */
[----:B0-----:R-:W3:Y:S01]  /*8b190*/  LDL.LU R12, [R1+0x560] ;  /* 0x00056000010c7983 */ /* 0x001ee20000300800 */
[----:B------:R-:W3:Y:S02]  /*8b1a0*/  LDL.LU R13, [R1+0x564] ;  /* 0x00056400010d7983 */ /* 0x000ee40000300800 */
[----:B------:R-:W2:Y:S02]  /*8b1b0*/  LDL.LU R14, [R1+0x568] ;  /* 0x00056800010e7983 */ /* 0x000ea40000300800 */
[----:B------:R-:W2:Y:S02]  /*8b1c0*/  LDL.LU R15, [R1+0x56c] ;  /* 0x00056c00010f7983 */ /* 0x000ea40000300800 */
[----:B----4-:R-:W-:-:S02]  /*8b1d0*/  IMAD.MOV.U32 R18, RZ, RZ, R23 ;  /* 0x000000ffff127224 */ /* 0x010fc400078e0017 */
        /* <DEDUP_REMOVED lines=20> */
[----:B------:R0:W-:Y:S01]  /*8b320*/  STL.64 [R1+0x4188], R26 ;  /* 0x0041881a01007387 */ /* 0x0001e20000100a00 */
[----:B------:R-:W3:Y:S02]  /*8b330*/  LDL.LU R8, [R1+0x520] ;  /* 0x0005200001087983 */ /* 0x000ee40000300800 */
[----:B------:R-:W3:Y:S02]  /*8b340*/  LDL.LU R9, [R1+0x524] ;  /* 0x0005240001097983 */ /* 0x000ee40000300800 */
[----:B------:R-:W4:Y:S01]  /*8b350*/  LDL.LU R10, [R1+0x528] ;  /* 0x00052800010a7983 */ /* 0x000f220000300800 */
[----:B------:R-:W4:Y:S01]  /*8b360*/  LDL.LU R11, [R1+0x52c] ;  /* 0x00052c00010b7983 */ /* 0x000f220000300800 */
[----:B0-----:R-:W-:-:S02]  /*8b370*/  IMAD.MOV.U32 R26, RZ, RZ, R21 ;  /* 0x000000ffff1a7224 */ /* 0x001fc400078e0015 */
[----:B------:R-:W-:Y:S02]  /*8b380*/  IMAD.MOV.U32 R27, RZ, RZ, R20 ;  /* 0x000000ffff1b7224 */ /* 0x000fe400078e0014 */
[----:B------:R-:W-:Y:S02]  /*8b390*/  IMAD.MOV.U32 R18, RZ, RZ, R29 ;  /* 0x000000ffff127224 */ /* 0x000fe400078e001d */
[----:B------:R-:W-:Y:S01]  /*8b3a0*/  IMAD.MOV.U32 R19, RZ, RZ, R28 ;  /* 0x000000ffff137224 */ /* 0x000fe200078e001c */
[----:B----4-:R-:W-:Y:S01]  /*8b3b0*/  STL.64 [R1+0x4198], R10 ;  /* 0x0041980a01007387 */ /* 0x010fe20000100a00 */
[----:B---3--:R0:W-:Y:S02]  /*8b3c0*/  STL.64 [R1+0x4190], R8 ;  /* 0x0041900801007387 */ /* 0x0081e40000100a00 */
[----:B------:R-:W-:Y:S01]  /*8b3d0*/  STL.64 [R1+0x41a0], R26 ;  /* 0x0041a01a01007387 */ /* 0x000fe20000100a00 */
        /* <DEDUP_REMOVED lines=15> */
[----:B------:R-:W4:Y:S01]  /*8b4d0*/  LDL.LU.64 R14, [R1+0x4210] ;  /* 0x00421000010e7983 */ /* 0x000f220000300a00 */
[----:B------:R-:W4:Y:S05]  /*8b4e0*/  LDL.LU.64 R12, [R1+0x4208] ;  /* 0x00420800010c7983 */ /* 0x000f2a0000300a00 */
        /* <DEDUP_REMOVED lines=24> */
[----:B----4-:R-:W-:Y:S02]  /*8b670*/  HMMA.16816.F32.BF16 R12, R4, R18, R12 ;  /* 0x00000012040c723c */ /* 0x010fe4000004180c */
[----:B------:R-:W4:Y:S04]  /*8b680*/  LDL.64 R18, [R1+0x8] ;  /* 0x0000080001127983 */ /* 0x000f280000100a00 */
[----:B----4-:R0:W-:Y:S11]  /*8b690*/  STL.64 [R1+0x4130], R18 ;  /* 0x0041301201007387 */ /* 0x0101f60000100a00 */
[----:B------:R-:W-:Y:S06]  /*8b6a0*/  @!UPT UIADD3 URZ, URZ, URZ, URZ ;  /* 0x0000003f3f3ff290 */ /* 0x000fec000fffe03f */
[----:B------:R-:W-:Y:S02]  /*8b6b0*/  STL.64 [R1+0x600], R12 ;  /* 0x0006000c01007387 */ /* 0x000fe40000100a00 */
[----:B------:R-:W-:Y:S01]  /*8b6c0*/  STL.64 [R1+0x608], R14 ;  /* 0x0006080e01007387 */ /* 0x000fe20000100a00 */
[----:B0-----:R-:W4:Y:S04]  /*8b6d0*/  LDL.LU.64 R18, [R1+0x18] ;  /* 0x0000180001127983 */ /* 0x001f280000300a00 */
[----:B----4-:R0:W-:Y:S04]  /*8b6e0*/  STL.64 [R1+0x4138], R18 ;  /* 0x0041381201007387 */ /* 0x0101e80000100a00 */
[----:B0-----:R-:W4:Y:S01]  /*8b6f0*/  LDL.LU.64 R18, [R1+0x28] ;  /* 0x0000280001127983 */ /* 0x001f220000300a00 */
[----:B------:R-:W3:Y:S02]  /*8b700*/  LDL.LU R12, [R1+0x360] ;  /* 0x00036000010c7983 */ /* 0x000ee40000300800 */
[----:B------:R-:W3:Y:S02]  /*8b710*/  LDL.LU R13, [R1+0x364] ;  /* 0x00036400010d7983 */ /* 0x000ee40000300800 */
[----:B------:R-:W3:Y:S01]  /*8b720*/  LDL.LU R14, [R1+0x368] ;  /* 0x00036800010e7983 */ /* 0x000ee20000300800 */
[----:B------:R-:W3:Y:S01]  /*8b730*/  LDL.LU R15, [R1+0x36c] ;  /* 0x00036c00010f7983 */ /* 0x000ee20000300800 */
[----:B------:R-:W-:-:S02]  /*8b740*/  IMAD.MOV.U32 R26, RZ, RZ, R3 ;  /* 0x000000ffff1a7224 */ /* 0x000fc400078e0003 */
[----:B------:R-:W-:-:S07]  /*8b750*/  IMAD.MOV.U32 R27, RZ, RZ, R0 ;  /* 0x000000ffff1b7224 */ /* 0x000fce00078e0000 */
[C---:B--2---:R-:W-:Y:S01]  /*8b760*/  HMMA.16816.F32.BF16 R24, R4.reuse, R26, R8 ;  /* 0x0000001a0418723c */ /* 0x044fe20000041808 */
        /* <DEDUP_REMOVED lines=8> */
[----:B0-----:R-:W4:Y:S01]  /*8b7f0*/  LDL.LU R12, [R1+0x390] ;  /* 0x00039000010c7983 */ /* 0x001f220000300800 */
[----:B------:R-:W4:Y:S02]  /*8b800*/  LDL.LU R13, [R1+0x394] ;  /* 0x00039400010d7983 */ /* 0x000f240000300800 */
[----:B------:R-:W4:Y:S02]  /*8b810*/  LDL.LU R14, [R1+0x398] ;  /* 0x00039800010e7983 */ /* 0x000f240000300800 */
[----:B------:R-:W4:Y:S01]  /*8b820*/  LDL.LU R15, [R1+0x39c] ;  /* 0x00039c00010f7983 */ /* 0x000f220000300800 */
        /* <DEDUP_REMOVED lines=22> */
[----:B------:R-:W-:Y:S01]  /*8b990*/  STL.64 [R1+0x5c0], R24 ;  /* 0x0005c01801007387 */ /* 0x000fe20000100a00 */
[----:B------:R0:W-:Y:S03]  /*8b9a0*/  STL.64 [R1+0x5c8], R26 ;  /* 0x0005c81a01007387 */ /* 0x0001e60000100a00 */
[----:B0-----:R-:W3:Y:S02]  /*8b9b0*/  LDL.LU.64 R26, [R1+0x4160] ;  /* 0x00416000011a7983 */ /* 0x001ee40000300a00 */
[----:B---3--:R-:W-:Y:S02]  /*8b9c0*/  HMMA.16816.F32.BF16 R4, R4, R26, R20 ;  /* 0x0000001a0404723c */ /* 0x008fe40000041814 */
[----:B------:R-:W4:Y:S01]  /*8b9d0*/  LDL.LU.64 R22, [R1+0x4158] ;  /* 0x0041580001167983 */ /* 0x000f220000300a00 */
[----:B------:R-:W4:Y:S02]  /*8b9e0*/  LDL.LU.64 R20, [R1+0x4150] ;  /* 0x0041500001147983 */ /* 0x000f240000300a00 */
[----:B------:R-:W3:Y:S02]  /*8b9f0*/  LDL R9, [R1+0xbd4] ;  /* 0x000bd40001097983 */ /* 0x000ee40000100800 */
[----:B---3--:R-:W-:Y:S11]  /*8ba00*/  STL [R1+0x4090], R9 ;  /* 0x0040900901007387 */ /* 0x008ff60000100800 */
[----:B------:R-:W-:Y:S05]  /*8ba10*/  @!UPT UIADD3 URZ, URZ, URZ, URZ ;  /* 0x0000003f3f3ff290 */ /* 0x000fea000fffe03f */
[----:B------:R-:W-:Y:S02]  /*8ba20*/  STL.64 [R1+0x3a0], R4 ;  /* 0x0003a00401007387 */ /* 0x000fe40000100a00 */
[----:B------:R0:W-:Y:S02]  /*8ba30*/  STL.64 [R1+0x3a8], R6 ;  /* 0x0003a80601007387 */ /* 0x0001e40000100a00 */
[----:B0-----:R-:W3:Y:S01]  /*8ba40*/  LDL R7, [R1+0xbd0] ;  /* 0x000bd00001077983 */ /* 0x001ee20000100800 */
[C---:B----4-:R-:W-:Y:S01]  /*8ba50*/  HMMA.16816.F32.BF16 R12, R20.reuse, R18, R12 ;  /* 0x00000012140c723c */ /* 0x050fe2000004180c */
[----:B------:R-:W-:Y:S02]  /*8ba60*/  IMAD.MOV.U32 R25, RZ, RZ, R18 ;  /* 0x000000ffff197224 */ /* 0x000fe400078e0012 */
[----:B------:R-:W-:Y:S01]  /*8ba70*/  IMAD.MOV.U32 R24, RZ, RZ, R19 ;  /* 0x000000ffff187224 */ /* 0x000fe200078e0013 */
[----:B---3--:R0:W-:Y:S01]  /*8ba80*/  STL [R1+0x408c], R7 ;  /* 0x00408c0701007387 */ /* 0x0081e20000100800 */
[----:B------:R-:W3:Y:S02]  /*8ba90*/  LDL.LU R4, [R1+0x380] ;  /* 0x0003800001047983 */ /* 0x000ee40000300800 */
[----:B------:R-:W3:Y:S02]  /*8baa0*/  LDL.LU R5, [R1+0x384] ;  /* 0x0003840001057983 */ /* 0x000ee40000300800 */
[----:B------:R-:W3:Y:S01]  /*8bab0*/  LDL.LU R6, [R1+0x388] ;  /* 0x0003880001067983 */ /* 0x000ee20000300800 */
[----:B0-----:R-:W3:Y:S11]  /*8bac0*/  LDL.LU R7, [R1+0x38c] ;  /* 0x00038c0001077983 */ /* 0x001ef60000300800 */
[----:B------:R-:W-:Y:S02]  /*8bad0*/  @!UPT UIADD3 URZ, URZ, URZ, URZ ;  /* 0x0000003f3f3ff290 */ /* 0x000fe4000fffe03f */
[----:B------:R-:W-:Y:S02]  /*8bae0*/  STL.64 [R1+0x420], R12 ;  /* 0x0004200c01007387 */ /* 0x000fe40000100a00 */
[----:B------:R0:W-:Y:S02]  /*8baf0*/  STL.64 [R1+0x428], R14 ;  /* 0x0004280e01007387 */ /* 0x0001e40000100a00 */
[----:B0-----:R-:W4:Y:S01]  /*8bb00*/  LDL.LU.64 R14, [R1+0x4148] ;  /* 0x00414800010e7983 */ /* 0x001f220000300a00 */
[----:B------:R-:W4:Y:S02]  /*8bb10*/  LDL.LU.64 R12, [R1+0x4140] ;  /* 0x00414000010c7983 */ /* 0x000f240000300a00 */
[----:B------:R-:W3:Y:S02]  /*8bb20*/  LDL.LU.64 R18, [R1+0x4138] ;  /* 0x0041380001127983 */ /* 0x000ee40000300a00 */
[----:B------:R0:W-:Y:S01]  /*8bb30*/  STL.64 [R1+0x4080], R26 ;  /* 0x0040801a01007387 */ /* 0x0001e20000100a00 */
[----:B------:R1:W-:Y:S04]  /*8bb40*/  STL.64 [R1+0x4078], R24 ;  /* 0x0040781801007387 */ /* 0x0003e80000100a00 */
[----:B0-----:R-:W2:Y:S01]  /*8bb50*/  LDL.LU.64 R26, [R1+0x38] ;  /* 0x00003800011a7983 */ /* 0x001ea20000300a00 */
[----:B---3--:R-:W-:Y:S01]  /*8bb60*/  HMMA.16816.F32.BF16 R4, R20, R18, R4 ;  /* 0x000000121404723c */ /* 0x008fe20000041804 */
[----:B------:R-:W-:-:S02]  /*8bb70*/  IMAD.MOV.U32 R3, RZ, RZ, R19 ;  /* 0x000000ffff037224 */ /* 0x000fc400078e0013 */
[----:B--2---:R0:W-:Y:S01]  /*8bb80*/  STL.64 [R1+0x4100], R26 ;  /* 0x0041001a01007387 */ /* 0x0041e20000100a00 */
[----:B-1----:R-:W2:Y:S02]  /*8bb90*/  LDL.LU R24, [R1+0x350] ;  /* 0x0003500001187983 */ /* 0x002ea40000300800 */
[----:B------:R-:W2:Y:S01]  /*8bba0*/  LDL.LU R25, [R1+0x354] ;  /* 0x0003540001197983 */ /* 0x000ea20000300800 */
[----:B0-----:R-:W2:Y:S01]  /*8bbb0*/  LDL.LU R26, [R1+0x358] ;  /* 0x00035800011a7983 */ /* 0x001ea20000300800 */
[----:B------:R-:W2:Y:S11]  /*8bbc0*/  LDL.LU R27, [R1+0x35c] ;  /* 0x00035c00011b7983 */ /* 0x000eb60000300800 */
[----:B------:R-:W-:Y:S04]  /*8bbd0*/  @!UPT UIADD3 URZ, URZ, URZ, URZ ;  /* 0x0000003f3f3ff290 */ /* 0x000fe8000fffe03f */
[----:B------:R-:W-:Y:S02]  /*8bbe0*/  STL.64 [R1+0x410], R4 ;  /* 0x0004100401007387 */ /* 0x000fe40000100a00 */
[----:B------:R0:W-:Y:S02]  /*8bbf0*/  STL.64 [R1+0x418], R6 ;  /* 0x0004180601007387 */ /* 0x0001e40000100a00 */
[----:B0-----:R-:W-:Y:S02]  /*8bc00*/  IMAD.MOV.U32 R7, RZ, RZ, R18 ;  /* 0x000000ffff077224 */ /* 0x001fe400078e0012 */
[----:B------:R-:W4:Y:S03]  /*8bc10*/  LDL.LU.64 R18, [R1+0x4130] ;  /* 0x0041300001127983 */ /* 0x000f260000300a00 */
[----:B------:R0:W-:Y:S02]  /*8bc20*/  STL [R1+0x40f8], R7 ;  /* 0x0040f80701007387 */ /* 0x0001e40000100800 */
[----:B------:R-:W3:Y:S02]  /*8bc30*/  LDL.LU R4, [R1+0x320] ;  /* 0x0003200001047983 */ /* 0x000ee40000300800 */
[----:B------:R-:W3:Y:S01]  /*8bc40*/  LDL.LU R5, [R1+0x324] ;  /* 0x0003240001057983 */ /* 0x000ee20000300800 */
[----:B------:R-:W3:Y:S04]  /*8bc50*/  LDL.LU R6, [R1+0x328] ;  /* 0x0003280001067983 */ /* 0x000ee80000300800 */
[----:B0-----:R-:W3:Y:S01]  /*8bc60*/  LDL.LU R7, [R1+0x32c] ;  /* 0x00032c0001077983 */ /* 0x001ee20000300800 */
        /* <DEDUP_REMOVED lines=8> */
[----:B------:R-:W2:Y:S01]  /*8bcf0*/  LDL.LU.64 R16, [R1+0x4110] ;  /* 0x0041100001107983 */ /* 0x000ea20000300a00 */
[C---:B----4-:R-:W-:Y:S11]  /*8bd00*/  HMMA.16816.F32.BF16 R12, R20.reuse, R18, R12 ;  /* 0x00000012140c723c */ /* 0x050ff6000004180c */
[----:B------:R-:W-:Y:S11]  /*8bd10*/  @!UPT UIADD3 URZ, URZ, URZ, URZ ;  /* 0x0000003f3f3ff290 */ /* 0x000ff6000fffe03f */
[----:B------:R-:W-:Y:S01]  /*8bd20*/  @!UPT UIADD3 URZ, URZ, URZ, URZ ;  /* 0x0000003f3f3ff290 */ /* 0x000fe2000fffe03f */
[----:B------:R-:W-:Y:S01]  /*8bd30*/  STL.64 [R1+0x380], R12 ;  /* 0x0003800c01007387 */ /* 0x000fe20000100a00 */
[----:B------:R0:W-:Y:S03]  /*8bd40*/  STL.64 [R1+0x388], R14 ;  /* 0x0003880e01007387 */ /* 0x0001e60000100a00 */
[----:B0-----:R-:W4:Y:S01]  /*8bd50*/  LDL.LU.64 R14, [R1+0x4108] ;  /* 0x00410800010e7983 */ /* 0x001f220000300a00 */
[----:B------:R-:W-:Y:S02]  /*8bd60*/  STL.64 [R1+0x4010], R18 ;  /* 0x0040101201007387 */ /* 0x000fe40000100a00 */
[----:B--2---:R0:W-:Y:S02]  /*8bd70*/  STL.64 [R1+0x4008], R16 ;  /* 0x0040081001007387 */ /* 0x0041e40000100a00 */
[----:B0-----:R-:W2:Y:S01]  /*8bd80*/  LDL.LU R16, [R1+0x330] ;  /* 0x0003300001107983 */ /* 0x001ea20000300800 */
[----:B------:R-:W2:Y:S02]  /*8bd90*/  LDL.LU R17, [R1+0x334] ;  /* 0x0003340001117983 */ /* 0x000ea40000300800 */
[----:B------:R-:W2:Y:S02]  /*8bda0*/  LDL.LU R18, [R1+0x338] ;  /* 0x0003380001127983 */ /* 0x000ea40000300800 */
[----:B------:R-:W2:Y:S01]  /*8bdb0*/  LDL.LU R19, [R1+0x33c] ;  /* 0x00033c0001137983 */ /* 0x000ea20000300800 */
[C---:B----4-:R-:W-:Y:S11]  /*8bdc0*/  HMMA.16816.F32.BF16 R24, R20.reuse, R14, R24 ;  /* 0x0000000e1418723c */ /* 0x050ff60000041818 */
[----:B------:R-:W-:Y:S11]  /*8bdd0*/  @!UPT UIADD3 URZ, URZ, URZ, URZ ;  /* 0x0000003f3f3ff290 */ /* 0x000ff6000fffe03f */
[----:B------:R-:W-:Y:S01]  /*8bde0*/  @!UPT UIADD3 URZ, URZ, URZ, URZ ;  /* 0x0000003f3f3ff290 */ /* 0x000fe2000fffe03f */
[----:B------:R-:W-:Y:S01]  /*8bdf0*/  STL.64 [R1+0x370], R24 ;  /* 0x0003701801007387 */ /* 0x000fe20000100a00 */
[----:B------:R0:W-:Y:S03]  /*8be00*/  STL.64 [R1+0x378], R26 ;  /* 0x0003781a01007387 */ /* 0x0001e60000100a00 */
[----:B0-----:R-:W2:Y:S01]  /*8be10*/  LDL.LU.64 R26, [R1+0x4100] ;  /* 0x00410000011a7983 */ /* 0x001ea20000300a00 */
[----:B------:R0:W-:Y:S02]  /*8be20*/  STL.64 [R1+0x40f0], R14 ;  /* 0x0040f00e01007387 */ /* 0x0001e40000100a00 */
[----:B------:R-:W4:Y:S02]  /*8be30*/  LDL.LU R12, [R1+0x340] ;  /* 0x00034000010c7983 */ /* 0x000f240000300800 */
[----:B------:R-:W4:Y:S01]  /*8be40*/  LDL.LU R13, [R1+0x344] ;  /* 0x00034400010d7983 */ /* 0x000f220000300800 */
[----:B0-----:R-:W4:Y:S01]  /*8be50*/  LDL.LU R14, [R1+0x348] ;  /* 0x00034800010e7983 */ /* 0x001f220000300800 */
[----:B------:R-:W4:Y:S02]  /*8be60*/  LDL.LU R15, [R1+0x34c] ;  /* 0x00034c00010f7983 */ /* 0x000f240000300800 */
[C---:B----4-:R-:W-:Y:S11]  /*8be70*/  HMMA.16816.F32.BF16 R12, R20.reuse, R10, R12 ;  /* 0x0000000a140c723c */ /* 0x050ff6000004180c */
[----:B------:R-:W-:Y:S11]  /*8be80*/  @!UPT UIADD3 URZ, URZ, URZ, URZ ;  /* 0x0000003f3f3ff290 */ /* 0x000ff6000fffe03f */
[----:B------:R-:W-:Y:S01]  /*8be90*/  @!UPT UIADD3 URZ, URZ, URZ, URZ ;  /* 0x0000003f3f3ff290 */ /* 0x000fe2000fffe03f */
[----:B------:R0:W-:Y:S01]  /*8bea0*/  STL.64 [R1+0x360], R12 ;  /* 0x0003600c01007387 */ /* 0x0001e20000100a00 */
[----:B------:R1:W-:Y:S03]  /*8beb0*/  STL.64 [R1+0x368], R14 ;  /* 0x0003680e01007387 */ /* 0x0003e60000100a00 */
[----:B0-----:R-:W4:Y:S01]  /*8bec0*/  LDL.LU R12, [R1+0x310] ;  /* 0x00031000010c7983 */ /* 0x001f220000300800 */
[----:B------:R-:W4:Y:S02]  /*8bed0*/  LDL.LU R13, [R1+0x314] ;  /* 0x00031400010d7983 */ /* 0x000f240000300800 */
[----:B-1----:R-:W4:Y:S02]  /*8bee0*/  LDL.LU R14, [R1+0x318] ;  /* 0x00031800010e7983 */ /* 0x002f240000300800 */
[----:B------:R-:W4:Y:S01]  /*8bef0*/  LDL.LU R15, [R1+0x31c] ;  /* 0x00031c00010f7983 */ /* 0x000f220000300800 */
[----:B------:R-:W-:Y:S01]  /*8bf00*/  STL.64 [R1+0x40d8], R10 ;  /* 0x0040d80a01007387 */ /* 0x000fe20000100a00 */
[----:B------:R0:W-:Y:S02]  /*8bf10*/  STL [R1+0x40d0], R9 ;  /* 0x0040d00901007387 */ /* 0x0001e40000100800 */
[----:B------:R-:W3:Y:S01]  /*8bf20*/  LDL.LU R8, [R1+0x300] ;  /* 0x0003000001087983 */ /* 0x000ee20000300800 */
[----:B0-----:R-:W3:Y:S01]  /*8bf30*/  LDL.LU R9, [R1+0x304] ;  /* 0x0003040001097983 */ /* 0x001ee20000300800 */
[----:B------:R-:W3:Y:S02]  /*8bf40*/  LDL.LU R10, [R1+0x308] ;  /* 0x00030800010a7983 */ /* 0x000ee40000300800 */
[----:B------:R-:W3:Y:S01]  /*8bf50*/  LDL.LU R11, [R1+0x30c] ;  /* 0x00030c00010b7983 */ /* 0x000ee20000300800 */
[----:B--2---:R-:W-:Y:S01]  /*8bf60*/  HMMA.16816.F32.BF16 R16, R20, R26, R16 ;  /* 0x0000001a1410723c */ /* 0x004fe20000041810 */
[----:B------:R-:W-:-:S02]  /*8bf70*/  IMAD.MOV.U32 R28, RZ, RZ, R26 ;  /* 0x000000ffff1c7224 */ /* 0x000fc400078e001a */
[----:B------:R-:W-:Y:S01]  /*8bf80*/  IMAD.MOV.U32 R29, RZ, RZ, R27 ;  /* 0x000000ffff1d7224 */ /* 0x000fe200078e001b */
[----:B---3--:R0:W-:Y:S01]  /*8bf90*/  STL.64 [R1+0x40e8], R10 ;  /* 0x0040e80a01007387 */ /* 0x0081e20000100a00 */
[----:B------:R-:W-:Y:S03]  /*8bfa0*/  STL.64 [R1+0x40e0], R8 ;  /* 0x0040e00801007387 */ /* 0x000fe60000100a00 */
[----:B0-----:R-:W4:Y:S11]  /*8bfb0*/  LDL.LU.64 R10, [R1+0x1d8] ;  /* 0x0001d800010a7983 */ /* 0x001f360000300a00 */
[----:B------:R-:W-:Y:S04]  /*8bfc0*/  @!UPT UIADD3 URZ, URZ, URZ, URZ ;  /* 0x0000003f3f3ff290 */ /* 0x000fe8000fffe03f */
[----:B------:R-:W-:Y:S02]  /*8bfd0*/  STL.64 [R1+0x350], R16 ;  /* 0x0003501001007387 */ /* 0x000fe40000100a00 */
[----:B------:R-:W-:Y:S02]  /*8bfe0*/  STL.64 [R1+0x358], R18 ;  /* 0x0003581201007387 */ /* 0x000fe40000100a00 */
[----:B------:R-:W2:Y:S02]  /*8bff0*/  LDL.LU.64 R26, [R1+0x1b8] ;  /* 0x0001b800011a7983 */ /* 0x000ea40000300a00 */
[----:B--2---:R0:W-:Y:S04]  /*8c000*/  STL.64 [R1+0x40c8], R26 ;  /* 0x0040c81a01007387 */ /* 0x0041e80000100a00 */
[----:B0-----:R-:W2:Y:S01]  /*8c010*/  LDL.LU.64 R26, [R1+0x1c8] ;  /* 0x0001c800011a7983 */ /* 0x001ea20000300a00 */
[----:B------:R-:W3:Y:S03]  /*8c020*/  LDL.LU.64 R18, [R1+0x198] ;  /* 0x0001980001127983 */ /* 0x000ee60000300a00 */
[----:B---3--:R0:W-:Y:S04]  /*8c030*/  STL.64 [R1+0x40a0], R18 ;  /* 0x0040a01201007387 */ /* 0x0081e80000100a00 */
[----:B0-----:R-:W3:Y:S02]  /*8c040*/  LDL.LU.64 R18, [R1+0x1e8] ;  /* 0x0001e80001127983 */ /* 0x001ee40000300a00 */
[C---:B---3--:R-:W-:Y:S11]  /*8c050*/  HMMA.16816.F32.BF16 R4, R20.reuse, R18, R4 ;  /* 0x000000121404723c */ /* 0x048ff60000041804 */
[----:B------:R-:W-:Y:S11]  /*8c060*/  @!UPT UIADD3 URZ, URZ, URZ, URZ ;  /* 0x0000003f3f3ff290 */ /* 0x000ff6000fffe03f */
[----:B------:R-:W-:Y:S01]  /*8c070*/  @!UPT UIADD3 URZ, URZ, URZ, URZ ;  /* 0x0000003f3f3ff290 */ /* 0x000fe2000fffe03f */
[----:B------:R-:W-:Y:S01]  /*8c080*/  STL.64 [R1+0x9f0], R4 ;  /* 0x0009f00401007387 */ /* 0x000fe20000100a00 */
[----:B------:R0:W-:Y:S03]  /*8c090*/  STL.64 [R1+0x9f8], R6 ;  /* 0x0009f80601007387 */ /* 0x0001e60000100a00 */
[----:B0-----:R-:W3:Y:S01]  /*8c0a0*/  LDL.LU R7, [R1+0x40f8] ;  /* 0x0040f80001077983 */ /* 0x001ee20000300800 */
[----:B------:R-:W2:Y:S02]  /*8c0b0*/  LDL.LU R16, [R1+0x2e0] ;  /* 0x0002e00001107983 */ /* 0x000ea40000300800 */
[----:B------:R-:W-:Y:S02]  /*8c0c0*/  IMAD.MOV.U32 R5, RZ, RZ, R18 ;  /* 0x000000ffff057224 */ /* 0x000fe400078e0012 */
[----:B------:R-:W2:Y:S02]  /*8c0d0*/  LDL.LU R17, [R1+0x2e4] ;  /* 0x0002e40001117983 */ /* 0x000ea40000300800 */
[----:B------:R-:W-:Y:S01]  /*8c0e0*/  IMAD.MOV.U32 R4, RZ, RZ, R19 ;  /* 0x000000ffff047224 */ /* 0x000fe200078e0013 */
[----:B------:R-:W2:Y:S01]  /*8c0f0*/  LDL.LU R18, [R1+0x2e8] ;  /* 0x0002e80001127983 */ /* 0x000ea20000300800 */
[----:B------:R-:W2:Y:S01]  /*8c100*/  LDL.LU R19, [R1+0x2ec] ;  /* 0x0002ec0001137983 */ /* 0x000ea20000300800 */
[C---:B----4-:R-:W-:Y:S01]  /*8c110*/  HMMA.16816.F32.BF16 R12, R20.reuse, R10, R12 ;  /* 0x0000000a140c723c */ /* 0x050fe2000004180c */
[----:B------:R-:W-:Y:S01]  /*8c120*/  IMAD.MOV.U32 R6, RZ, RZ, R11 ;  /* 0x000000ffff067224 */ /* 0x000fe200078e000b */
[----:B--2---:R-:W-:Y:S01]  /*8c130*/  STL.64 [R1+0x40c0], R18 ;  /* 0x0040c01201007387 */ /* 0x004fe20000100a00 */
[----:B------:R0:W-:Y:S03]  /*8c140*/  STL.64 [R1+0x40b8], R16 ;  /* 0x0040b81001007387 */ /* 0x0001e60000100a00 */
[----:B0-----:R-:W2:Y:S01]  /*8c150*/  LDL.LU R16, [R1+0x2f0] ;  /* 0x0002f00001107983 */ /* 0x001ea20000300800 */
[----:B------:R-:W2:Y:S02]  /*8c160*/  LDL.LU R17, [R1+0x2f4] ;  /* 0x0002f40001117983 */ /* 0x000ea40000300800 */
[----:B------:R-:W2:Y:S02]  /*8c170*/  LDL.LU R18, [R1+0x2f8] ;  /* 0x0002f80001127983 */ /* 0x000ea40000300800 */
[----:B------:R-:W2:Y:S01]  /*8c180*/  LDL.LU R19, [R1+0x2fc] ;  /* 0x0002fc0001137983 */ /* 0x000ea20000300800 */
[----:B------:R-:W-:Y:S01]  /*8c190*/  STL [R1+0x3f9c], R4 ;  /* 0x003f9c0401007387 */ /* 0x000fe20000100800 */
[----:B------:R-:W-:Y:S10]  /*8c1a0*/  STL [R1+0x3f98], R5 ;  /* 0x003f980501007387 */ /* 0x000ff40000100800 */
[----:B------:R0:W-:Y:S02]  /*8c1b0*/  STL.64 [R1+0x9e0], R12 ;  /* 0x0009e00c01007387 */ /* 0x0001e40000100a00 */
        /* <DEDUP_REMOVED lines=10> */
[----:B------:R-:W-:Y:S01]  /*8c260*/  STL.64 [R1+0x9d0], R8 ;  /* 0x0009d00801007387 */ /* 0x000fe20000100a00 */
[----:B------:R0:W-:Y:S03]  /*8c270*/  STL.64 [R1+0x9d8], R10 ;  /* 0x0009d80a01007387 */ /* 0x0001e60000100a00 */
[----:B0-----:R-:W2:Y:S01]  /*8c280*/  LDL.LU.64 R10, [R1+0x40d8] ;  /* 0x0040d800010a7983 */ /* 0x001ea20000300a00 */
[----:B------:R-:W3:Y:S02]  /*8c290*/  LDL.LU R9, [R1+0x40d0] ;  /* 0x0040d00001097983 */ /* 0x000ee40000300800 */
[----:B------:R-:W-:Y:S02]  /*8c2a0*/  IMAD.MOV.U32 R8, RZ, RZ, R26 ;  /* 0x000000ffff087224 */ /* 0x000fe400078e001a */
[----:B------:R-:W-:Y:S02]  /*8c2b0*/  IMAD.MOV.U32 R12, RZ, RZ, R27 ;  /* 0x000000ffff0c7224 */ /* 0x000fe400078e001b */
[----:B------:R-:W4:Y:S03]  /*8c2c0*/  LDL.LU.64 R26, [R1+0x40c8] ;  /* 0x0040c800011a7983 */ /* 0x000f260000300a00 */
[----:B------:R-:W-:Y:S02]  /*8c2d0*/  STL [R1+0x3fac], R12 ;  /* 0x003fac0c01007387 */ /* 0x000fe40000100800 */
[----:B------:R0:W-:Y:S01]  /*8c2e0*/  STL [R1+0x3fa8], R8 ;  /* 0x003fa80801007387 */ /* 0x0001e20000100800 */
[----:B--2---:R-:W-:Y:S01]  /*8c2f0*/  STL.64 [R1+0x4098], R10 ;  /* 0x0040980a01007387 */ /* 0x004fe20000100a00 */
[----:B---3--:R1:W-:Y:S02]  /*8c300*/  STL [R1+0x4094], R9 ;  /* 0x0040940901007387 */ /* 0x0083e40000100800 */
[----:B0-----:R-:W2:Y:S01]  /*8c310*/  LDL.LU R8, [R1+0x2d0] ;  /* 0x0002d00001087983 */ /* 0x001ea20000300800 */
[----:B-1----:R-:W2:Y:S01]  /*8c320*/  LDL.LU R9, [R1+0x2d4] ;  /* 0x0002d40001097983 */ /* 0x002ea20000300800 */
[----:B------:R-:W3:Y:S02]  /*8c330*/  LDL.LU R10, [R1+0x2d8] ;  /* 0x0002d800010a7983 */ /* 0x000ee40000300800 */
[----:B------:R-:W3:Y:S01]  /*8c340*/  LDL.LU R11, [R1+0x2dc] ;  /* 0x0002dc00010b7983 */ /* 0x000ee20000300800 */
[C---:B----4-:R-:W-:Y:S01]  /*8c350*/  HMMA.16816.F32.BF16 R16, R20.reuse, R26, R16 ;  /* 0x0000001a1410723c */ /* 0x050fe20000041810 */
[----:B---3--:R0:W-:Y:S01]  /*8c360*/  STL.64 [R1+0x40b0], R10 ;  /* 0x0040b00a01007387 */ /* 0x0081e20000100a00 */
[----:B--2---:R-:W-:Y:S03]  /*8c370*/  STL.64 [R1+0x40a8], R8 ;  /* 0x0040a80801007387 */ /* 0x004fe60000100a00 */
[----:B0-----:R-:W2:Y:S11]  /*8c380*/  LDL.LU.64 R10, [R1+0x1a8] ;  /* 0x0001a800010a7983 */ /* 0x001eb60000300a00 */
[----:B------:R-:W-:Y:S07]  /*8c390*/  @!UPT UIADD3 URZ, URZ, URZ, URZ ;  /* 0x0000003f3f3ff290 */ /* 0x000fee000fffe03f */
[----:B------:R-:W-:Y:S02]  /*8c3a0*/  STL.64 [R1+0x9c0], R16 ;  /* 0x0009c01001007387 */ /* 0x000fe40000100a00 */
[----:B------:R0:W-:Y:S02]  /*8c3b0*/  STL.64 [R1+0x9c8], R18 ;  /* 0x0009c81201007387 */ /* 0x0001e40000100a00 */
[----:B0-----:R-:W2:Y:S01]  /*8c3c0*/  LDL.LU.64 R18, [R1+0x40c0] ;  /* 0x0040c00001127983 */ /* 0x001ea20000300a00 */
[----:B------:R-:W2:Y:S02]  /*8c3d0*/  LDL.LU.64 R16, [R1+0x40b8] ;  /* 0x0040b80001107983 */ /* 0x000ea40000300a00 */
[----:B------:R-:W-:Y:S02]  /*8c3e0*/  IMAD.MOV.U32 R0, RZ, RZ, R27 ;  /* 0x000000ffff007224 */ /* 0x000fe400078e001b */
[----:B------:R-:W-:Y:S01]  /*8c3f0*/  IMAD.MOV.U32 R5, RZ, RZ, R26 ;  /* 0x000000ffff057224 */ /* 0x000fe200078e001a */
[----:B------:R-:W3:Y:S01]  /*8c400*/  LDL.LU R24, [R1+0x2b0] ;  /* 0x0002b00001187983 */ /* 0x000ee20000300800 */
[----:B------:R-:W3:Y:S02]  /*8c410*/  LDL.LU R25, [R1+0x2b4] ;  /* 0x0002b40001197983 */ /* 0x000ee40000300800 */
[----:B------:R-:W3:Y:S02]  /*8c420*/  LDL.LU R26, [R1+0x2b8] ;  /* 0x0002b800011a7983 */ /* 0x000ee40000300800 */
[----:B------:R-:W-:Y:S01]  /*8c430*/  STL [R1+0x3fb4], R0 ;  /* 0x003fb40001007387 */ /* 0x000fe20000100800 */
[----:B------:R-:W-:Y:S01]  /*8c440*/  STL [R1+0x3fb0], R5 ;  /* 0x003fb00501007387 */ /* 0x000fe20000100800 */
[----:B------:R-:W-:Y:S01]  /*8c450*/  IMAD.MOV.U32 R27, RZ, RZ, R2 ;  /* 0x000000ffff1b7224 */ /* 0x000fe200078e0002 */
[----:B--2---:R-:W-:Y:S01]  /*8c460*/  HMMA.16816.F32.BF16 R16, R20, R10, R16 ;  /* 0x0000000a1410723c */ /* 0x004fe20000041810 */
[----:B------:R-:W-:-:S02]  /*8c470*/  IMAD.MOV.U32 R13, RZ, RZ, R10 ;  /* 0x000000ffff0d7224 */ /* 0x000fc400078e000a */
[----:B------:R-:W-:Y:S02]  /*8c480*/  IMAD.MOV.U32 R4, RZ, RZ, R11 ;  /* 0x000000ffff047224 */ /* 0x000fe400078e000b */
[----:B------:R-:W2:Y:S01]  /*8c490*/  LDL.LU.64 R10, [R1+0x40b0] ;  /* 0x0040b000010a7983 */ /* 0x000ea20000300a00 */
[----:B------:R-:W2:Y:S11]  /*8c4a0*/  LDL.LU.64 R8, [R1+0x40a8] ;  /* 0x0040a80001087983 */ /* 0x000eb60000300a00 */
[----:B------:R-:W-:Y:S06]  /*8c4b0*/  @!UPT UIADD3 URZ, URZ, URZ, URZ ;  /* 0x0000003f3f3ff290 */ /* 0x000fec000fffe03f */
[----:B------:R-:W-:Y:S01]  /*8c4c0*/  STL.64 [R1+0x9b0], R16 ;  /* 0x0009b01001007387 */ /* 0x000fe20000100a00 */
[----:B------:R0:W-:Y:S02]  /*8c4d0*/  STL [R1+0x9b8], R18 ;  /* 0x0009b81201007387 */ /* 0x0001e40000100800 */
[----:B------:R-:W-:Y:S02]  /*8c4e0*/  IMAD.MOV.U32 R2, RZ, RZ, R19 ;  /* 0x000000ffff027224 */ /* 0x000fe400078e0013 */
[----:B0-----:R-:W2:Y:S01]  /*8c4f0*/  LDL.LU.64 R18, [R1+0x40a0] ;  /* 0x0040a00001127983 */ /* 0x001ea20000300a00 */
[----:B------:R-:W-:Y:S02]  /*8c500*/  STL [R1+0x3fbc], R4 ;  /* 0x003fbc0401007387 */ /* 0x000fe40000100800 */
[----:B------:R-:W-:Y:S02]  /*8c510*/  STL [R1+0x3fb8], R13 ;  /* 0x003fb80d01007387 */ /* 0x000fe40000100800 */
[----:B------:R-:W-:Y:S01]  /*8c520*/  STL [R1+0x3820], R2 ;  /* 0x0038200201007387 */ /* 0x000fe20000100800 */
[----:B--2---:R-:W-:Y:S11]  /*8c530*/  HMMA.16816.F32.BF16 R8, R20, R18, R8 ;  /* 0x000000121408723c */ /* 0x004ff60000041808 */
[----:B------:R-:W-:Y:S11]  /*8c540*/  @!UPT UIADD3 URZ, URZ, URZ, URZ ;  /* 0x0000003f3f3ff290 */ /* 0x000ff6000fffe03f */
[----:B------:R-:W-:Y:S01]  /*8c550*/  @!UPT UIADD3 URZ, URZ, URZ, URZ ;  /* 0x0000003f3f3ff290 */ /* 0x000fe2000fffe03f */
[----:B------:R-:W-:Y:S01]  /*8c560*/  STL.64 [R1+0x9a0], R8 ;  /* 0x0009a00801007387 */ /* 0x000fe20000100a00 */
[----:B------:R0:W-:Y:S03]  /*8c570*/  STL.64 [R1+0x9a8], R10 ;  /* 0x0009a80a01007387 */ /* 0x0001e60000100a00 */
[----:B0-----:R-:W2:Y:S01]  /*8c580*/  LDL.LU.64 R10, [R1+0x4098] ;  /* 0x00409800010a7983 */ /* 0x001ea20000300a00 */
[----:B------:R-:W4:Y:S02]  /*8c590*/  LDL.LU R9, [R1+0x4094] ;  /* 0x0040940001097983 */ /* 0x000f240000300800 */
[----:B------:R-:W-:Y:S02]  /*8c5a0*/  IMAD.MOV.U32 R8, RZ, RZ, R18 ;  /* 0x000000ffff087224 */ /* 0x000fe400078e0012 */
[----:B------:R-:W2:Y:S01]  /*8c5b0*/  LDL.LU R18, [R1+0x8] ;  /* 0x0000080001127983 */ /* 0x000ea20000300800 */
[----:B------:R-:W-:-:S02]  /*8c5c0*/  IMAD.MOV.U32 R6, RZ, RZ, R19 ;  /* 0x000000ffff067224 */ /* 0x000fc400078e0013 */
[----:B----4-:R-:W-:Y:S02]  /*8c5d0*/  IMAD.MOV.U32 R19, RZ, RZ, R9 ;  /* 0x000000ffff137224 */ /* 0x010fe400078e0009 */
[----:B------:R-:W4:Y:S03]  /*8c5e0*/  LDL.LU R9, [R1+0x4090] ;  /* 0x0040900001097983 */ /* 0x000f260000300800 */
[----:B--2---:R0:W-:Y:S02]  /*8c5f0*/  STL.64 [R1+0x4028], R18 ;  /* 0x0040281201007387 */ /* 0x0041e40000100a00 */
[----:B------:R-:W2:Y:S02]  /*8c600*/  LDL.LU R16, [R1+0x2c0] ;  /* 0x0002c00001107983 */ /* 0x000ea40000300800 */
[----:B------:R-:W2:Y:S01]  /*8c610*/  LDL.LU R17, [R1+0x2c4] ;  /* 0x0002c40001117983 */ /* 0x000ea20000300800 */
[----:B0-----:R-:W2:Y:S01]  /*8c620*/  LDL.LU R18, [R1+0x2c8] ;  /* 0x0002c80001127983 */ /* 0x001ea20000300800 */
[----:B------:R-:W2:Y:S02]  /*8c630*/  LDL.LU R19, [R1+0x2cc] ;  /* 0x0002cc0001137983 */ /* 0x000ea40000300800 */
[----:B------:R-:W-:Y:S02]  /*8c640*/  STL [R1+0x3fc0], R8 ;  /* 0x003fc00801007387 */ /* 0x000fe40000100800 */
[----:B------:R0:W-:Y:S01]  /*8c650*/  STL.64 [R1+0x4070], R10 ;  /* 0x0040700a01007387 */ /* 0x0001e20000100a00 */
[----:B----4-:R-:W-:Y:S01]  /*8c660*/  STL [R1+0x4068], R9 ;  /* 0x0040680901007387 */ /* 0x010fe20000100800 */
[----:B0-----:R-:W2:Y:S02]  /*8c670*/  LDL.LU.64 R10, [R1+0x188] ;  /* 0x00018800010a7983 */ /* 0x001ea40000300a00 */
[----:B--2---:R-:W-:Y:S01]  /*8c680*/  HMMA.16816.F32.BF16 R16, R20, R10, R16 ;  /* 0x0000000a1410723c */ /* 0x004fe20000041810 */
[----:B------:R-:W-:-:S02]  /*8c690*/  IMAD.MOV.U32 R5, RZ, RZ, R10 ;  /* 0x000000ffff057224 */ /* 0x000fc400078e000a */
[----:B------:R-:W-:Y:S11]  /*8c6a0*/  IMAD.MOV.U32 R12, RZ, RZ, R11 ;  /* 0x000000ffff0c7224 */ /* 0x000ff600078e000b */
[----:B------:R-:W-:Y:S09]  /*8c6b0*/  @!UPT UIADD3 URZ, URZ, URZ, URZ ;  /* 0x0000003f3f3ff290 */ /* 0x000ff2000fffe03f */
[----:B------:R-:W-:Y:S01]  /*8c6c0*/  STL.64 [R1+0x990], R16 ;  /* 0x0009901001007387 */ /* 0x000fe20000100a00 */
[----:B------:R0:W-:Y:S02]  /*8c6d0*/  STL [R1+0x998], R18 ;  /* 0x0009981201007387 */ /* 0x0001e40000100800 */
[----:B------:R-:W-:Y:S02]  /*8c6e0*/  IMAD.MOV.U32 R2, RZ, RZ, R19 ;  /* 0x000000ffff027224 */ /* 0x000fe400078e0013 */
[----:B------:R-:W-:Y:S02]  /*8c6f0*/  IMAD.MOV.U32 R19, RZ, RZ, R3 ;  /* 0x000000ffff137224 */ /* 0x000fe400078e0003 */
[----:B0-----:R-:W-:Y:S02]  /*8c700*/  IMAD.MOV.U32 R18, RZ, RZ, R7 ;  /* 0x000000ffff127224 */ /* 0x001fe400078e0007 */
[----:B------:R-:W2:Y:S01]  /*8c710*/  LDL.LU R7, [R1+0x408c] ;  /* 0x00408c0001077983 */ /* 0x000ea20000300800 */
[----:B------:R-:W4:Y:S02]  /*8c720*/  LDL.LU R3, [R1+0x4088] ;  /* 0x0040880001037983 */ /* 0x000f240000300800 */
[----:B------:R-:W2:Y:S02]  /*8c730*/  LDL.LU R8, [R1+0xa0] ;  /* 0x0000a00001087983 */ /* 0x000ea40000300800 */
[----:B------:R-:W2:Y:S01]  /*8c740*/  LDL.LU R9, [R1+0xa4] ;  /* 0x0000a40001097983 */ /* 0x000ea20000300800 */
[----:B------:R-:W2:Y:S01]  /*8c750*/  LDL.LU R10, [R1+0xa8] ;  /* 0x0000a800010a7983 */ /* 0x000ea20000300800 */
[----:B------:R-:W2:Y:S02]  /*8c760*/  LDL.LU R11, [R1+0xac] ;  /* 0x0000ac00010b7983 */ /* 0x000ea40000300800 */
[----:B------:R0:W-:Y:S02]  /*8c770*/  STL.64 [R1+0x4040], R18 ;  /* 0x0040401201007387 */ /* 0x0001e40000100a00 */
[----:B0-----:R-:W3:Y:S01]  /*8c780*/  LDL.LU.64 R18, [R1+0x178] ;  /* 0x0001780001127983 */ /* 0x001ee20000300a00 */
[----:B------:R-:W-:Y:S01]  /*8c790*/  STL [R1+0x3918], R2 ;  /* 0x0039180201007387 */ /* 0x000fe20000100800 */
[C---:B---3--:R-:W-:Y:S01]  /*8c7a0*/  HMMA.16816.F32.BF16 R24, R20.reuse, R18, R24 ;  /* 0x000000121418723c */ /* 0x048fe20000041818 */
[----:B------:R-:W-:Y:S11]  /*8c7b0*/  IMAD.MOV.U32 R13, RZ, RZ, R18 ;  /* 0x000000ffff0d7224 */ /* 0x000ff600078e0012 */
[----:B------:R-:W-:Y:S11]  /*8c7c0*/  @!UPT UIADD3 URZ, URZ, URZ, URZ ;  /* 0x0000003f3f3ff290 */ /* 0x000ff6000fffe03f */
[----:B------:R-:W-:Y:S01]  /*8c7d0*/  STL.64 [R1+0x980], R24 ;  /* 0x0009801801007387 */ /* 0x000fe20000100a00 */
[----:B------:R0:W-:Y:S03]  /*8c7e0*/  STL.64 [R1+0x988], R26 ;  /* 0x0009881a01007387 */ /* 0x0001e60000100a00 */
[----:B0-----:R-:W2:Y:S01]  /*8c7f0*/  LDL.LU.64 R26, [R1+0x4080] ;  /* 0x00408000011a7983 */ /* 0x001ea20000300a00 */
[----:B------:R-:W3:Y:S02]  /*8c800*/  LDL.LU.64 R24, [R1+0x4078] ;  /* 0x0040780001187983 */ /* 0x000ee40000300a00 */
[----:B------:R-:W-:Y:S02]  /*8c810*/  STL.64 [R1+0x4000], R14 ;  /* 0x0040000e01007387 */ /* 0x000fe40000100a00 */
        /* <DEDUP_REMOVED lines=18> */
[----:B------:R-:W-:-:S02]  /*8c940*/  IMAD.MOV.U32 R0, RZ, RZ, R19 ;  /* 0x000000ffff007224 */ /* 0x000fc400078e0013 */
[----:B------:R-:W-:Y:S02]  /*8c950*/  IMAD.MOV.U32 R8, RZ, RZ, R26 ;  /* 0x000000ffff087224 */ /* 0x000fe400078e001a */
[----:B------:R-:W-:Y:S02]  /*8c960*/  IMAD.MOV.U32 R4, RZ, RZ, R27 ;  /* 0x000000ffff047224 */ /* 0x000fe400078e001b */
[----:B---3--:R-:W-:Y:S02]  /*8c970*/  IMAD.MOV.U32 R18, RZ, RZ, R25 ;  /* 0x000000ffff127224 */ /* 0x008fe400078e0019 */
[----:B------:R-:W-:Y:S01]  /*8c980*/  IMAD.MOV.U32 R19, RZ, RZ, R24 ;  /* 0x000000ffff137224 */ /* 0x000fe200078e0018 */
[----:B--2---:R-:W-:Y:S01]  /*8c990*/  STL.64 [R1+0x4050], R14 ;  /* 0x0040500e01007387 */ /* 0x004fe20000100a00 */
[----:B------:R0:W-:Y:S03]  /*8c9a0*/  STL.64 [R1+0x4048], R12 ;  /* 0x0040480c01007387 */ /* 0x0001e60000100a00 */
[----:B0-----:R-:W2:Y:S01]  /*8c9b0*/  LDL.LU R12, [R1+0x90] ;  /* 0x00009000010c7983 */ /* 0x001ea20000300800 */
[----:B------:R-:W2:Y:S02]  /*8c9c0*/  LDL.LU R13, [R1+0x94] ;  /* 0x00009400010d7983 */ /* 0x000ea40000300800 */
[----:B------:R-:W2:Y:S02]  /*8c9d0*/  LDL.LU R14, [R1+0x98] ;  /* 0x00009800010e7983 */ /* 0x000ea40000300800 */
[----:B------:R-:W2:Y:S01]  /*8c9e0*/  LDL.LU R15, [R1+0x9c] ;  /* 0x00009c00010f7983 */ /* 0x000ea20000300800 */
[----:B------:R-:W3:Y:S01]  /*8c9f0*/  LDL.LU.64 R10, [R1+0x4070] ;  /* 0x00407000010a7983 */ /* 0x000ee20000300a00 */
[----:B------:R-:W2:Y:S02]  /*8ca00*/  LDL.LU R9, [R1+0x4068] ;  /* 0x0040680001097983 */ /* 0x000ea40000300800 */
[----:B------:R-:W-:Y:S02]  /*8ca10*/  STL.64 [R1+0x940], R20 ;  /* 0x0009401401007387 */ /* 0x000fe40000100a00 */
[----:B------:R-:W-:Y:S01]  /*8ca20*/  STL.64 [R1+0x948], R22 ;  /* 0x0009481601007387 */ /* 0x000fe20000100a00 */
[----:B------:R-:W2:Y:S01]  /*8ca30*/  LDL.LU.64 R26, [R1+0x4060] ;  /* 0x00406000011a7983 */ /* 0x000ea20000300a00 */
[----:B------:R-:W2:Y:S02]  /*8ca40*/  LDL.LU.64 R24, [R1+0x4058] ;  /* 0x0040580001187983 */ /* 0x000ea40000300a00 */
[C---:B--2---:R-:W-:Y:S01]  /*8ca50*/  HMMA.16816.F32.BF16 R16, R24.reuse, R18, R12 ;  /* 0x000000121810723c */ /* 0x044fe2000004180c */
[----:B---3--:R-:W-:Y:S01]  /*8ca60*/  STL.64 [R1+0x3fe8], R10 ;  /* 0x003fe80a01007387 */ /* 0x008fe20000100a00 */
[----:B------:R0:W-:Y:S03]  /*8ca70*/  STL.64 [R1+0x3fe0], R8 ;  /* 0x003fe00801007387 */ /* 0x0001e60000100a00 */
        /* <DEDUP_REMOVED lines=8> */
[----:B------:R-:W2:Y:S01]  /*8cb00*/  LDL.LU.64 R14, [R1+0x4050] ;  /* 0x00405000010e7983 */ /* 0x000ea20000300a00 */
[----:B------:R-:W2:Y:S05]  /*8cb10*/  LDL.LU.64 R12, [R1+0x4048] ;  /* 0x00404800010c7983 */ /* 0x000eaa0000300a00 */
        /* <DEDUP_REMOVED lines=17> */
[----:B------:R-:W3:Y:S01]  /*8cc30*/  LDL.LU.64 R16, [R1+0x4008] ;  /* 0x0040080001107983 */ /* 0x000ee20000300a00 */
        /* <DEDUP_REMOVED lines=9> */
[----:B------:R-:W3:Y:S02]  /*8ccd0*/  LDL.LU R28, [R1+0x3ff0] ;  /* 0x003ff000011c7983 */ /* 0x000ee40000300800 */
[----:B------:R-:W-:Y:S01]  /*8cce0*/  STL.64 [R1+0x3fd8], R18 ;  /* 0x003fd81201007387 */ /* 0x000fe20000100a00 */
[C---:B--2---:R-:W-:Y:S11]  /*8ccf0*/  HMMA.16816.F32.BF16 R8, R24.reuse, R14, R8 ;  /* 0x0000000e1808723c */ /* 0x044ff60000041808 */
[----:B------:R-:W-:Y:S11]  /*8cd00*/  @!UPT UIADD3 URZ, URZ, URZ, URZ ;  /* 0x0000003f3f3ff290 */ /* 0x000ff6000fffe03f */
[----:B------:R-:W-:Y:S01]  /*8cd10*/  @!UPT UIADD3 URZ, URZ, URZ, URZ ;  /* 0x0000003f3f3ff290 */ /* 0x000fe2000fffe03f */
[----:B------:R-:W-:Y:S01]  /*8cd20*/  STL.64 [R1+0x8f0], R8 ;  /* 0x0008f00801007387 */ /* 0x000fe20000100a00 */
[----:B------:R0:W-:Y:S03]  /*8cd30*/  STL.64 [R1+0x8f8], R10 ;  /* 0x0008f80a01007387 */ /* 0x0001e60000100a00 */
[----:B0-----:R-:W3:Y:S01]  /*8cd40*/  LDL.LU.64 R10, [R1+0x3fe8] ;  /* 0x003fe800010a7983 */ /* 0x001ee20000300a00 */
[----:B------:R-:W2:Y:S01]  /*8cd50*/  LDL.LU.64 R8, [R1+0x3fe0] ;  /* 0x003fe00001087983 */ /* 0x000ea20000300a00 */
[----:B---3--:R-:W-:Y:S11]  /*8cd60*/  HMMA.16816.F32.BF16 R20, R24, R10, R20 ;  /* 0x0000000a1814723c */ /* 0x008ff60000041814 */
[----:B------:R-:W-:Y:S11]  /*8cd70*/  @!UPT UIADD3 URZ, URZ, URZ, URZ ;  /* 0x0000003f3f3ff290 */ /* 0x000ff6000fffe03f */
[----:B------:R-:W-:Y:S01]  /*8cd80*/  @!UPT UIADD3 URZ, URZ, URZ, URZ ;  /* 0x0000003f3f3ff290 */ /* 0x000fe2000fffe03f */
[----:B------:R-:W-:Y:S01]  /*8cd90*/  STL.64 [R1+0xf0], R20 ;  /* 0x0000f01401007387 */ /* 0x000fe20000100a00 */
[----:B------:R-:W-:Y:S02]  /*8cda0*/  STL.64 [R1+0xf8], R22 ;  /* 0x0000f81601007387 */ /* 0x000fe40000100a00 */
[----:B------:R0:W-:Y:S02]  /*8cdb0*/  STL.64 [R1+0x3fd0], R6 ;  /* 0x003fd00601007387 */ /* 0x0001e40000100a00 */
[----:B------:R-:W1:Y:S01]  /*8cdc0*/  LDSM.16.MT88.4 R20, [R7+0x26000] ;  /* 0x026000000714783b */ /* 0x000e620000004200 */
[----:B------:R3:W-:Y:S03]  /*8cdd0*/  STL.64 [R1+0x3fc8], R4 ;  /* 0x003fc80401007387 */ /* 0x0007e60000100a00 */
[----:B0-----:R-:W-:Y:S02]  /*8cde0*/  IMAD.MOV.U32 R6, RZ, RZ, R16 ;  /* 0x000000ffff067224 */ /* 0x001fe400078e0010 */
[----:B---3--:R-:W-:-:S02]  /*8cdf0*/  IMAD.MOV.U32 R5, RZ, RZ, R17 ;  /* 0x000000ffff057224 */ /* 0x008fc400078e0011 */
[----:B--2---:R-:W0:Y:S01]  /*8ce00*/  LDSM.16.M88.4 R16, [R9+0x80] ;  /* 0x000080000910783b */ /* 0x004e220000000200 */
[----:B------:R-:W-:Y:S02]  /*8ce10*/  IMAD.MOV.U32 R4, RZ, RZ, R28 ;  /* 0x000000ffff047224 */ /* 0x000fe400078e001c */
[----:B----4-:R-:W-:Y:S01]  /*8ce20*/  IMAD.MOV.U32 R7, RZ, RZ, R3 ;  /* 0x000000ffff077224 */ /* 0x010fe200078e0003 */
[----:B-1----:R-:W-:Y:S01]  /*8ce30*/  STL.64 [R1+0x3eb0], R22 ;  /* 0x003eb01601007387 */ /* 0x002fe20000100a00 */
[----:B------:R-:W-:Y:S03]  /*8ce40*/  STL.64 [R1+0x3ea8], R20 ;  /* 0x003ea81401007387 */ /* 0x000fe60000100a00 */
[----:B0-----:R-:W-:Y:S01]  /*8ce50*/  STL.64 [R1+0xc0], R16 ;  /* 0x0000c01001007387 */ /* 0x001fe20000100a00 */
[----:B------:R-:W-:Y:S02]  /*8ce60*/  IMAD.MOV.U32 R11, RZ, RZ, R16 ;  /* 0x000000ffff0b7224 */ /* 0x000fe400078e0010 */
[----:B------:R-:W-:-:S02]  /*8ce70*/  IMAD.MOV.U32 R10, RZ, RZ, R17 ;  /* 0x000000ffff0a7224 */ /* 0x000fc400078e0011 */
[----:B------:R-:W-:Y:S01]  /*8ce80*/  IMAD.MOV.U32 R28, RZ, RZ, R18 ;  /* 0x000000ffff1c7224 */ /* 0x000fe200078e0012 */
[----:B------:R-:W-:Y:S01]  /*8ce90*/  STL.64 [R1+0xc8], R18 ;  /* 0x0000c81201007387 */ /* 0x000fe20000100a00 */
[----:B------:R-:W-:Y:S02]  /*8cea0*/  IMAD.MOV.U32 R3, RZ, RZ, R19 ;  /* 0x000000ffff037224 */ /* 0x000fe400078e0013 */
[----:B------:R-:W0:Y:S03]  /*8ceb0*/  LDSM.16.M88.4 R16, [R9+0x2080] ;  /* 0x002080000910783b */ /* 0x000e260000000200 */
[----:B------:R-:W-:Y:S01]  /*8cec0*/  STL [R1+0x3624], R3 ;  /* 0x0036240301007387 */ /* 0x000fe20000100800 */
[----:B------:R-:W-:Y:S03]  /*8ced0*/  STL [R1+0x3620], R28 ;  /* 0x0036201c01007387 */ /* 0x000fe60000100800 */
[----:B0-----:R-:W-:Y:S01]  /*8cee0*/  STL.64 [R1+0xb0], R16 ;  /* 0x0000b01001007387 */ /* 0x001fe20000100a00 */
[----:B------:R-:W-:-:S02]  /*8cef0*/  IMAD.MOV.U32 R15, RZ, RZ, R16 ;  /* 0x000000ffff0f7224 */ /* 0x000fc400078e0010 */
[----:B------:R-:W-:Y:S02]  /*8cf00*/  STL.64 [R1+0xb8], R18 ;  /* 0x0000b81201007387 */ /* 0x000fe40000100a00 */
[----:B------:R-:W-:Y:S02]  /*8cf10*/  IMAD.MOV.U32 R14, RZ, RZ, R17 ;  /* 0x000000ffff0e7224 */ /* 0x000fe400078e0011 */
[----:B------:R-:W0:Y:S04]  /*8cf20*/  LDSM.16.M88.4 R16, [R9+0x4080] ;  /* 0x004080000910783b */ /* 0x000e280000000200 */
[----:B0-----:R-:W-:Y:S01]  /*8cf30*/  STL.64 [R1+0xa0], R16 ;  /* 0x0000a01001007387 */ /* 0x001fe20000100a00 */
[----:B------:R-:W-:Y:S02]  /*8cf40*/  IMAD.MOV.U32 R20, RZ, RZ, R16 ;  /* 0x000000ffff147224 */ /* 0x000fe400078e0010 */
[----:B------:R-:W-:Y:S02]  /*8cf50*/  STL.64 [R1+0xa8], R18 ;  /* 0x0000a81201007387 */ /* 0x000fe40000100a00 */
[----:B------:R-:W-:-:S02]  /*8cf60*/  IMAD.MOV.U32 R3, RZ, RZ, R17 ;  /* 0x000000ffff037224 */ /* 0x000fc400078e0011 */
        /* <DEDUP_REMOVED lines=8> */
[----:B------:R-:W0:Y:S04]  /*8cff0*/  LDSM.16.M88.4 R16, [R9+0xa080] ;  /* 0x00a080000910783b */ /* 0x000e280000000200 */
[----:B------:R-:W-:Y:S01]  /*8d000*/  STL [R1+0x3e70], R2 ;  /* 0x003e700201007387 */ /* 0x000fe20000100800 */
[----:B------:R-:W-:Y:S03]  /*8d010*/  STL [R1+0x3e6c], R29 ;  /* 0x003e6c1d01007387 */ /* 0x000fe60000100800 */
[----:B0-----:R-:W-:Y:S01]  /*8d020*/  STL.64 [R1+0x70], R16 ;  /* 0x0000701001007387 */ /* 0x001fe20000100a00 */
[----:B------:R0:W-:Y:S03]  /*8d030*/  STL.64 [R1+0x78], R18 ;  /* 0x0000781201007387 */ /* 0x0001e60000100a00 */
[----:B0-----:R-:W2:Y:S02]  /*8d040*/  LDL.LU.64 R18, [R1+0x3fd8] ;  /* 0x003fd80001127983 */ /* 0x001ea40000300a00 */
[----:B--2---:R-:W-:Y:S02]  /*8d050*/  HMMA.16816.F32.BF16 R16, R24, R18, R4 ;  /* 0x000000121810723c */ /* 0x004fe40000041804 */
[----:B------:R-:W2:Y:S01]  /*8d060*/  LDL.LU.64 R6, [R1+0x3fd0] ;  /* 0x003fd00001067983 */ /* 0x000ea20000300a00 */
[----:B------:R-:W3:Y:S11]  /*8d070*/  LDL.LU.64 R4, [R1+0x3fc8] ;  /* 0x003fc80001047983 */ /* 0x000ef60000300a00 */
[----:B------:R-:W-:Y:S09]  /*8d080*/  @!UPT UIADD3 URZ, URZ, URZ, URZ ;  /* 0x0000003f3f3ff290 */ /* 0x000ff2000fffe03f */
[----:B------:R-:W-:Y:S01]  /*8d090*/  STL.64 [R1+0xe0], R16 ;  /* 0x0000e01001007387 */ /* 0x000fe20000100a00 */
        /* <DEDUP_REMOVED lines=23> */
[----:B0-----:R-:W-:Y:S01]  /*8d210*/  STL.64 [R1+0x10], R16 ;  /* 0x0000101001007387 */ /* 0x001fe20000100a00 */
[----:B------:R-:W-:Y:S02]  /*8d220*/  STL.64 [R1+0x18], R18 ;  /* 0x0000181201007387 */ /* 0x000fe40000100a00 */
[----:B------:R-:W0:Y:S02]  /*8d230*/  LDSM.16.M88.4 R16, [R9+0x18080] ;  /* 0x018080000910783b */ /* 0x000e240000000200 */
[----:B0-----:R-:W-:Y:S02]  /*8d240*/  STL.64 [R1], R16 ;  /* 0x0000001001007387 */ /* 0x001fe40000100a00 */
[----:B------:R-:W-:Y:S02]  /*8d250*/  STL.64 [R1+0x8], R18 ;  /* 0x0000081201007387 */ /* 0x000fe40000100a00 */
[----:B------:R-:W0:Y:S02]  /*8d260*/  LDSM.16.M88.4 R16, [R9+0x1a080] ;  /* 0x01a080000910783b */ /* 0x000e240000000200 */
[----:B0-----:R-:W-:Y:S02]  /*8d270*/  STL [R1+0x3554], R18 ;  /* 0x0035541201007387 */ /* 0x001fe40000100800 */
[----:B------:R-:W-:Y:S02]  /*8d280*/  STL [R1+0x3550], R19 ;  /* 0x0035501301007387 */ /* 0x000fe40000100800 */
[----:B------:R0:W-:Y:S02]  /*8d290*/  STL.64 [R1+0x3df8], R16 ;  /* 0x003df81001007387 */ /* 0x0001e40000100a00 */
[----:B0-----:R-:W4:Y:S01]  /*8d2a0*/  LDL.64 R16, [R1+0x90] ;  /* 0x0000900001107983 */ /* 0x001f220000100a00 */
[----:B------:R-:W-:-:S02]  /*8d2b0*/  IMAD.MOV.U32 R22, RZ, RZ, R8 ;  /* 0x000000ffff167224 */ /* 0x000fc400078e0008 */
[----:B---3--:R-:W-:Y:S01]  /*8d2c0*/  IMAD.MOV.U32 R23, RZ, RZ, R4 ;  /* 0x000000ffff177224 */ /* 0x008fe200078e0004 */
[----:B----4-:R0:W-:Y:S02]  /*8d2d0*/  STL.64 [R1+0x3e80], R16 ;  /* 0x003e801001007387 */ /* 0x0101e40000100a00 */
[----:B0-----:R-:W-:Y:S02]  /*8d2e0*/  IMAD.MOV.U32 R16, RZ, RZ, R15 ;  /* 0x000000ffff107224 */ /* 0x001fe400078e000f */
[----:B------:R-:W-:-:S05]  /*8d2f0*/  IMAD.MOV.U32 R17, RZ, RZ, R14 ;  /* 0x000000ffff117224 */ /* 0x000fca00078e000e */
[----:B------:R0:W-:Y:S02]  /*8d300*/  STL.64 [R1+0x3e90], R16 ;  /* 0x003e901001007387 */ /* 0x0001e40000100a00 */
[----:B0-----:R-:W-:Y:S02]  /*8d310*/  IMAD.MOV.U32 R16, RZ, RZ, R11 ;  /* 0x000000ffff107224 */ /* 0x001fe400078e000b */
[----:B------:R-:W-:-:S05]  /*8d320*/  IMAD.MOV.U32 R17, RZ, RZ, R10 ;  /* 0x000000ffff117224 */ /* 0x000fca00078e000a */
[----:B------:R0:W-:Y:S01]  /*8d330*/  STL.64 [R1+0x3eb8], R16 ;  /* 0x003eb81001007387 */ /* 0x0001e20000100a00 */
[----:B------:R-:W3:Y:S02]  /*8d340*/  LDL.LU R8, [R1+0x3fc0] ;  /* 0x003fc00001087983 */ /* 0x000ee40000300800 */
[----:B------:R-:W4:Y:S02]  /*8d350*/  LDL.LU R4, [R1+0x3fbc] ;  /* 0x003fbc0001047983 */ /* 0x000f240000300800 */
[----:B------:R1:W-:Y:S01]  /*8d360*/  STL.64 [R1+0x3ec0], R22 ;  /* 0x003ec01601007387 */ /* 0x0003e20000100a00 */
[----:B0-----:R-:W2:Y:S01]  /*8d370*/  LDL.LU R16, [R1+0x8b0] ;  /* 0x0008b00001107983 */ /* 0x001ea20000300800 */
[----:B------:R-:W2:Y:S02]  /*8d380*/  LDL.LU R17, [R1+0x8b4] ;  /* 0x0008b40001117983 */ /* 0x000ea40000300800 */
[----:B------:R-:W2:Y:S02]  /*8d390*/  LDL.LU R18, [R1+0x8b8] ;  /* 0x0008b80001127983 */ /* 0x000ea40000300800 */
[----:B------:R-:W2:Y:S02]  /*8d3a0*/  LDL.LU R19, [R1+0x8bc] ;  /* 0x0008bc0001137983 */ /* 0x000ea40000300800 */
[----:B-1----:R-:W-:-:S02]  /*8d3b0*/  IMAD.MOV.U32 R22, RZ, RZ, R13 ;  /* 0x000000ffff167224 */ /* 0x002fc400078e000d */
[----:B------:R-:W-:Y:S01]  /*8d3c0*/  IMAD.MOV.U32 R23, RZ, RZ, R0 ;  /* 0x000000ffff177224 */ /* 0x000fe200078e0000 */
[----:B--2---:R-:W-:Y:S01]  /*8d3d0*/  STL.64 [R1+0x3ed0], R18 ;  /* 0x003ed01201007387 */ /* 0x004fe20000100a00 */
[----:B------:R0:W-:Y:S02]  /*8d3e0*/  STL.64 [R1+0x3ec8], R16 ;  /* 0x003ec81001007387 */ /* 0x0001e40000100a00 */
[----:B------:R-:W2:Y:S02]  /*8d3f0*/  LDL.LU R13, [R1+0x3fb8] ;  /* 0x003fb800010d7983 */ /* 0x000ea40000300800 */
[----:B------:R-:W2:Y:S01]  /*8d400*/  LDL.LU R0, [R1+0x3fb4] ;  /* 0x003fb40001007983 */ /* 0x000ea20000300800 */
[----:B------:R1:W-:Y:S04]  /*8d410*/  STL.64 [R1+0x3ed8], R22 ;  /* 0x003ed81601007387 */ /* 0x0003e80000100a00 */
        /* <DEDUP_REMOVED lines=15> */
[----:B---3--:R-:W-:-:S02]  /*8d510*/  IMAD.MOV.U32 R22, RZ, RZ, R8 ;  /* 0x000000ffff167224 */ /* 0x008fc400078e0008 */
[----:B------:R-:W-:Y:S01]  /*8d520*/  IMAD.MOV.U32 R23, RZ, RZ, R6 ;  /* 0x000000ffff177224 */ /* 0x000fe200078e0006 */
[----:B--2---:R-:W-:Y:S01]  /*8d530*/  STL.64 [R1+0x3f00], R18 ;  /* 0x003f001201007387 */ /* 0x004fe20000100a00 */
        /* <DEDUP_REMOVED lines=8> */
[----:B-1----:R-:W-:-:S02]  /*8d5c0*/  IMAD.MOV.U32 R22, RZ, RZ, R13 ;  /* 0x000000ffff167224 */ /* 0x002fc400078e000d */
[----:B----4-:R-:W-:Y:S01]  /*8d5d0*/  IMAD.MOV.U32 R23, RZ, RZ, R4 ;  /* 0x000000ffff177224 */ /* 0x010fe200078e0004 */
[----:B--2---:R-:W-:Y:S01]  /*8d5e0*/  STL.64 [R1+0x3f18], R18 ;  /* 0x003f181201007387 */ /* 0x004fe20000100a00 */
[----:B------:R0:W-:Y:S02]  /*8d5f0*/  STL.64 [R1+0x3f10], R16 ;  /* 0x003f101001007387 */ /* 0x0001e40000100a00 */
[----:B------:R-:W2:Y:S02]  /*8d600*/  LDL.LU R13, [R1+0x3fa0] ;  /* 0x003fa000010d7983 */ /* 0x000ea40000300800 */
[----:B------:R-:W4:Y:S01]  /*8d610*/  LDL.LU R4, [R1+0x3f9c] ;  /* 0x003f9c0001047983 */ /* 0x000f220000300800 */
        /* <DEDUP_REMOVED lines=8> */
[----:B------:R-:W-:Y:S02]  /*8d6a0*/  STL.64 [R1+0x3f28], R16 ;  /* 0x003f281001007387 */ /* 0x000fe40000100a00 */
[----:B------:R-:W2:Y:S02]  /*8d6b0*/  LDL.LU R5, [R1+0x3f98] ;  /* 0x003f980001057983 */ /* 0x000ea40000300800 */
[----:B------:R-:W2:Y:S01]  /*8d6c0*/  LDL.LU R0, [R1+0x3f94] ;  /* 0x003f940001007983 */ /* 0x000ea20000300800 */
[----:B------:R0:W-:Y:S02]  /*8d6d0*/  STL.64 [R1+0x3f38], R22 ;  /* 0x003f381601007387 */ /* 0x0001e40000100a00 */
[----:B0-----:R-:W-:Y:S02]  /*8d6e0*/  IMAD.MOV.U32 R22, RZ, RZ, R8 ;  /* 0x000000ffff167224 */ /* 0x001fe400078e0008 */
[----:B------:R-:W-:Y:S01]  /*8d6f0*/  IMAD.MOV.U32 R23, RZ, RZ, R12 ;  /* 0x000000ffff177224 */ /* 0x000fe200078e000c */
[----:B------:R-:W2:Y:S01]  /*8d700*/  LDL.LU R8, [R1+0x3f90] ;  /* 0x003f900001087983 */ /* 0x000ea20000300800 */
[----:B------:R-:W2:Y:S03]  /*8d710*/  LDL.LU R12, [R1+0x3f8c] ;  /* 0x003f8c00010c7983 */ /* 0x000ea60000300800 */
[----:B------:R0:W-:Y:S01]  /*8d720*/  STL.64 [R1+0x3f50], R22 ;  /* 0x003f501601007387 */ /* 0x0001e20000100a00 */
[----:B------:R-:W2:Y:S02]  /*8d730*/  LDL.LU R16, [R1+0xb90] ;  /* 0x000b900001107983 */ /* 0x000ea40000300800 */
[----:B------:R-:W2:Y:S02]  /*8d740*/  LDL.LU R17, [R1+0xb94] ;  /* 0x000b940001117983 */ /* 0x000ea40000300800 */
[----:B------:R-:W2:Y:S01]  /*8d750*/  LDL.LU R18, [R1+0xb98] ;  /* 0x000b980001127983 */ /* 0x000ea20000300800 */
[----:B------:R-:W2:Y:S01]  /*8d760*/  LDL.LU R19, [R1+0xb9c] ;  /* 0x000b9c0001137983 */ /* 0x000ea20000300800 */
[----:B0-----:R-:W-:-:S02]  /*8d770*/  IMAD.MOV.U32 R22, RZ, RZ, R13 ;  /* 0x000000ffff167224 */ /* 0x001fc400078e000d */
[----:B---3--:R-:W-:Y:S01]  /*8d780*/  IMAD.MOV.U32 R23, RZ, RZ, R6 ;  /* 0x000000ffff177224 */ /* 0x008fe200078e0006 */
[----:B------:R-:W3:Y:S04]  /*8d790*/  LDL.LU R13, [R1+0x3f88] ;  /* 0x003f8800010d7983 */ /* 0x000ee80000300800 */
[----:B------:R-:W-:Y:S04]  /*8d7a0*/  STL.64 [R1+0x3f68], R22 ;  /* 0x003f681601007387 */ /* 0x000fe80000100a00 */
[----:B--2---:R-:W-:Y:S01]  /*8d7b0*/  STL.64 [R1+0x3f48], R18 ;  /* 0x003f481201007387 */ /* 0x004fe20000100a00 */
[----:B------:R0:W-:Y:S03]  /*8d7c0*/  STL.64 [R1+0x3f40], R16 ;  /* 0x003f401001007387 */ /* 0x0001e60000100a00 */
[----:B0-----:R-:W2:Y:S01]  /*8d7d0*/  LDL.LU R16, [R1+0xba0] ;  /* 0x000ba00001107983 */ /* 0x001ea20000300800 */
[----:B------:R-:W2:Y:S02]  /*8d7e0*/  LDL.LU R17, [R1+0xba4] ;  /* 0x000ba40001117983 */ /* 0x000ea40000300800 */
[----:B------:R-:W-:-:S02]  /*8d7f0*/  IMAD.MOV.U32 R18, RZ, RZ, R12 ;  /* 0x000000ffff127224 */ /* 0x000fc400078e000c */
[----:B---3--:R-:W-:Y:S01]  /*8d800*/  IMAD.MOV.U32 R19, RZ, RZ, R13 ;  /* 0x000000ffff137224 */ /* 0x008fe200078e000d */
[----:B------:R-:W3:Y:S01]  /*8d810*/  LDL.LU R12, [R1+0x3f84] ;  /* 0x003f8400010c7983 */ /* 0x000ee20000300800 */
[----:B------:R-:W3:Y:S03]  /*8d820*/  LDL.LU R13, [R1+0x3f80] ;  /* 0x003f8000010d7983 */ /* 0x000ee60000300800 */
[----:B------:R-:W-:Y:S04]  /*8d830*/  STL.64 [R1+0x3f60], R18 ;  /* 0x003f601201007387 */ /* 0x000fe80000100a00 */
[----:B--2---:R0:W-:Y:S04]  /*8d840*/  STL.64 [R1+0x3f58], R16 ;  /* 0x003f581001007387 */ /* 0x0041e80000100a00 */
[----:B0-----:R-:W2:Y:S01]  /*8d850*/  LDL.LU R16, [R1+0xbb0] ;  /* 0x000bb00001107983 */ /* 0x001ea20000300800 */
[----:B------:R-:W2:Y:S02]  /*8d860*/  LDL.LU R17, [R1+0xbb4] ;  /* 0x000bb40001117983 */ /* 0x000ea40000300800 */
[----:B------:R-:W2:Y:S02]  /*8d870*/  LDL.LU R18, [R1+0xbb8] ;  /* 0x000bb80001127983 */ /* 0x000ea40000300800 */
[----:B------:R-:W2:Y:S02]  /*8d880*/  LDL.LU R19, [R1+0xbbc] ;  /* 0x000bbc0001137983 */ /* 0x000ea40000300800 */
[----:B--2---:R3:W-:Y:S02]  /*8d890*/  STL.64 [R1+0x3f78], R18 ;  /* 0x003f781201007387 */ /* 0x0047e40000100a00 */
[----:B---3--:R-:W-:-:S02]  /*8d8a0*/  IMAD.MOV.U32 R18, RZ, RZ, R13 ;  /* 0x000000ffff127224 */ /* 0x008fc400078e000d */
[----:B------:R-:W-:Y:S02]  /*8d8b0*/  IMAD.MOV.U32 R19, RZ, RZ, R12 ;  /* 0x000000ffff137224 */ /* 0x000fe400078e000c */
[----:B------:R-:W0:Y:S04]  /*8d8c0*/  LDSM.16.M88.4 R12, [R9+0x1c080] ;  /* 0x01c08000090c783b */ /* 0x000e280000000200 */
[----:B------:R1:W-:Y:S04]  /*8d8d0*/  STL.64 [R1+0x3f70], R16 ;  /* 0x003f701001007387 */ /* 0x0003e80000100a00 */
[----:B-1----:R-:W2:Y:S01]  /*8d8e0*/  LDL.LU R16, [R1+0xbc0] ;  /* 0x000bc00001107983 */ /* 0x002ea20000300800 */
[----:B------:R-:W2:Y:S03]  /*8d8f0*/  LDL.LU R17, [R1+0xbc4] ;  /* 0x000bc40001117983 */ /* 0x000ea60000300800 */
[----:B0-----:R-:W-:Y:S01]  /*8d900*/  STL [R1+0x34ec], R14 ;  /* 0x0034ec0e01007387 */ /* 0x001fe20000100800 */
[----:B------:R-:W-:Y:S02]  /*8d910*/  STL [R1+0x34e8], R15 ;  /* 0x0034e80f01007387 */ /* 0x000fe40000100800 */
[----:B------:R0:W-:Y:S02]  /*8d920*/  STL.64 [R1+0x3e88], R12 ;  /* 0x003e880c01007387 */ /* 0x0001e40000100a00 */
[----:B0-----:R-:W3:Y:S01]  /*8d930*/  LDL.LU R12, [R1+0x880] ;  /* 0x00088000010c7983 */ /* 0x001ee20000300800 */
[----:B------:R-:W3:Y:S02]  /*8d940*/  LDL.LU R13, [R1+0x884] ;  /* 0x00088400010d7983 */ /* 0x000ee40000300800 */
[----:B------:R-:W2:Y:S02]  /*8d950*/  LDL.LU R14, [R1+0x888] ;  /* 0x00088800010e7983 */ /* 0x000ea40000300800 */
[----:B------:R-:W2:Y:S02]  /*8d960*/  LDL.LU R15, [R1+0x88c] ;  /* 0x00088c00010f7983 */ /* 0x000ea40000300800 */
[----:B------:R-:W-:-:S02]  /*8d970*/  IMAD.MOV.U32 R22, RZ, RZ, R5 ;  /* 0x000000ffff167224 */ /* 0x000fc400078e0005 */
[----:B----4-:R-:W-:Y:S02]  /*8d980*/  IMAD.MOV.U32 R23, RZ, RZ, R4 ;  /* 0x000000ffff177224 */ /* 0x010fe400078e0004 */
[----:B------:R-:W-:Y:S04]  /*8d990*/  LDSM.16.MT88.4 R4, [R7+0x26080] ;  /* 0x026080000704783b */ /* 0x000fe80000004200 */
[----:B--2---:R0:W-:Y:S02]  /*8d9a0*/  STL.64 [R1+0x3ea0], R14 ;  /* 0x003ea00e01007387 */ /* 0x0041e40000100a00 */
[----:B0-----:R-:W-:Y:S02]  /*8d9b0*/  IMAD.MOV.U32 R15, RZ, RZ, R8 ;  /* 0x000000ffff0f7224 */ /* 0x001fe400078e0008 */
[----:B------:R-:W0:Y:S04]  /*8d9c0*/  LDSM.16.M88.4 R8, [R9+0x1e080] ;  /* 0x01e080000908783b */ /* 0x000e280000000200 */
[----:B---3--:R1:W-:Y:S04]  /*8d9d0*/  STL.64 [R1+0x3e98], R12 ;  /* 0x003e980c01007387 */ /* 0x0083e80000100a00 */
[----:B-1----:R-:W2:Y:S01]  /*8d9e0*/  LDL.LU R12, [R1+0x8a0] ;  /* 0x0008a000010c7983 */ /* 0x002ea20000300800 */
[----:B------:R-:W2:Y:S02]  /*8d9f0*/  LDL.LU R13, [R1+0x8a4] ;  /* 0x0008a400010d7983 */ /* 0x000ea40000300800 */
[----:B------:R-:W2:Y:S01]  /*8da00*/  LDL.LU R14, [R1+0x8a8] ;  /* 0x0008a800010e7983 */ /* 0x000ea20000300800 */
[----:B0-----:R-:W-:Y:S01]  /*8da10*/  STL [R1+0x3748], R10 ;  /* 0x0037480a01007387 */ /* 0x001fe20000100800 */
[----:B------:R-:W-:Y:S02]  /*8da20*/  STL [R1+0x3744], R11 ;  /* 0x0037440b01007387 */ /* 0x000fe40000100800 */
[----:B------:R0:W-:Y:S02]  /*8da30*/  STL.64 [R1+0x3d98], R8 ;  /* 0x003d980801007387 */ /* 0x0001e40000100a00 */
[----:B0-----:R-:W3:Y:S01]  /*8da40*/  LDL.LU R8, [R1+0x860] ;  /* 0x0008600001087983 */ /* 0x001ee20000300800 */
[----:B------:R-:W3:Y:S02]  /*8da50*/  LDL.LU R9, [R1+0x864] ;  /* 0x0008640001097983 */ /* 0x000ee40000300800 */
[----:B------:R-:W3:Y:S02]  /*8da60*/  LDL.LU R10, [R1+0x868] ;  /* 0x00086800010a7983 */ /* 0x000ee40000300800 */
[----:B------:R-:W3:Y:S01]  /*8da70*/  LDL.LU R11, [R1+0x86c] ;  /* 0x00086c00010b7983 */ /* 0x000ee20000300800 */
[----:B------:R-:W-:Y:S01]  /*8da80*/  STL.64 [R1+0x3d90], R6 ;  /* 0x003d900601007387 */ /* 0x000fe20000100a00 */
[----:B------:R0:W-:Y:S02]  /*8da90*/  STL.64 [R1+0x3d88], R4 ;  /* 0x003d880401007387 */ /* 0x0001e40000100a00 */
[----:B0-----:R-:W-:-:S02]  /*8daa0*/  IMAD.MOV.U32 R4, RZ, RZ, R20 ;  /* 0x000000ffff047224 */ /* 0x001fc400078e0014 */
[C---:B------:R-:W-:Y:S01]  /*8dab0*/  HMMA.16816.F32.BF16 R20, R24.reuse, R22, R16 ;  /* 0x000000161814723c */ /* 0x040fe20000041810 */
        /* <DEDUP_REMOVED lines=56> */
[----:B------:R-:W2:Y:S01]  /*8de40*/  LDL.LU.64 R16, [R1+0x3eb8] ;  /* 0x003eb80001107983 */ /* 0x000ea20000300a00 */
[----:B------:R-:W2:Y:S02]  /*8de50*/  LDL.LU.64 R22, [R1+0x3eb0] ;  /* 0x003eb00001167983 */ /* 0x000ea40000300a00 */
[----:B------:R-:W2:Y:S11]  /*8de60*/  LDL.LU.64 R20, [R1+0x3ea8] ;  /* 0x003ea80001147983 */ /* 0x000eb60000300a00 */
[----:B------:R-:W-:Y:S07]  /*8de70*/  @!UPT UIADD3 URZ, URZ, URZ, URZ ;  /* 0x0000003f3f3ff290 */ /* 0x000fee000fffe03f */
[----:B------:R0:W-:Y:S01]  /*8de80*/  STL.64 [R1+0xd0], R24 ;  /* 0x0000d01801007387 */ /* 0x0001e20000100a00 */
[----:B------:R1:W-:Y:S03]  /*8de90*/  STL.64 [R1+0xd8], R26 ;  /* 0x0000d81a01007387 */ /* 0x0003e60000100a00 */
[----:B0-----:R-:W4:Y:S01]  /*8dea0*/  LDL.LU R24, [R1+0x870] ;  /* 0x0008700001187983 */ /* 0x001f220000300800 */
[----:B------:R-:W4:Y:S02]  /*8deb0*/  LDL.LU R25, [R1+0x874] ;  /* 0x0008740001197983 */ /* 0x000f240000300800 */
[----:B-1----:R-:W4:Y:S01]  /*8dec0*/  LDL.LU R26, [R1+0x878] ;  /* 0x00087800011a7983 */ /* 0x002f220000300800 */
[C---:B--2---:R-:W-:Y:S01]  /*8ded0*/  HMMA.16816.F32.BF16 R16, R20.reuse, R16, R12 ;  /* 0x000000101410723c */ /* 0x044fe2000004180c */
[----:B------:R-:W2:Y:S01]  /*8dee0*/  LDL.LU.64 R14, [R1+0x3ea0] ;  /* 0x003ea000010e7983 */ /* 0x000ea20000300a00 */
[----:B------:R-:W2:Y:S11]  /*8def0*/  LDL.LU.64 R12, [R1+0x3e98] ;  /* 0x003e9800010c7983 */ /* 0x000eb60000300a00 */
[----:B------:R-:W-:Y:S10]  /*8df00*/  @!UPT UIADD3 URZ, URZ, URZ, URZ ;  /* 0x0000003f3f3ff290 */ /* 0x000ff4000fffe03f */
[----:B------:R0:W-:Y:S01]  /*8df10*/  STL.64 [R1+0x590], R16 ;  /* 0x0005901001007387 */ /* 0x0001e20000100a00 */
[----:B------:R2:W-:Y:S03]  /*8df20*/  STL.64 [R1+0x598], R18 ;  /* 0x0005981201007387 */ /* 0x0005e60000100a00 */
[----:B0-----:R-:W2:Y:S02]  /*8df30*/  LDL.LU.64 R16, [R1+0x3e90] ;  /* 0x003e900001107983 */ /* 0x001ea40000300a00 */
[----:B--2---:R-:W-:Y:S02]  /*8df40*/  HMMA.16816.F32.BF16 R16, R20, R16, R12 ;  /* 0x000000101410723c */ /* 0x004fe4000004180c */
[----:B------:R-:W2:Y:S11]  /*8df50*/  LDL.LU.64 R12, [R1+0x3e88] ;  /* 0x003e8800010c7983 */ /* 0x000eb60000300a00 */
[----:B------:R-:W-:Y:S10]  /*8df60*/  @!UPT UIADD3 URZ, URZ, URZ, URZ ;  /* 0x0000003f3f3ff290 */ /* 0x000ff4000fffe03f */
[----:B------:R0:W-:Y:S01]  /*8df70*/  STL.64 [R1+0x580], R16 ;  /* 0x0005801001007387 */ /* 0x0001e20000100a00 */
[----:B------:R-:W-:Y:S03]  /*8df80*/  STL.64 [R1+0x588], R18 ;  /* 0x0005881201007387 */ /* 0x000fe60000100a00 */
[----:B0-----:R-:W3:Y:S01]  /*8df90*/  LDL.LU.64 R16, [R1+0x3e80] ;  /* 0x003e800001107983 */ /* 0x001ee20000300a00 */
[----:B------:R-:W-:Y:S02]  /*8dfa0*/  IMAD.MOV.U32 R5, RZ, RZ, R3 ;  /* 0x000000ffff057224 */ /* 0x000fe400078e0003 */
[----:B------:R-:W-:-:S07]  /*8dfb0*/  IMAD.MOV.U32 R27, RZ, RZ, R0 ;  /* 0x000000ffff1b7224 */ /* 0x000fce00078e0000 */
[C---:B----4-:R-:W-:Y:S11]  /*8dfc0*/  HMMA.16816.F32.BF16 R24, R20.reuse, R4, R24 ;  /* 0x000000041418723c */ /* 0x050ff60000041818 */
[----:B------:R-:W-:Y:S11]  /*8dfd0*/  @!UPT UIADD3 URZ, URZ, URZ, URZ ;  /* 0x0000003f3f3ff290 */ /* 0x000ff6000fffe03f */
[----:B------:R-:W-:Y:S01]  /*8dfe0*/  @!UPT UIADD3 URZ, URZ, URZ, URZ ;  /* 0x0000003f3f3ff290 */ /* 0x000fe2000fffe03f */
[----:B------:R-:W-:Y:S01]  /*8dff0*/  STL.64 [R1+0x570], R24 ;  /* 0x0005701801007387 */ /* 0x000fe20000100a00 */
[----:B------:R-:W-:Y:S01]  /*8e000*/  STL.64 [R1+0x578], R26 ;  /* 0x0005781a01007387 */ /* 0x000fe20000100a00 */
[----:B---3--:R-:W-:Y:S01]  /*8e010*/  HMMA.16816.F32.BF16 R4, R20, R16, R8 ;  /* 0x000000101404723c */ /* 0x008fe20000041808 */
[----:B------:R-:W-:Y:S02]  /*8e020*/  IMAD.MOV.U32 R15, RZ, RZ, R16 ;  /* 0x000000ffff0f7224 */ /* 0x000fe400078e0010 */
[----:B------:R-:W-:Y:S11]  /*8e030*/  IMAD.MOV.U32 R14, RZ, RZ, R17 ;  /* 0x000000ffff0e7224 */ /* 0x000ff600078e0011 */
[----:B------:R-:W-:Y:S09]  /*8e040*/  @!UPT UIADD3 URZ, URZ, URZ, URZ ;  /* 0x0000003f3f3ff290 */ /* 0x000ff2000fffe03f */
[----:B------:R-:W-:Y:S01]  /*8e050*/  STL [R1+0x560], R4 ;  /* 0x0005600401007387 */ /* 0x000fe20000100800 */
[----:B------:R-:W-:Y:S02]  /*8e060*/  STL.64 [R1+0x3da8], R14 ;  /* 0x003da80e01007387 */ /* 0x000fe40000100a00 */
[----:B--2---:R0:W-:Y:S02]  /*8e070*/  STL.64 [R1+0x3da0], R12 ;  /* 0x003da00c01007387 */ /* 0x0041e40000100a00 */
[----:B0-----:R-:W2:Y:S01]  /*8e080*/  LDL.LU R12, [R1+0xb00] ;  /* 0x000b0000010c7983 */ /* 0x001ea20000300800 */
[----:B------:R-:W2:Y:S02]  /*8e090*/  LDL.LU R13, [R1+0xb04] ;  /* 0x000b0400010d7983 */ /* 0x000ea40000300800 */
[----:B------:R-:W3:Y:S02]  /*8e0a0*/  LDL.LU R14, [R1+0xb08] ;  /* 0x000b0800010e7983 */ /* 0x000ee40000300800 */
[----:B------:R-:W3:Y:S02]  /*8e0b0*/  LDL.LU R15, [R1+0xb0c] ;  /* 0x000b0c00010f7983 */ /* 0x000ee40000300800 */
[----:B---3--:R-:W-:Y:S01]  /*8e0c0*/  STL.64 [R1+0x3db8], R14 ;  /* 0x003db80e01007387 */ /* 0x008fe20000100a00 */
[----:B--2---:R0:W-:Y:S03]  /*8e0d0*/  STL.64 [R1+0x3db0], R12 ;  /* 0x003db00c01007387 */ /* 0x0041e60000100a00 */
[----:B0-----:R-:W2:Y:S04]  /*8e0e0*/  LDL.64 R12, [R1] ;  /* 0x00000000010c7983 */ /* 0x001ea80000100a00 */
[----:B--2---:R0:W-:Y:S04]  /*8e0f0*/  STL.64 [R1+0x3dc0], R12 ;  /* 0x003dc00c01007387 */ /* 0x0041e80000100a00 */
[----:B0-----:R-:W2:Y:S04]  /*8e100*/  LDL R12, [R1+0x10] ;  /* 0x00001000010c7983 */ /* 0x001ea80000100800 */
[----:B------:R-:W2:Y:S04]  /*8e110*/  LDL R13, [R1+0x14] ;  /* 0x00001400010d7983 */ /* 0x000ea80000100800 */
[----:B--2---:R0:W-:Y:S01]  /*8e120*/  STL.64 [R1+0x3dd8], R12 ;  /* 0x003dd80c01007387 */ /* 0x0041e20000100a00 */
[----:B------:R-:W2:Y:S02]  /*8e130*/  LDL.LU R8, [R1+0xaf0] ;  /* 0x000af00001087983 */ /* 0x000ea40000300800 */
[----:B------:R-:W2:Y:S02]  /*8e140*/  LDL.LU R9, [R1+0xaf4] ;  /* 0x000af40001097983 */ /* 0x000ea40000300800 */
[----:B------:R-:W3:Y:S01]  /*8e150*/  LDL.LU R10, [R1+0xaf8] ;  /* 0x000af800010a7983 */ /* 0x000ee20000300800 */
[----:B------:R-:W3:Y:S01]  /*8e160*/  LDL.LU R11, [R1+0xafc] ;  /* 0x000afc00010b7983 */ /* 0x000ee20000300800 */
        /* <DEDUP_REMOVED lines=10> */
[----:B------:R-:W3:Y:S01]  /*8e210*/  LDL.LU R11, [R1+0xb2c] ;  /* 0x000b2c00010b7983 */ /* 0x000ee20000300800 */
[----:B------:R-:W2:Y:S01]  /*8e220*/  LDL.LU R16, [R1+0xb40] ;  /* 0x000b400001107983 */ /* 0x000ea20000300800 */
[----:B------:R-:W2:Y:S02]  /*8e230*/  LDL.LU R17, [R1+0xb44] ;  /* 0x000b440001117983 */ /* 0x000ea40000300800 */
[----:B------:R-:W2:Y:S02]  /*8e240*/  LDL.LU R18, [R1+0xb48] ;  /* 0x000b480001127983 */ /* 0x000ea40000300800 */
[----:B------:R-:W2:Y:S02]  /*8e250*/  LDL.LU R19, [R1+0xb4c] ;  /* 0x000b4c0001137983 */ /* 0x000ea40000300800 */
[----:B--2---:R-:W-:Y:S01]  /*8e260*/  STL.64 [R1+0x3e08], R18 ;  /* 0x003e081201007387 */ /* 0x004fe20000100a00 */
[----:B------:R0:W-:Y:S03]  /*8e270*/  STL.64 [R1+0x3e00], R16 ;  /* 0x003e001001007387 */ /* 0x0001e60000100a00 */
[----:B0-----:R-:W2:Y:S04]  /*8e280*/  LDL R16, [R1+0x40] ;  /* 0x0000400001107983 */ /* 0x001ea80000100800 */
[----:B------:R-:W2:Y:S04]  /*8e290*/  LDL R17, [R1+0x44] ;  /* 0x0000440001117983 */ /* 0x000ea80000100800 */
[----:B--2---:R4:W-:Y:S02]  /*8e2a0*/  STL.64 [R1+0x3e18], R16 ;  /* 0x003e181001007387 */ /* 0x0049e40000100a00 */
[----:B----4-:R-:W-:-:S02]  /*8e2b0*/  IMAD.MOV.U32 R16, RZ, RZ, R2 ;  /* 0x000000ffff107224 */ /* 0x010fc400078e0002 */
[----:B------:R-:W-:Y:S01]  /*8e2c0*/  IMAD.MOV.U32 R17, RZ, RZ, R29 ;  /* 0x000000ffff117224 */ /* 0x000fe200078e001d */
[----:B------:R-:W2:Y:S01]  /*8e2d0*/  LDL.LU R2, [R1+0x3e70] ;  /* 0x003e700001027983 */ /* 0x000ea20000300800 */
[----:B------:R-:W4:Y:S02]  /*8e2e0*/  LDL.LU R29, [R1+0x3e6c] ;  /* 0x003e6c00011d7983 */ /* 0x000f240000300800 */
[----:B------:R-:W2:Y:S02]  /*8e2f0*/  LDL R24, [R1+0x70] ;  /* 0x0000700001187983 */ /* 0x000ea40000100800 */
[----:B------:R-:W2:Y:S02]  /*8e300*/  LDL R25, [R1+0x74] ;  /* 0x0000740001197983 */ /* 0x000ea40000100800 */
[----:B--2---:R4:W-:Y:S01]  /*8e310*/  STL.64 [R1+0x3e50], R24 ;  /* 0x003e501801007387 */ /* 0x0049e20000100a00 */
[----:B------:R-:W-:Y:S02]  /*8e320*/  STL.64 [R1+0x3e30], R16 ;  /* 0x003e301001007387 */ /* 0x000fe40000100a00 */
[----:B------:R-:W2:Y:S02]  /*8e330*/  LDL.64 R12, [R1+0x30] ;  /* 0x00003000010c7983 */ /* 0x000ea40000100a00 */
[----:B----4-:R-:W-:Y:S01]  /*8e340*/  IMAD.MOV.U32 R24, RZ, RZ, R29 ;  /* 0x000000ffff187224 */ /* 0x010fe200078e001d */
[----:B--2---:R0:W-:Y:S04]  /*8e350*/  STL.64 [R1+0x3e10], R12 ;  /* 0x003e100c01007387 */ /* 0x0041e80000100a00 */
[----:B0-----:R-:W2:Y:S01]  /*8e360*/  LDL.LU R12, [R1+0x8c0] ;  /* 0x0008c000010c7983 */ /* 0x001ea20000300800 */
[----:B------:R-:W2:Y:S02]  /*8e370*/  LDL.LU R13, [R1+0x8c4] ;  /* 0x0008c400010d7983 */ /* 0x000ea40000300800 */
[----:B------:R-:W4:Y:S02]  /*8e380*/  LDL.LU R14, [R1+0x8c8] ;  /* 0x0008c800010e7983 */ /* 0x000f240000300800 */
[----:B------:R-:W4:Y:S01]  /*8e390*/  LDL.LU R15, [R1+0x8cc] ;  /* 0x0008cc00010f7983 */ /* 0x000f220000300800 */
[----:B------:R-:W2:Y:S01]  /*8e3a0*/  LDL.LU R29, [R1+0x3e68] ;  /* 0x003e6800011d7983 */ /* 0x000ea20000300800 */
[----:B------:R-:W2:Y:S03]  /*8e3b0*/  LDL.64 R16, [R1+0x60] ;  /* 0x0000600001107983 */ /* 0x000ea60000100a00 */
[----:B--2---:R0:W-:Y:S04]  /*8e3c0*/  STL.64 [R1+0x3e48], R16 ;  /* 0x003e481001007387 */ /* 0x0041e80000100a00 */
        /* <DEDUP_REMOVED lines=10> */
[----:B----4-:R-:W-:Y:S01]  /*8e470*/  STL.64 [R1+0x3e28], R14 ;  /* 0x003e280e01007387 */ /* 0x010fe20000100a00 */
[----:B------:R0:W-:Y:S03]  /*8e480*/  STL.64 [R1+0x3e20], R12 ;  /* 0x003e200c01007387 */ /* 0x0001e60000100a00 */
[----:B0-----:R-:W4:Y:S01]  /*8e490*/  LDL.LU R12, [R1+0x8d0] ;  /* 0x0008d000010c7983 */ /* 0x001f220000300800 */
[----:B------:R-:W4:Y:S02]  /*8e4a0*/  LDL.LU R13, [R1+0x8d4] ;  /* 0x0008d400010d7983 */ /* 0x000f240000300800 */
[----:B------:R-:W3:Y:S02]  /*8e4b0*/  LDL.LU R14, [R1+0x8d8] ;  /* 0x0008d800010e7983 */ /* 0x000ee40000300800 */
[----:B------:R-:W3:Y:S02]  /*8e4c0*/  LDL.LU R15, [R1+0x8dc] ;  /* 0x0008dc00010f7983 */ /* 0x000ee40000300800 */
[----:B------:R-:W-:-:S02]  /*8e4d0*/  IMAD.MOV.U32 R25, RZ, RZ, R2 ;  /* 0x000000ffff197224 */ /* 0x000fc400078e0002 */
[----:B------:R-:W-:Y:S02]  /*8e4e0*/  IMAD.MOV.U32 R0, RZ, RZ, R7 ;  /* 0x000000ffff007224 */ /* 0x000fe400078e0007 */
[----:B------:R-:W-:Y:S02]  /*8e4f0*/  IMAD.MOV.U32 R28, RZ, RZ, R6 ;  /* 0x000000ffff1c7224 */ /* 0x000fe400078e0006 */
[----:B------:R-:W-:Y:S01]  /*8e500*/  IMAD.MOV.U32 R3, RZ, RZ, R5 ;  /* 0x000000ffff037224 */ /* 0x000fe200078e0005 */
[C---:B--2---:R-:W-:Y:S01]  /*8e510*/  HMMA.16816.F32.BF16 R24, R20.reuse, R24, R16 ;  /* 0x000000181418723c */ /* 0x044fe20000041810 */
[----:B---3--:R-:W-:Y:S01]  /*8e520*/  STL.64 [R1+0x3e40], R14 ;  /* 0x003e400e01007387 */ /* 0x008fe20000100a00 */
[----:B----4-:R0:W-:Y:S03]  /*8e530*/  STL.64 [R1+0x3e38], R12 ;  /* 0x003e380c01007387 */ /* 0x0101e60000100a00 */
        /* <DEDUP_REMOVED lines=13> */
[----:B------:R-:W-:Y:S01]  /*8e610*/  STL [R1+0x374c], R0 ;  /* 0x00374c0001007387 */ /* 0x000fe20000100800 */
[----:B------:R0:W-:Y:S04]  /*8e620*/  STL [R1+0x3740], R28 ;  /* 0x0037401c01007387 */ /* 0x0001e80000100800 */
[----:B0-----:R-:W2:Y:S01]  /*8e630*/  LDL R28, [R1+0x22c0] ;  /* 0x0022c000011c7983 */ /* 0x001ea20000100800 */
[----:B------:R-:W-:Y:S02]  /*8e640*/  STL [R1+0x36a0], R3 ;  /* 0x0036a00301007387 */ /* 0x000fe40000100800 */
[----:B------:R-:W2:Y:S02]  /*8e650*/  LDL.LU.64 R18, [R1+0x3e60] ;  /* 0x003e600001127983 */ /* 0x000ea40000300a00 */
[----:B------:R-:W2:Y:S01]  /*8e660*/  LDL.LU.64 R16, [R1+0x3e58] ;  /* 0x003e580001107983 */ /* 0x000ea20000300a00 */
[----:B------:R0:W-:Y:S01]  /*8e670*/  STL.64 [R1+0x550], R24 ;  /* 0x0005501801007387 */ /* 0x0001e20000100a00 */
[----:B------:R2:W-:Y:S03]  /*8e680*/  STL.64 [R1+0x558], R26 ;  /* 0x0005581a01007387 */ /* 0x0005e60000100a00 */
[----:B0-----:R-:W2:Y:S01]  /*8e690*/  LDL.LU.64 R24, [R1+0x3e50] ;  /* 0x003e500001187983 */ /* 0x001ea20000300a00 */
[----:B------:R-:W-:Y:S01]  /*8e6a0*/  IMAD.MOV.U32 R7, RZ, RZ, R29 ;  /* 0x000000ffff077224 */ /* 0x000fe200078e001d */
[C---:B--2---:R-:W-:Y:S02]  /*8e6b0*/  HMMA.16816.F32.BF16 R24, R20.reuse, R24, R16 ;  /* 0x000000181418723c */ /* 0x044fe40000041810 */
[----:B------:R-:W2:Y:S11]  /*8e6c0*/  LDL.LU.64 R16, [R1+0x3e48] ;  /* 0x003e480001107983 */ /* 0x000eb60000300a00 */
[----:B------:R-:W-:Y:S10]  /*8e6d0*/  @!UPT UIADD3 URZ, URZ, URZ, URZ ;  /* 0x0000003f3f3ff290 */ /* 0x000ff4000fffe03f */
[----:B------:R-:W-:Y:S01]  /*8e6e0*/  STL.64 [R1+0x540], R24 ;  /* 0x0005401801007387 */ /* 0x000fe20000100a00 */
[----:B------:R-:W-:Y:S02]  /*8e6f0*/  STL [R1+0x548], R26 ;  /* 0x0005481a01007387 */ /* 0x000fe40000100800 */
[----:B------:R-:W-:Y:S02]  /*8e700*/  IMAD.MOV.U32 R29, RZ, RZ, R27 ;  /* 0x000000ffff1d7224 */ /* 0x000fe400078e001b */
[----:B------:R-:W0:Y:S04]  /*8e710*/  LDSM.16.MT88.4 R24, [R28+0x26000] ;  /* 0x026000001c18783b */ /* 0x000e280000004200 */
[----:B------:R-:W-:Y:S04]  /*8e720*/  STL [R1+0x3750], R29 ;  /* 0x0037501d01007387 */ /* 0x000fe80000100800 */
[----:B0-----:R-:W-:Y:S01]  /*8e730*/  STL.64 [R1+0x3cc0], R26 ;  /* 0x003cc01a01007387 */ /* 0x001fe20000100a00 */
[----:B------:R0:W-:Y:S03]  /*8e740*/  STL.64 [R1+0x3cb8], R24 ;  /* 0x003cb81801007387 */ /* 0x0001e60000100a00 */
[----:B0-----:R-:W3:Y:S01]  /*8e750*/  LDL.LU R24, [R1+0xb10] ;  /* 0x000b100001187983 */ /* 0x001ee20000300800 */
[----:B------:R-:W3:Y:S02]  /*8e760*/  LDL.LU R25, [R1+0xb14] ;  /* 0x000b140001197983 */ /* 0x000ee40000300800 */
[----:B------:R-:W3:Y:S02]  /*8e770*/  LDL.LU R26, [R1+0xb18] ;  /* 0x000b1800011a7983 */ /* 0x000ee40000300800 */
        /* <DEDUP_REMOVED lines=32> */
[----:B------:R-:W3:Y:S02]  /*8e980*/  LDL.LU.64 R12, [R1+0x3df0] ;  /* 0x003df000010c7983 */ /* 0x000ee40000300a00 */
        /* <DEDUP_REMOVED lines=13> */
[----:B0-----:R-:W2:Y:S02]  /*8ea60*/  LDL.LU.64 R12, [R1+0x3dc0] ;  /* 0x003dc000010c7983 */ /* 0x001ea40000300a00 */
[C---:B--2---:R-:W-:Y:S11]  /*8ea70*/  HMMA.16816.F32.BF16 R24, R20.reuse, R12, R24 ;  /* 0x0000000c1418723c */ /* 0x044ff60000041818 */
[----:B------:R-:W-:Y:S11]  /*8ea80*/  @!UPT UIADD3 URZ, URZ, URZ, URZ ;  /* 0x0000003f3f3ff290 */ /* 0x000ff6000fffe03f */
[----:B------:R-:W-:Y:S01]  /*8ea90*/  @!UPT UIADD3 URZ, URZ, URZ, URZ ;  /* 0x0000003f3f3ff290 */ /* 0x000fe2000fffe03f */
[----:B------:R-:W-:Y:S01]  /*8eaa0*/  STL.64 [R1+0x880], R24 ;  /* 0x0008801801007387 */ /* 0x000fe20000100a00 */
[----:B------:R0:W-:Y:S02]  /*8eab0*/  STL.64 [R1+0x888], R26 ;  /* 0x0008881a01007387 */ /* 0x0001e40000100a00 */
[----:B-1----:R-:W2:Y:S02]  /*8eac0*/  LDL.LU.64 R14, [R1+0x3db8] ;  /* 0x003db800010e7983 */ /* 0x002ea40000300a00 */
        /* <DEDUP_REMOVED lines=10> */
[----:B------:R0:W-:Y:S02]  /*8eb70*/  STL.64 [R1+0x3ce0], R16 ;  /* 0x003ce01001007387 */ /* 0x0001e40000100a00 */
[----:B------:R-:W-:Y:S01]  /*8eb80*/  STL.64 [R1+0x3d40], R18 ;  /* 0x003d401201007387 */ /* 0x000fe20000100a00 */
[----:B0-----:R-:W2:Y:S01]  /*8eb90*/  LDL.64 R16, [R1+0xc0] ;  /* 0x0000c00001107983 */ /* 0x001ea20000100a00 */
[C---:B---3--:R-:W-:Y:S11]  /*8eba0*/  HMMA.16816.F32.BF16 R8, R20.reuse, R12, R8 ;  /* 0x0000000c1408723c */ /* 0x048ff60000041808 */
[----:B------:R-:W-:Y:S11]  /*8ebb0*/  @!UPT UIADD3 URZ, URZ, URZ, URZ ;  /* 0x0000003f3f3ff290 */ /* 0x000ff6000fffe03f */
[----:B------:R-:W-:Y:S01]  /*8ebc0*/  @!UPT UIADD3 URZ, URZ, URZ, URZ ;  /* 0x0000003f3f3ff290 */ /* 0x000fe2000fffe03f */
[----:B------:R0:W-:Y:S01]  /*8ebd0*/  STL.64 [R1+0x860], R8 ;  /* 0x0008600801007387 */ /* 0x0001e20000100a00 */
[----:B------:R-:W-:Y:S03]  /*8ebe0*/  STL.64 [R1+0x868], R10 ;  /* 0x0008680a01007387 */ /* 0x000fe60000100a00 */
[----:B0-----:R-:W4:Y:S01]  /*8ebf0*/  LDL.LU.64 R8, [R1+0x3d98] ;  /* 0x003d980001087983 */ /* 0x001f220000300a00 */
[----:B------:R-:W-:Y:S02]  /*8ec00*/  STL [R1+0x3ce8], R12 ;  /* 0x003ce80c01007387 */ /* 0x000fe40000100800 */
[----:B------:R-:W-:Y:S01]  /*8ec10*/  STL [R1+0x3cd8], R13 ;  /* 0x003cd80d01007387 */ /* 0x000fe20000100800 */
[----:B----4-:R-:W-:Y:S01]  /*8ec20*/  HMMA.16816.F32.BF16 R20, R20, R8, R4 ;  /* 0x000000081414723c */ /* 0x010fe20000041804 */
[----:B------:R-:W3:Y:S01]  /*8ec30*/  LDL.LU.64 R6, [R1+0x3d90] ;  /* 0x003d900001067983 */ /* 0x000ee20000300a00 */
[----:B------:R-:W3:Y:S11]  /*8ec40*/  LDL.LU.64 R4, [R1+0x3d88] ;  /* 0x003d880001047983 */ /* 0x000ef60000300a00 */
        /* <DEDUP_REMOVED lines=8> */
[----:B--2---:R-:W-:-:S02]  /*8ecd0*/  IMAD.MOV.U32 R25, RZ, RZ, R16 ;  /* 0x000000ffff197224 */ /* 0x004fc400078e0010 */
[----:B------:R-:W-:Y:S01]  /*8ece0*/  IMAD.MOV.U32 R24, RZ, RZ, R17 ;  /* 0x000000ffff187224 */ /* 0x000fe200078e0011 */
[----:B---3--:R-:W-:Y:S11]  /*8ecf0*/  HMMA.16816.F32.BF16 R8, R4, R16, R20 ;  /* 0x000000100408723c */ /* 0x008ff60000041814 */
[----:B------:R-:W-:Y:S11]  /*8ed00*/  @!UPT UIADD3 URZ, URZ, URZ, URZ ;  /* 0x0000003f3f3ff290 */ /* 0x000ff6000fffe03f */
[----:B------:R-:W-:Y:S01]  /*8ed10*/  @!UPT UIADD3 URZ, URZ, URZ, URZ ;  /* 0x0000003f3f3ff290 */ /* 0x000fe2000fffe03f */
[----:B------:R0:W-:Y:S01]  /*8ed20*/  STL.64 [R1+0x340], R8 ;  /* 0x0003400801007387 */ /* 0x0001e20000100a00 */
[----:B------:R1:W-:Y:S02]  /*8ed30*/  STL.64 [R1+0x348], R10 ;  /* 0x0003480a01007387 */ /* 0x0003e40000100a00 */
[----:B------:R-:W2:Y:S02]  /*8ed40*/  LDL.64 R12, [R1+0xb0] ;  /* 0x0000b000010c7983 */ /* 0x000ea40000100a00 */
[----:B------:R-:W3:Y:S01]  /*8ed50*/  LDL.LU R16, [R1+0x270] ;  /* 0x0002700001107983 */ /* 0x000ee20000300800 */
[----:B------:R-:W3:Y:S01]  /*8ed60*/  LDL.LU R17, [R1+0x274] ;  /* 0x0002740001117983 */ /* 0x000ee20000300800 */
[----:B------:R-:W4:Y:S02]  /*8ed70*/  LDL.LU R18, [R1+0x278] ;  /* 0x0002780001127983 */ /* 0x000f240000300800 */
[----:B------:R-:W4:Y:S01]  /*8ed80*/  LDL.LU R19, [R1+0x27c] ;  /* 0x00027c0001137983 */ /* 0x000f220000300800 */
[----:B0-----:R-:W2:Y:S01]  /*8ed90*/  LDL.LU R8, [R1+0x2a0] ;  /* 0x0002a00001087983 */ /* 0x001ea20000300800 */
[----:B------:R-:W2:Y:S02]  /*8eda0*/  LDL.LU R9, [R1+0x2a4] ;  /* 0x0002a40001097983 */ /* 0x000ea40000300800 */
[----:B-1----:R-:W2:Y:S02]  /*8edb0*/  LDL.LU R10, [R1+0x2a8] ;  /* 0x0002a800010a7983 */ /* 0x002ea40000300800 */
[----:B------:R-:W2:Y:S01]  /*8edc0*/  LDL.LU R11, [R1+0x2ac] ;  /* 0x0002ac00010b7983 */ /* 0x000ea20000300800 */
[----:B----4-:R-:W-:Y:S01]  /*8edd0*/  STL.64 [R1+0x3d50], R18 ;  /* 0x003d501201007387 */ /* 0x010fe20000100a00 */
[----:B---3--:R0:W-:Y:S03]  /*8ede0*/  STL.64 [R1+0x3d48], R16 ;  /* 0x003d481001007387 */ /* 0x0081e60000100a00 */
[----:B0-----:R-:W3:Y:S04]  /*8edf0*/  LDL.64 R16, [R1+0x80] ;  /* 0x0000800001107983 */ /* 0x001ee80000100a00 */
[----:B---3--:R0:W-:Y:S02]  /*8ee00*/  STL.64 [R1+0x3d60], R16 ;  /* 0x003d601001007387 */ /* 0x0081e40000100a00 */
[----:B0-----:R-:W-:-:S02]  /*8ee10*/  IMAD.MOV.U32 R16, RZ, RZ, R15 ;  /* 0x000000ffff107224 */ /* 0x001fc400078e000f */
[----:B------:R-:W-:-:S05]  /*8ee20*/  IMAD.MOV.U32 R17, RZ, RZ, R14 ;  /* 0x000000ffff117224 */ /* 0x000fca00078e000e */
[----:B------:R0:W-:Y:S01]  /*8ee30*/  STL.64 [R1+0x3d78], R16 ;  /* 0x003d781001007387 */ /* 0x0001e20000100a00 */
[----:B------:R-:W3:Y:S03]  /*8ee40*/  LDL.64 R20, [R1+0x70] ;  /* 0x0000700001147983 */ /* 0x000ee60000100a00 */
[----:B0-----:R-:W4:Y:S04]  /*8ee50*/  LDL.64 R16, [R1+0xa0] ;  /* 0x0000a00001107983 */ /* 0x001f280000100a00 */
[----:B---3--:R0:W-:Y:S04]  /*8ee60*/  STL.64 [R1+0x3d58], R20 ;  /* 0x003d581401007387 */ /* 0x0081e80000100a00 */
        /* <DEDUP_REMOVED lines=19> */
[----:B------:R0:W-:Y:S04]  /*8efa0*/  STL.64 [R1+0x330], R24 ;  /* 0x0003301801007387 */ /* 0x0001e80000100a00 */
[----:B0-----:R-:W3:Y:S01]  /*8efb0*/  LDL.64 R24, [R1+0x50] ;  /* 0x0000500001187983 */ /* 0x001ee20000100a00 */
[C---:B----4-:R-:W-:Y:S01]  /*8efc0*/  HMMA.16816.F32.BF16 R8, R4.reuse, R16, R8 ;  /* 0x000000100408723c */ /* 0x050fe20000041808 */
[----:B------:R-:W-:Y:S02]  /*8efd0*/  IMAD.MOV.U32 R15, RZ, RZ, R27 ;  /* 0x000000ffff0f7224 */ /* 0x000fe400078e001b */
[----:B------:R-:W-:Y:S02]  /*8efe0*/  IMAD.MOV.U32 R14, RZ, RZ, R26 ;  /* 0x000000ffff0e7224 */ /* 0x000fe400078e001a */
[----:B------:R-:W-:Y:S01]  /*8eff0*/  IMAD.MOV.U32 R3, RZ, RZ, R17 ;  /* 0x000000ffff037224 */ /* 0x000fe200078e0011 */
[----:B---3--:R-:W-:Y:S01]  /*8f000*/  STL.64 [R1+0x3d28], R24 ;  /* 0x003d281801007387 */ /* 0x008fe20000100a00 */
[----:B------:R-:W-:Y:S02]  /*8f010*/  STL [R1+0x34f4], R15 ;  /* 0x0034f40f01007387 */ /* 0x000fe40000100800 */
[----:B------:R-:W-:Y:S11]  /*8f020*/  STL [R1+0x34f0], R14 ;  /* 0x0034f00e01007387 */ /* 0x000ff60000100800 */
[----:B------:R-:W-:Y:S03]  /*8f030*/  @!UPT UIADD3 URZ, URZ, URZ, URZ ;  /* 0x0000003f3f3ff290 */ /* 0x000fe6000fffe03f */
[----:B------:R0:W-:Y:S01]  /*8f040*/  STL.64 [R1+0x320], R8 ;  /* 0x0003200801007387 */ /* 0x0001e20000100a00 */
[----:B------:R1:W-:Y:S04]  /*8f050*/  STL.64 [R1+0x328], R10 ;  /* 0x0003280a01007387 */ /* 0x0003e80000100a00 */
[----:B0-----:R-:W3:Y:S01]  /*8f060*/  LDL.LU.64 R8, [R1+0x3d80] ;  /* 0x003d800001087983 */ /* 0x001ee20000300a00 */
[----:B-1----:R-:W-:Y:S02]  /*8f070*/  IMAD.MOV.U32 R10, RZ, RZ, R16 ;  /* 0x000000ffff0a7224 */ /* 0x002fe400078e0010 */
[----:B------:R-:W2:Y:S03]  /*8f080*/  LDL.LU.64 R16, [R1+0x3d78] ;  /* 0x003d780001107983 */ /* 0x000ea60000300a00 */
[----:B------:R-:W-:Y:S04]  /*8f090*/  STL [R1+0x3d20], R10 ;  /* 0x003d200a01007387 */ /* 0x000fe80000100800 */
[----:B---3--:R0:W-:Y:S04]  /*8f0a0*/  STL.64 [R1+0x3d18], R8 ;  /* 0x003d180801007387 */ /* 0x0081e80000100a00 */
[----:B0-----:R-:W3:Y:S01]  /*8f0b0*/  LDL.LU R8, [R1+0x830] ;  /* 0x0008300001087983 */ /* 0x001ee20000300800 */
[----:B------:R-:W3:Y:S02]  /*8f0c0*/  LDL.LU R9, [R1+0x834] ;  /* 0x0008340001097983 */ /* 0x000ee40000300800 */
[----:B------:R-:W4:Y:S02]  /*8f0d0*/  LDL.LU R10, [R1+0x838] ;  /* 0x00083800010a7983 */ /* 0x000f240000300800 */
[----:B------:R-:W4:Y:S01]  /*8f0e0*/  LDL.LU R11, [R1+0x83c] ;  /* 0x00083c00010b7983 */ /* 0x000f220000300800 */
[----:B--2---:R-:W-:Y:S01]  /*8f0f0*/  HMMA.16816.F32.BF16 R16, R4, R16, R20 ;  /* 0x000000100410723c */ /* 0x004fe20000041814 */
[----:B----4-:R-:W-:Y:S01]  /*8f100*/  STL.64 [R1+0x3d38], R10 ;  /* 0x003d380a01007387 */ /* 0x010fe20000100a00 */
[----:B---3--:R0:W-:Y:S03]  /*8f110*/  STL.64 [R1+0x3d30], R8 ;  /* 0x003d300801007387 */ /* 0x0081e60000100a00 */
[----:B0-----:R-:W2:Y:S01]  /*8f120*/  LDL.LU R8, [R1+0x970] ;  /* 0x0009700001087983 */ /* 0x001ea20000300800 */
[----:B------:R-:W2:Y:S02]  /*8f130*/  LDL.LU R9, [R1+0x974] ;  /* 0x0009740001097983 */ /* 0x000ea40000300800 */
[----:B------:R-:W2:Y:S02]  /*8f140*/  LDL.LU R10, [R1+0x978] ;  /* 0x00097800010a7983 */ /* 0x000ea40000300800 */
[----:B------:R-:W2:Y:S01]  /*8f150*/  LDL.LU R11, [R1+0x97c] ;  /* 0x00097c00010b7983 */ /* 0x000ea20000300800 */
[----:B------:R-:W3:Y:S01]  /*8f160*/  LDL.LU.64 R22, [R1+0x3d70] ;  /* 0x003d700001167983 */ /* 0x000ee20000300a00 */
[----:B------:R-:W3:Y:S11]  /*8f170*/  LDL.LU.64 R20, [R1+0x3d68] ;  /* 0x003d680001147983 */ /* 0x000ef60000300a00 */
[----:B------:R0:W-:Y:S02]  /*8f180*/  STL.64 [R1+0x310], R16 ;  /* 0x0003101001007387 */ /* 0x0001e40000100a00 */
[----:B0-----:R-:W3:Y:S01]  /*8f190*/  LDL.LU.64 R16, [R1+0x3d60] ;  /* 0x003d600001107983 */ /* 0x001ee20000300a00 */
[----:B------:R-:W-:-:S02]  /*8f1a0*/  IMAD.MOV.U32 R14, RZ, RZ, R19 ;  /* 0x000000ffff0e7224 */ /* 0x000fc400078e0013 */
[----:B------:R-:W-:-:S03]  /*8f1b0*/  IMAD.MOV.U32 R15, RZ, RZ, R18 ;  /* 0x000000ffff0f7224 */ /* 0x000fc600078e0012 */
[----:B------:R-:W-:Y:S02]  /*8f1c0*/  STL [R1+0x34fc], R14 ;  /* 0x0034fc0e01007387 */ /* 0x000fe40000100800 */
[----:B------:R-:W-:Y:S02]  /*8f1d0*/  STL [R1+0x34f8], R15 ;  /* 0x0034f80f01007387 */ /* 0x000fe40000100800 */
[----:B------:R-:W-:Y:S02]  /*8f1e0*/  IMAD.MOV.U32 R24, RZ, RZ, R2 ;  /* 0x000000ffff187224 */ /* 0x000fe400078e0002 */
[----:B------:R-:W-:Y:S01]  /*8f1f0*/  IMAD.MOV.U32 R25, RZ, RZ, R0 ;  /* 0x000000ffff197224 */ /* 0x000fe200078e0000 */
[C---:B---3--:R-:W-:Y:S01]  /*8f200*/  HMMA.16816.F32.BF16 R20, R4.reuse, R16, R20 ;  /* 0x000000100414723c */ /* 0x048fe20000041814 */
[----:B------:R-:W-:Y:S02]  /*8f210*/  IMAD.MOV.U32 R2, RZ, RZ, R16 ;  /* 0x000000ffff027224 */ /* 0x000fe400078e0010 */
[----:B------:R-:W-:Y:S11]  /*8f220*/  IMAD.MOV.U32 R0, RZ, RZ, R17 ;  /* 0x000000ffff007224 */ /* 0x000ff600078e0011 */
[----:B------:R-:W-:Y:S09]  /*8f230*/  @!UPT UIADD3 URZ, URZ, URZ, URZ ;  /* 0x0000003f3f3ff290 */ /* 0x000ff2000fffe03f */
[----:B------:R0:W-:Y:S01]  /*8f240*/  STL.64 [R1+0x300], R20 ;  /* 0x0003001401007387 */ /* 0x0001e20000100a00 */
[----:B------:R-:W-:Y:S03]  /*8f250*/  STL.64 [R1+0x308], R22 ;  /* 0x0003081601007387 */ /* 0x000fe60000100a00 */
[----:B0-----:R-:W3:Y:S01]  /*8f260*/  LDL.LU.64 R20, [R1+0x3d58] ;  /* 0x003d580001147983 */ /* 0x001ee20000300a00 */
[----:B------:R-:W3:Y:S02]  /*8f270*/  LDL.LU.64 R18, [R1+0x3d50] ;  /* 0x003d500001127983 */ /* 0x000ee40000300a00 */
[----:B------:R-:W3:Y:S02]  /*8f280*/  LDL.LU.64 R16, [R1+0x3d48] ;  /* 0x003d480001107983 */ /* 0x000ee40000300a00 */
[----:B------:R-:W-:Y:S01]  /*8f290*/  IMAD.MOV.U32 R12, RZ, RZ, R13 ;  /* 0x000000ffff0c7224 */ /* 0x000fe200078e000d */
[C---:B---3--:R-:W-:Y:S11]  /*8f2a0*/  HMMA.16816.F32.BF16 R16, R4.reuse, R20, R16 ;  /* 0x000000140410723c */ /* 0x048ff60000041810 */
[----:B------:R-:W-:Y:S11]  /*8f2b0*/  @!UPT UIADD3 URZ, URZ, URZ, URZ ;  /* 0x0000003f3f3ff290 */ /* 0x000ff6000fffe03f */
[----:B------:R-:W-:Y:S01]  /*8f2c0*/  @!UPT UIADD3 URZ, URZ, URZ, URZ ;  /* 0x0000003f3f3ff290 */ /* 0x000fe2000fffe03f */
[----:B------:R-:W-:Y:S01]  /*8f2d0*/  STL.64 [R1+0x2f0], R16 ;  /* 0x0002f01001007387 */ /* 0x000fe20000100a00 */
[----:B------:R0:W-:Y:S03]  /*8f2e0*/  STL.64 [R1+0x2f8], R18 ;  /* 0x0002f81201007387 */ /* 0x0001e60000100a00 */
[----:B0-----:R-:W3:Y:S01]  /*8f2f0*/  LDL.LU.64 R18, [R1+0x3d40] ;  /* 0x003d400001127983 */ /* 0x001ee20000300a00 */
[----:B------:R-:W-:Y:S02]  /*8f300*/  IMAD.MOV.U32 R13, RZ, RZ, R20 ;  /* 0x000000ffff0d7224 */ /* 0x000fe400078e0014 */
[----:B------:R-:W-:Y:S02]  /*8f310*/  IMAD.MOV.U32 R29, RZ, RZ, R21 ;  /* 0x000000ffff1d7224 */ /* 0x000fe400078e0015 */
[----:B------:R-:W0:Y:S01]  /*8f320*/  LDSM.16.MT88.4 R20, [R28+0x26080] ;  /* 0x026080001c14783b */ /* 0x000e220000004200 */
[----:B--2---:R-:W-:Y:S01]  /*8f330*/  HMMA.16816.F32.BF16 R24, R4, R24, R8 ;  /* 0x000000180418723c */ /* 0x004fe20000041808 */
[----:B---3--:R-:W-:-:S02]  /*8f340*/  IMAD.MOV.U32 R16, RZ, RZ, R19 ;  /* 0x000000ffff107224 */ /* 0x008fc400078e0013 */
[----:B------:R-:W-:-:S05]  /*8f350*/  IMAD.MOV.U32 R17, RZ, RZ, R18 ;  /* 0x000000ffff117224 */ /* 0x000fca00078e0012 */
[----:B------:R1:W-:Y:S04]  /*8f360*/  STL.64 [R1+0x3d10], R16 ;  /* 0x003d101001007387 */ /* 0x0003e80000100a00 */
[----:B-1----:R-:W2:Y:S01]  /*8f370*/  LDL.LU R16, [R1+0x820] ;  /* 0x0008200001107983 */ /* 0x002ea20000300800 */
[----:B------:R-:W2:Y:S02]  /*8f380*/  LDL.LU R17, [R1+0x824] ;  /* 0x0008240001117983 */ /* 0x000ea40000300800 */
[----:B------:R-:W2:Y:S02]  /*8f390*/  LDL.LU R18, [R1+0x828] ;  /* 0x0008280001127983 */ /* 0x000ea40000300800 */
[----:B------:R-:W2:Y:S01]  /*8f3a0*/  LDL.LU R19, [R1+0x82c] ;  /* 0x00082c0001137983 */ /* 0x000ea20000300800 */
[----:B0-----:R-:W-:Y:S01]  /*8f3b0*/  STL.64 [R1+0x3ba0], R22 ;  /* 0x003ba01601007387 */ /* 0x001fe20000100a00 */
[----:B------:R0:W-:Y:S03]  /*8f3c0*/  STL.64 [R1+0x3b98], R20 ;  /* 0x003b981401007387 */ /* 0x0001e60000100a00 */
[----:B0-----:R-:W2:Y:S01]  /*8f3d0*/  LDL.64 R20, [R1+0x40] ;  /* 0x0000400001147983 */ /* 0x001ea20000100a00 */
[----:B------:R-:W3:Y:S02]  /*8f3e0*/  LDL.LU.64 R10, [R1+0x3d38] ;  /* 0x003d3800010a7983 */ /* 0x000ee40000300a00 */
[----:B------:R-:W3:Y:S02]  /*8f3f0*/  LDL.LU.64 R8, [R1+0x3d30] ;  /* 0x003d300001087983 */ /* 0x000ee40000300a00 */
[----:B------:R0:W-:Y:S02]  /*8f400*/  STL.64 [R1+0x740], R24 ;  /* 0x0007401801007387 */ /* 0x0001e40000100a00 */
[----:B0-----:R-:W3:Y:S01]  /*8f410*/  LDL.LU.64 R24, [R1+0x3d28] ;  /* 0x003d280001187983 */ /* 0x001ee20000300a00 */
[----:B------:R-:W-:-:S02]  /*8f420*/  IMAD.MOV.U32 R15, RZ, RZ, R27 ;  /* 0x000000ffff0f7224 */ /* 0x000fc400078e001b */
[----:B------:R-:W-:-:S03]  /*8f430*/  IMAD.MOV.U32 R14, RZ, RZ, R26 ;  /* 0x000000ffff0e7224 */ /* 0x000fc600078e001a */
[----:B------:R-:W-:Y:S02]  /*8f440*/  STL [R1+0x3504], R15 ;  /* 0x0035040f01007387 */ /* 0x000fe40000100800 */
[----:B------:R-:W-:Y:S01]  /*8f450*/  STL [R1+0x3500], R14 ;  /* 0x0035000e01007387 */ /* 0x000fe20000100800 */
[C---:B---3--:R-:W-:Y:S11]  /*8f460*/  HMMA.16816.F32.BF16 R8, R4.reuse, R24, R8 ;  /* 0x000000180408723c */ /* 0x048ff60000041808 */
[----:B------:R-:W-:Y:S11]  /*8f470*/  @!UPT UIADD3 URZ, URZ, URZ, URZ ;  /* 0x0000003f3f3ff290 */ /* 0x000ff6000fffe03f */
[----:B------:R-:W-:Y:S01]  /*8f480*/  @!UPT UIADD3 URZ, URZ, URZ, URZ ;  /* 0x0000003f3f3ff290 */ /* 0x000fe2000fffe03f */
[----:B------:R-:W-:Y:S01]  /*8f490*/  STL.64 [R1+0x730], R8 ;  /* 0x0007300801007387 */ /* 0x000fe20000100a00 */
[----:B------:R0:W-:Y:S03]  /*8f4a0*/  STL.64 [R1+0x738], R10 ;  /* 0x0007380a01007387 */ /* 0x0001e60000100a00 */
[----:B0-----:R-:W3:Y:S01]  /*8f4b0*/  LDL.LU R10, [R1+0x3d20] ;  /* 0x003d2000010a7983 */ /* 0x001ee20000300800 */
[----:B------:R-:W4:Y:S01]  /*8f4c0*/  LDL.LU.64 R8, [R1+0x3d18] ;  /* 0x003d180001087983 */ /* 0x000f220000300a00 */
[----:B--2---:R-:W-:Y:S01]  /*8f4d0*/  HMMA.16816.F32.BF16 R16, R4, R20, R16 ;  /* 0x000000140410723c */ /* 0x004fe20000041810 */
[----:B------:R-:W-:Y:S02]  /*8f4e0*/  IMAD.MOV.U32 R11, RZ, RZ, R25 ;  /* 0x000000ffff0b7224 */ /* 0x000fe400078e0019 */
[----:B------:R-:W-:-:S03]  /*8f4f0*/  IMAD.MOV.U32 R22, RZ, RZ, R24 ;  /* 0x000000ffff167224 */ /* 0x000fc600078e0018 */
[----:B---3--:R-:W-:Y:S01]  /*8f500*/  STL.64 [R1+0x3d08], R10 ;  /* 0x003d080a01007387 */ /* 0x008fe20000100a00 */
[----:B----4-:R0:W-:Y:S03]  /*8f510*/  STL.64 [R1+0x3d00], R8 ;  /* 0x003d000801007387 */ /* 0x0101e60000100a00 */
[----:B0-----:R-:W2:Y:S01]  /*8f520*/  LDL.LU R8, [R1+0x800] ;  /* 0x0008000001087983 */ /* 0x001ea20000300800 */
[----:B------:R-:W2:Y:S02]  /*8f530*/  LDL.LU R9, [R1+0x804] ;  /* 0x0008040001097983 */ /* 0x000ea40000300800 */
[----:B------:R-:W2:Y:S02]  /*8f540*/  LDL.LU R10, [R1+0x808] ;  /* 0x00080800010a7983 */ /* 0x000ea40000300800 */
[----:B------:R-:W2:Y:S01]  /*8f550*/  LDL.LU R11, [R1+0x80c] ;  /* 0x00080c00010b7983 */ /* 0x000ea20000300800 */
[----:B------:R-:W3:Y:S01]  /*8f560*/  LDL.LU R24, [R1+0x7f0] ;  /* 0x0007f00001187983 */ /* 0x000ee20000300800 */
[----:B------:R-:W3:Y:S02]  /*8f570*/  LDL.LU R25, [R1+0x7f4] ;  /* 0x0007f40001197983 */ /* 0x000ee40000300800 */
[----:B------:R-:W3:Y:S02]  /*8f580*/  LDL.LU R26, [R1+0x7f8] ;  /* 0x0007f800011a7983 */ /* 0x000ee40000300800 */
[----:B------:R-:W3:Y:S02]  /*8f590*/  LDL.LU R27, [R1+0x7fc] ;  /* 0x0007fc00011b7983 */ /* 0x000ee40000300800 */
[----:B------:R0:W-:Y:S04]  /*8f5a0*/  STL.64 [R1+0x720], R16 ;  /* 0x0007201001007387 */ /* 0x0001e80000100a00 */
[----:B0-----:R-:W4:Y:S01]  /*8f5b0*/  LDL.LU.64 R16, [R1+0x3d10] ;  /* 0x003d100001107983 */ /* 0x001f220000300a00 */
[----:B------:R-:W2:Y:S02]  /*8f5c0*/  LDL R28, [R1+0x22bc] ;  /* 0x0022bc00011c7983 */ /* 0x000ea40000100800 */
[----:B------:R0:W-:Y:S02]  /*8f5d0*/  STL.64 [R1+0x3c20], R20 ;  /* 0x003c201401007387 */ /* 0x0001e40000100a00 */
[----:B------:R1:W-:Y:S01]  /*8f5e0*/  STL [R1+0x3c50], R22 ;  /* 0x003c501601007387 */ /* 0x0003e20000100800 */
[----:B0-----:R-:W4:Y:S01]  /*8f5f0*/  LDL.LU R20, [R1+0x810] ;  /* 0x0008100001147983 */ /* 0x001f220000300800 */
[----:B------:R-:W4:Y:S02]  /*8f600*/  LDL.LU R21, [R1+0x814] ;  /* 0x0008140001157983 */ /* 0x000f240000300800 */
[----:B-1----:R-:W4:Y:S02]  /*8f610*/  LDL.LU R22, [R1+0x818] ;  /* 0x0008180001167983 */ /* 0x002f240000300800 */
[----:B------:R-:W4:Y:S02]  /*8f620*/  LDL.LU R23, [R1+0x81c] ;  /* 0x00081c0001177983 */ /* 0x000f240000300800 */
[----:B------:R-:W-:-:S02]  /*8f630*/  IMAD.MOV.U32 R14, RZ, RZ, R19 ;  /* 0x000000ffff0e7224 */ /* 0x000fc400078e0013 */
[----:B------:R-:W-:-:S03]  /*8f640*/  IMAD.MOV.U32 R15, RZ, RZ, R18 ;  /* 0x000000ffff0f7224 */ /* 0x000fc600078e0012 */
[----:B------:R-:W-:Y:S02]  /*8f650*/  STL [R1+0x350c], R14 ;  /* 0x00350c0e01007387 */ /* 0x000fe40000100800 */
[----:B------:R-:W-:Y:S01]  /*8f660*/  STL [R1+0x3508], R15 ;  /* 0x0035080f01007387 */ /* 0x000fe20000100800 */
[C---:B----4-:R-:W-:Y:S01]  /*8f670*/  HMMA.16816.F32.BF16 R20, R4.reuse, R16, R20 ;  /* 0x000000100414723c */ /* 0x050fe20000041814 */
[----:B------:R-:W4:Y:S11]  /*8f680*/  LDL.LU R16, [R1+0x7e0] ;  /* 0x0007e00001107983 */ /* 0x000f360000300800 */
[----:B------:R-:W-:Y:S11]  /*8f690*/  @!UPT UIADD3 URZ, URZ, URZ, URZ ;  /* 0x0000003f3f3ff290 */ /* 0x000ff6000fffe03f */
[----:B------:R0:W-:Y:S01]  /*8f6a0*/  STL.64 [R1+0x710], R20 ;  /* 0x0007101401007387 */ /* 0x0001e20000100a00 */
[----:B------:R1:W-:Y:S02]  /*8f6b0*/  STL.64 [R1+0x718], R22 ;  /* 0x0007181601007387 */ /* 0x0003e40000100a00 */
[----:B------:R-:W4:Y:S02]  /*8f6c0*/  LDL.LU R17, [R1+0x7e4] ;  /* 0x0007e40001117983 */ /* 0x000f240000300800 */
[----:B------:R-:W4:Y:S01]  /*8f6d0*/  LDL.LU R18, [R1+0x7e8] ;  /* 0x0007e80001127983 */ /* 0x000f220000300800 */
[----:B------:R-:W4:Y:S04]  /*8f6e0*/  LDL.LU R19, [R1+0x7ec] ;  /* 0x0007ec0001137983 */ /* 0x000f280000300800 */
[----:B0-----:R-:W2:Y:S01]  /*8f6f0*/  LDL.LU R20, [R1+0x4e0] ;  /* 0x0004e00001147983 */ /* 0x001ea20000300800 */
[----:B------:R-:W2:Y:S02]  /*8f700*/  LDL.LU R21, [R1+0x4e4] ;  /* 0x0004e40001157983 */ /* 0x000ea40000300800 */
[----:B-1----:R-:W2:Y:S02]  /*8f710*/  LDL.LU R22, [R1+0x4e8] ;  /* 0x0004e80001167983 */ /* 0x002ea40000300800 */
[----:B------:R-:W2:Y:S02]  /*8f720*/  LDL.LU R23, [R1+0x4ec] ;  /* 0x0004ec0001177983 */ /* 0x000ea40000300800 */
[----:B--2---:R-:W-:Y:S01]  /*8f730*/  STL.64 [R1+0x3c60], R22 ;  /* 0x003c601601007387 */ /* 0x004fe20000100a00 */
[----:B------:R0:W-:Y:S03]  /*8f740*/  STL.64 [R1+0x3c58], R20 ;  /* 0x003c581401007387 */ /* 0x0001e60000100a00 */
[----:B0-----:R-:W2:Y:S04]  /*8f750*/  LDL.64 R20, [R1+0x90] ;  /* 0x0000900001147983 */ /* 0x001ea80000100a00 */
[----:B--2---:R0:W-:Y:S04]  /*8f760*/  STL.64 [R1+0x3c70], R20 ;  /* 0x003c701401007387 */ /* 0x0041e80000100a00 */
[----:B0-----:R-:W2:Y:S04]  /*8f770*/  LDL R20, [R1+0x20] ;  /* 0x0000200001147983 */ /* 0x001ea80000100800 */
[----:B------:R-:W2:Y:S02]  /*8f780*/  LDL R21, [R1+0x24] ;  /* 0x0000240001157983 */ /* 0x000ea40000100800 */
[----:B--2---:R-:W-:Y:S02]  /*8f790*/  HMMA.16816.F32.BF16 R20, R4, R20, R8 ;  /* 0x000000140414723c */ /* 0x004fe40000041808 */
[----:B------:R-:W2:Y:S01]  /*8f7a0*/  LDL.LU.64 R10, [R1+0x3d08] ;  /* 0x003d0800010a7983 */ /* 0x000ea20000300a00 */
[----:B------:R-:W3:Y:S11]  /*8f7b0*/  LDL.LU.64 R8, [R1+0x3d00] ;  /* 0x003d000001087983 */ /* 0x000ef60000300a00 */
[----:B------:R-:W-:Y:S09]  /*8f7c0*/  @!UPT UIADD3 URZ, URZ, URZ, URZ ;  /* 0x0000003f3f3ff290 */ /* 0x000ff2000fffe03f */
[----:B------:R0:W-:Y:S02]  /*8f7d0*/  STL.64 [R1+0x700], R20 ;  /* 0x0007001401007387 */ /* 0x0001e40000100a00 */
[----:B0-----:R-:W-:Y:S02]  /*8f7e0*/  IMAD.MOV.U32 R21, RZ, RZ, R3 ;  /* 0x000000ffff157224 */ /* 0x001fe400078e0003 */
[----:B--2---:R-:W-:-:S05]  /*8f7f0*/  IMAD.MOV.U32 R20, RZ, RZ, R10 ;  /* 0x000000ffff147224 */ /* 0x004fca00078e000a */
[----:B------:R0:W-:Y:S04]  /*8f800*/  STL.64 [R1+0x3c88], R20 ;  /* 0x003c881401007387 */ /* 0x0001e80000100a00 */
[----:B0-----:R-:W3:Y:S01]  /*8f810*/  LDL.64 R20, [R1+0x10] ;  /* 0x0000100001147983 */ /* 0x001ee20000100a00 */
[----:B------:R-:W-:Y:S02]  /*8f820*/  IMAD.MOV.U32 R14, RZ, RZ, R22 ;  /* 0x000000ffff0e7224 */ /* 0x000fe400078e0016 */
[----:B------:R-:W-:-:S03]  /*8f830*/  IMAD.MOV.U32 R15, RZ, RZ, R23 ;  /* 0x000000ffff0f7224 */ /* 0x000fc600078e0017 */
[----:B------:R-:W-:Y:S02]  /*8f840*/  STL [R1+0x3518], R14 ;  /* 0x0035180e01007387 */ /* 0x000fe40000100800 */
[----:B------:R-:W-:Y:S01]  /*8f850*/  STL [R1+0x3514], R15 ;  /* 0x0035140f01007387 */ /* 0x000fe20000100800 */
[----:B---3--:R-:W-:Y:S01]  /*8f860*/  HMMA.16816.F32.BF16 R24, R4, R20, R24 ;  /* 0x000000140418723c */ /* 0x008fe20000041818 */
        /* <DEDUP_REMOVED lines=11> */
[----:B------:R-:W2:Y:S01]  /*8f920*/  LDL.LU R11, [R1+0x7dc] ;  /* 0x0007dc00010b7983 */ /* 0x000ea20000300800 */
[----:B------:R-:W2:Y:S01]  /*8f930*/  LDL R20, [R1+0xb0] ;  /* 0x0000b00001147983 */ /* 0x000ea20000100800 */
[----:B------:R-:W-:-:S02]  /*8f940*/  IMAD.MOV.U32 R3, RZ, RZ, R21 ;  /* 0x000000ffff037224 */ /* 0x000fc400078e0015 */
[----:B------:R-:W-:Y:S02]  /*8f950*/  IMAD.MOV.U32 R21, RZ, RZ, R12 ;  /* 0x000000ffff157224 */ /* 0x000fe400078e000c */
[----:B------:R-:W3:Y:S04]  /*8f960*/  LDL.LU R12, [R1+0x3ce8] ;  /* 0x003ce800010c7983 */ /* 0x000ee80000300800 */
[----:B--2---:R0:W-:Y:S02]  /*8f970*/  STL.64 [R1+0x3ca0], R20 ;  /* 0x003ca01401007387 */ /* 0x0041e40000100a00 */
[----:B0-----:R-:W-:Y:S02]  /*8f980*/  IMAD.MOV.U32 R20, RZ, RZ, R27 ;  /* 0x000000ffff147224 */ /* 0x001fe400078e001b */
[----:B------:R-:W-:-:S07]  /*8f990*/  IMAD.MOV.U32 R21, RZ, RZ, R26 ;  /* 0x000000ffff157224 */ /* 0x000fce00078e001a */
[C---:B----4-:R-:W-:Y:S01]  /*8f9a0*/  HMMA.16816.F32.BF16 R20, R4.reuse, R20, R16 ;  /* 0x000000140414723c */ /* 0x050fe20000041810 */
[----:B------:R-:W2:Y:S11]  /*8f9b0*/  LDL.LU.64 R16, [R1+0x3ce0] ;  /* 0x003ce00001107983 */ /* 0x000eb60000300a00 */
[----:B------:R-:W-:Y:S11]  /*8f9c0*/  @!UPT UIADD3 URZ, URZ, URZ, URZ ;  /* 0x0000003f3f3ff290 */ /* 0x000ff6000fffe03f */
[----:B------:R3:W-:Y:S01]  /*8f9d0*/  STL.64 [R1+0x6e0], R20 ;  /* 0x0006e01401007387 */ /* 0x0007e20000100a00 */
[----:B------:R-:W-:Y:S02]  /*8f9e0*/  STL.64 [R1+0x6e8], R22 ;  /* 0x0006e81601007387 */ /* 0x000fe40000100a00 */
[----:B---3--:R-:W-:Y:S02]  /*8f9f0*/  IMAD.MOV.U32 R21, RZ, RZ, R24 ;  /* 0x000000ffff157224 */ /* 0x008fe400078e0018 */
[----:B------:R-:W-:Y:S01]  /*8fa00*/  IMAD.MOV.U32 R20, RZ, RZ, R25 ;  /* 0x000000ffff147224 */ /* 0x000fe200078e0019 */
[----:B--2---:R-:W-:Y:S11]  /*8fa10*/  HMMA.16816.F32.BF16 R8, R4, R16, R8 ;  /* 0x000000100408723c */ /* 0x004ff60000041808 */
        /* <DEDUP_REMOVED lines=13> */
[----:B------:R-:W-:Y:S01]  /*8faf0*/  STL.64 [R1+0x3bd0], R18 ;  /* 0x003bd01201007387 */ /* 0x000fe20000100a00 */
[----:B------:R0:W-:Y:S02]  /*8fb00*/  STL.64 [R1+0x3bc8], R16 ;  /* 0x003bc81001007387 */ /* 0x0001e40000100a00 */
[----:B0-----:R-:W-:-:S02]  /*8fb10*/  IMAD.MOV.U32 R16, RZ, RZ, R13 ;  /* 0x000000ffff107224 */ /* 0x001fc400078e000d */
[----:B------:R-:W-:Y:S01]  /*8fb20*/  IMAD.MOV.U32 R17, RZ, RZ, R29 ;  /* 0x000000ffff117224 */ /* 0x000fe200078e001d */
[----:B------:R-:W2:Y:S04]  /*8fb30*/  LDL.LU R13, [R1+0x3cd8] ;  /* 0x003cd800010d7983 */ /* 0x000ea80000300800 */
        /* <DEDUP_REMOVED lines=26> */
[----:B0-----:R-:W4:Y:S01]  /*8fce0*/  LDL.LU.64 R10, [R1+0x3cd0] ;  /* 0x003cd000010a7983 */ /* 0x001f220000300a00 */
[----:B------:R-:W3:Y:S02]  /*8fcf0*/  LDL.LU.64 R8, [R1+0x3cc8] ;  /* 0x003cc80001087983 */ /* 0x000ee40000300a00 */
[----:B------:R0:W-:Y:S02]  /*8fd00*/  STL.64 [R1+0x3c18], R12 ;  /* 0x003c180c01007387 */ /* 0x0001e40000100a00 */
[----:B0-----:R-:W2:Y:S01]  /*8fd10*/  LDL.LU R12, [R1+0x4d0] ;  /* 0x0004d000010c7983 */ /* 0x001ea20000300800 */
[----:B------:R-:W2:Y:S02]  /*8fd20*/  LDL.LU R13, [R1+0x4d4] ;  /* 0x0004d400010d7983 */ /* 0x000ea40000300800 */
[----:B------:R-:W2:Y:S02]  /*8fd30*/  LDL.LU R14, [R1+0x4d8] ;  /* 0x0004d800010e7983 */ /* 0x000ea40000300800 */
[----:B------:R-:W2:Y:S01]  /*8fd40*/  LDL.LU R15, [R1+0x4dc] ;  /* 0x0004dc00010f7983 */ /* 0x000ea20000300800 */
[----:B---3--:R-:W-:Y:S01]  /*8fd50*/  HMMA.16816.F32.BF16 R4, R4, R8, R24 ;  /* 0x000000080404723c */ /* 0x008fe20000041818 */
[----:B------:R-:W2:Y:S01]  /*8fd60*/  LDL.LU.64 R26, [R1+0x3cc0] ;  /* 0x003cc000011a7983 */ /* 0x000ea20000300a00 */
[----:B------:R-:W2:Y:S11]  /*8fd70*/  LDL.LU.64 R24, [R1+0x3cb8] ;  /* 0x003cb80001187983 */ /* 0x000eb60000300a00 */
[----:B------:R-:W-:Y:S10]  /*8fd80*/  @!UPT UIADD3 URZ, URZ, URZ, URZ ;  /* 0x0000003f3f3ff290 */ /* 0x000ff4000fffe03f */
[----:B------:R-:W-:Y:S01]  /*8fd90*/  STL.64 [R1+0x2e0], R4 ;  /* 0x0002e00401007387 */ /* 0x000fe20000100a00 */
[----:B------:R-:W-:Y:S02]  /*8fda0*/  STL.64 [R1+0x2e8], R6 ;  /* 0x0002e80601007387 */ /* 0x000fe40000100a00 */
[----:B------:R-:W-:Y:S01]  /*8fdb0*/  STL.64 [R1+0x3c10], R8 ;  /* 0x003c100801007387 */ /* 0x000fe20000100a00 */
        /* <DEDUP_REMOVED lines=19> */
[----:B------:R-:W-:Y:S03]  /*8fef0*/  STL.64 [R1+0x508], R22 ;  /* 0x0005081601007387 */ /* 0x000fe60000100a00 */
[----:B0-----:R-:W2:Y:S01]  /*8ff00*/  LDL.LU.64 R20, [R1+0x3c70] ;  /* 0x003c700001147983 */ /* 0x001ea20000300a00 */
[----:B------:R-:W-:Y:S02]  /*8ff10*/  IMAD.MOV.U32 R4, RZ, RZ, R2 ;  /* 0x000000ffff047224 */ /* 0x000fe400078e0002 */
[----:B------:R-:W-:Y:S01]  /*8ff20*/  IMAD.MOV.U32 R5, RZ, RZ, R0 ;  /* 0x000000ffff057224 */ /* 0x000fe200078e0000 */
[C---:B--2---:R-:W-:Y:S01]  /*8ff30*/  HMMA.16816.F32.BF16 R16, R24.reuse, R20, R16 ;  /* 0x000000141810723c */ /* 0x044fe20000041810 */
[----:B------:R-:W-:Y:S02]  /*8ff40*/  IMAD.MOV.U32 R2, RZ, RZ, R20 ;  /* 0x000000ffff027224 */ /* 0x000fe400078e0014 */
[----:B------:R-:W-:Y:S11]  /*8ff50*/  IMAD.MOV.U32 R0, RZ, RZ, R21 ;  /* 0x000000ffff007224 */ /* 0x000ff600078e0015 */
[----:B------:R-:W-:Y:S09]  /*8ff60*/  @!UPT UIADD3 URZ, URZ, URZ, URZ ;  /* 0x0000003f3f3ff290 */ /* 0x000ff2000fffe03f */
[----:B------:R0:W-:Y:S01]  /*8ff70*/  STL.64 [R1+0x4f0], R16 ;  /* 0x0004f01001007387 */ /* 0x0001e20000100a00 */
[----:B------:R1:W-:Y:S03]  /*8ff80*/  STL.64 [R1+0x4f8], R18 ;  /* 0x0004f81201007387 */ /* 0x0003e60000100a00 */
[----:B0-----:R-:W1:Y:S01]  /*8ff90*/  LDL.LU.64 R16, [R1+0x3c68] ;  /* 0x003c680001107983 */ /* 0x001e620000300a00 */
[----:B------:R-:W2:Y:S02]  /*8ffa0*/  LDL.LU.64 R22, [R1+0x3c60] ;  /* 0x003c600001167983 */ /* 0x000ea40000300a00 */
[----:B------:R-:W2:Y:S02]  /*8ffb0*/  LDL.LU.64 R20, [R1+0x3c58] ;  /* 0x003c580001147983 */ /* 0x000ea40000300a00 */
[C---:B--2---:R-:W-:Y:S08]  /*8ffc0*/  HMMA.16816.F32.BF16 R4, R24.reuse, R4, R20 ;  /* 0x000000041804723c */ /* 0x044ff00000041814 */
[----:B-1----:R-:W-:Y:S01]  /*8ffd0*/  HMMA.16816.F32.BF16 R16, R24, R16, R12 ;  /* 0x000000101810723c */ /* 0x002fe2000004180c */
[----:B------:R-:W2:Y:S11]  /*8ffe0*/  LDL.LU R22, [R1+0x3c50] ;  /* 0x003c500001167983 */ /* 0x000eb60000300800 */
[----:B------:R-:W-:Y:S03]  /*8fff0*/  @!UPT UIADD3 URZ, URZ, URZ, URZ ;  /* 0x0000003f3f3ff290 */ /* 0x000fe6000fffe03f */
[----:B------:R-:W-:Y:S01]  /*90000*/  STL.64 [R1+0x4e0], R4 ;  /* 0x0004e00401007387 */ /* 0x000fe20000100a00 */
[----:B------:R-:W-:Y:S02]  /*90010*/  STL.64 [R1+0x4e8], R6 ;  /* 0x0004e80601007387 */ /* 0x000fe40000100a00 */
[----:B------:R-:W3:Y:S05]  /*90020*/  LDL.LU R12, [R1+0xac0] ;  /* 0x000ac000010c7983 */ /* 0x000eea0000300800 */
[----:B------:R-:W-:Y:S01]  /*90030*/  STL.64 [R1+0x4d0], R16 ;  /* 0x0004d01001007387 */ /* 0x000fe20000100a00 */
[----:B------:R-:W-:Y:S01]  /*90040*/  STL.64 [R1+0x4d8], R18 ;  /* 0x0004d81201007387 */ /* 0x000fe20000100a00 */
[----:B------:R-:W3:Y:S02]  /*90050*/  LDL.LU R13, [R1+0xac4] ;  /* 0x000ac400010d7983 */ /* 0x000ee40000300800 */
[----:B------:R-:W3:Y:S02]  /*90060*/  LDL.LU R14, [R1+0xac8] ;  /* 0x000ac800010e7983 */ /* 0x000ee40000300800 */
[----:B------:R-:W3:Y:S02]  /*90070*/  LDL.LU R15, [R1+0xacc] ;  /* 0x000acc00010f7983 */ /* 0x000ee40000300800 */
[----:B----4-:R-:W-:Y:S01]  /*90080*/  IMAD.MOV.U32 R21, RZ, RZ, R11 ;  /* 0x000000ffff157224 */ /* 0x010fe200078e000b */
[----:B------:R-:W0:Y:S01]  /*90090*/  LDSM.16.MT88.4 R4, [R28+0x26000] ;  /* 0x026000001c04783b */ /* 0x000e220000004200 */
[----:B--2---:R-:W-:-:S03]  /*900a0*/  IMAD.MOV.U32 R20, RZ, RZ, R22 ;  /* 0x000000ffff147224 */ /* 0x004fc600078e0016 */
[----:B---3--:R-:W-:Y:S01]  /*900b0*/  STL.64 [R1+0x3c30], R14 ;  /* 0x003c300e01007387 */ /* 0x008fe20000100a00 */
[----:B------:R1:W-:Y:S02]  /*900c0*/  STL.64 [R1+0x3c28], R12 ;  /* 0x003c280c01007387 */ /* 0x0003e40000100a00 */
[----:B------:R-:W-:Y:S01]  /*900d0*/  STL.64 [R1+0x3c38], R20 ;  /* 0x003c381401007387 */ /* 0x000fe20000100a00 */
[----:B-1----:R-:W2:Y:S01]  /*900e0*/  LDL.LU R12, [R1+0xad0] ;  /* 0x000ad000010c7983 */ /* 0x002ea20000300800 */
[----:B------:R-:W2:Y:S02]  /*900f0*/  LDL.LU R13, [R1+0xad4] ;  /* 0x000ad400010d7983 */ /* 0x000ea40000300800 */
[----:B------:R-:W3:Y:S02]  /*90100*/  LDL.LU R14, [R1+0xad8] ;  /* 0x000ad800010e7983 */ /* 0x000ee40000300800 */
[----:B------:R-:W3:Y:S02]  /*90110*/  LDL.LU R15, [R1+0xadc] ;  /* 0x000adc00010f7983 */ /* 0x000ee40000300800 */
[----:B---3--:R-:W-:Y:S01]  /*90120*/  STL.64 [R1+0x3c48], R14 ;  /* 0x003c480e01007387 */ /* 0x008fe20000100a00 */
[----:B--2---:R1:W-:Y:S03]  /*90130*/  STL.64 [R1+0x3c40], R12 ;  /* 0x003c400c01007387 */ /* 0x0043e60000100a00 */
[----:B-1----:R-:W2:Y:S01]  /*90140*/  LDL.LU R12, [R1+0xae0] ;  /* 0x000ae000010c7983 */ /* 0x002ea20000300800 */
[----:B------:R-:W2:Y:S02]  /*90150*/  LDL.LU R13, [R1+0xae4] ;  /* 0x000ae400010d7983 */ /* 0x000ea40000300800 */
[----:B------:R-:W2:Y:S02]  /*90160*/  LDL.LU R14, [R1+0xae8] ;  /* 0x000ae800010e7983 */ /* 0x000ea40000300800 */
[----:B------:R-:W2:Y:S01]  /*90170*/  LDL.LU R15, [R1+0xaec] ;  /* 0x000aec00010f7983 */ /* 0x000ea20000300800 */
[----:B------:R-:W3:Y:S04]  /*90180*/  LDL.64 R16, [R1] ;  /* 0x0000000001107983 */ /* 0x000ee80000100a00 */
[----:B------:R-:W2:Y:S04]  /*90190*/  LDL.64 R20, [R1+0x60] ;  /* 0x0000600001147983 */ /* 0x000ea80000100a00 */
[----:B---3--:R-:W-:Y:S01]  /*901a0*/  STL.64 [R1+0x3bd8], R16 ;  /* 0x003bd81001007387 */ /* 0x008fe20000100a00 */
[----:B0-----:R-:W-:Y:S02]  /*901b0*/  STL.64 [R1+0x3aa0], R6 ;  /* 0x003aa00601007387 */ /* 0x001fe40000100a00 */
[----:B------:R0:W-:Y:S02]  /*901c0*/  STL.64 [R1+0x3a98], R4 ;  /* 0x003a980401007387 */ /* 0x0001e40000100a00 */
[----:B0-----:R-:W3:Y:S01]  /*901d0*/  LDL.LU R4, [R1+0xa80] ;  /* 0x000a800001047983 */ /* 0x001ee20000300800 */
[----:B------:R-:W3:Y:S02]  /*901e0*/  LDL.LU R5, [R1+0xa84] ;  /* 0x000a840001057983 */ /* 0x000ee40000300800 */
[----:B------:R-:W4:Y:S02]  /*901f0*/  LDL.LU R6, [R1+0xa88] ;  /* 0x000a880001067983 */ /* 0x000f240000300800 */
[----:B------:R-:W4:Y:S02]  /*90200*/  LDL.LU R7, [R1+0xa8c] ;  /* 0x000a8c0001077983 */ /* 0x000f240000300800 */
[----:B------:R-:W-:-:S02]  /*90210*/  IMAD.MOV.U32 R16, RZ, RZ, R10 ;  /* 0x000000ffff107224 */ /* 0x000fc400078e000a */
[----:B------:R-:W-:Y:S01]  /*90220*/  IMAD.MOV.U32 R17, RZ, RZ, R3 ;  /* 0x000000ffff117224 */ /* 0x000fe200078e0003 */
[----:B----4-:R-:W-:Y:S01]  /*90230*/  STL.64 [R1+0x3be8], R6 ;  /* 0x003be80601007387 */ /* 0x010fe20000100a00 */
[----:B---3--:R-:W-:Y:S03]  /*90240*/  STL.64 [R1+0x3be0], R4 ;  /* 0x003be00401007387 */ /* 0x008fe60000100a00 */
[----:B------:R0:W-:Y:S02]  /*90250*/  STL.64 [R1+0x3bf0], R16 ;  /* 0x003bf01001007387 */ /* 0x0001e40000100a00 */
[----:B0-----:R-:W3:Y:S01]  /*90260*/  LDL.64 R16, [R1+0x20] ;  /* 0x0000200001107983 */ /* 0x001ee20000100a00 */
[----:B--2---:R-:W-:Y:S03]  /*90270*/  HMMA.16816.F32.BF16 R12, R24, R20, R12 ;  /* 0x00000014180c723c */ /* 0x004fe6000004180c */
[----:B---3--:R0:W-:Y:S01]  /*90280*/  STL.64 [R1+0x3c08], R16 ;  /* 0x003c081001007387 */ /* 0x0081e20000100a00 */
[----:B------:R-:W2:Y:S02]  /*90290*/  LDL.LU R4, [R1+0xa90] ;  /* 0x000a900001047983 */ /* 0x000ea40000300800 */
[----:B------:R-:W2:Y:S02]  /*902a0*/  LDL.LU R5, [R1+0xa94] ;  /* 0x000a940001057983 */ /* 0x000ea40000300800 */
[----:B------:R-:W3:Y:S01]  /*902b0*/  LDL.LU R6, [R1+0xa98] ;  /* 0x000a980001067983 */ /* 0x000ee20000300800 */
[----:B------:R-:W3:Y:S01]  /*902c0*/  LDL.LU R7, [R1+0xa9c] ;  /* 0x000a9c0001077983 */ /* 0x000ee20000300800 */
[----:B------:R-:W4:Y:S02]  /*902d0*/  LDL.LU R8, [R1+0xab0] ;  /* 0x000ab00001087983 */ /* 0x000f240000300800 */
[----:B------:R-:W4:Y:S02]  /*902e0*/  LDL.LU R9, [R1+0xab4] ;  /* 0x000ab40001097983 */ /* 0x000f240000300800 */
[----:B------:R-:W4:Y:S01]  /*902f0*/  LDL.LU R10, [R1+0xab8] ;  /* 0x000ab800010a7983 */ /* 0x000f220000300800 */
[----:B------:R-:W4:Y:S04]  /*90300*/  LDL.LU R11, [R1+0xabc] ;  /* 0x000abc00010b7983 */ /* 0x000f280000300800 */
[----:B0-----:R-:W4:Y:S01]  /*90310*/  LDL.64 R16, [R1+0x30] ;  /* 0x0000300001107983 */ /* 0x001f220000100a00 */
[----:B------:R-:W-:-:S03]  /*90320*/  IMAD.MOV.U32 R3, RZ, RZ, R21 ;  /* 0x000000ffff037224 */ /* 0x000fc600078e0015 */
        /* <DEDUP_REMOVED lines=17> */
[----:B------:R-:W-:Y:S03]  /*90440*/  STL.64 [R1+0x848], R22 ;  /* 0x0008481601007387 */ /* 0x000fe60000100a00 */
[----:B0-----:R-:W3:Y:S02]  /*90450*/  LDL.LU.64 R20, [R1+0x3c20] ;  /* 0x003c200001147983 */ /* 0x001ee40000300a00 */
[C---:B---3--:R-:W-:Y:S01]  /*90460*/  HMMA.16816.F32.BF16 R12, R24.reuse, R20, R12 ;  /* 0x00000014180c723c */ /* 0x048fe2000004180c */
[----:B------:R-:W-:Y:S11]  /*90470*/  IMAD.MOV.U32 R29, RZ, RZ, R21 ;  /* 0x000000ffff1d7224 */ /* 0x000ff600078e0015 */
[----:B------:R-:W-:Y:S11]  /*90480*/  @!UPT UIADD3 URZ, URZ, URZ, URZ ;  /* 0x0000003f3f3ff290 */ /* 0x000ff6000fffe03f */
[----:B------:R0:W-:Y:S01]  /*90490*/  STL.64 [R1+0x830], R12 ;  /* 0x0008300c01007387 */ /* 0x0001e20000100a00 */
[----:B------:R-:W-:Y:S03]  /*904a0*/  STL.64 [R1+0x838], R14 ;  /* 0x0008380e01007387 */ /* 0x000fe60000100a00 */
[----:B0-----:R-:W3:Y:S01]  /*904b0*/  LDL.LU.64 R12, [R1+0x3c18] ;  /* 0x003c1800010c7983 */ /* 0x001ee20000300a00 */
[----:B------:R-:W2:Y:S02]  /*904c0*/  LDL.LU R20, [R1+0x4c0] ;  /* 0x0004c00001147983 */ /* 0x000ea40000300800 */
[----:B------:R-:W2:Y:S02]  /*904d0*/  LDL.LU R21, [R1+0x4c4] ;  /* 0x0004c40001157983 */ /* 0x000ea40000300800 */
[----:B------:R-:W2:Y:S01]  /*904e0*/  LDL.LU R22, [R1+0x4c8] ;  /* 0x0004c80001167983 */ /* 0x000ea20000300800 */
[----:B------:R-:W2:Y:S01]  /*904f0*/  LDL.LU R23, [R1+0x4cc] ;  /* 0x0004cc0001177983 */ /* 0x000ea20000300800 */
[----:B----4-:R-:W-:Y:S03]  /*90500*/  HMMA.16816.F32.BF16 R8, R24, R16, R8 ;  /* 0x000000101808723c */ /* 0x010fe60000041808 */
        /* <DEDUP_REMOVED lines=12> */
[----:B------:R-:W-:Y:S01]  /*905d0*/  STL [R1+0x3b6c], R29 ;  /* 0x003b6c1d01007387 */ /* 0x000fe20000100800 */
[----:B------:R-:W4:Y:S02]  /*905e0*/  LDL R14, [R1+0x22b8] ;  /* 0x0022b800010e7983 */ /* 0x000f240000100800 */
[----:B------:R0:W-:Y:S02]  /*905f0*/  STL.64 [R1+0x820], R8 ;  /* 0x0008200801007387 */ /* 0x0001e40000100a00 */
[----:B------:R1:W-:Y:S01]  /*90600*/  STL.64 [R1+0x828], R10 ;  /* 0x0008280a01007387 */ /* 0x0003e20000100a00 */
[----:B0-----:R-:W2:Y:S01]  /*90610*/  LDL.LU.64 R8, [R1+0x3c10] ;  /* 0x003c100001087983 */ /* 0x001ea20000300a00 */
[----:B-1----:R-:W-:-:S02]  /*90620*/  IMAD.MOV.U32 R11, RZ, RZ, R16 ;  /* 0x000000ffff0b7224 */ /* 0x002fc400078e0010 */
[----:B------:R-:W-:Y:S02]  /*90630*/  IMAD.MOV.U32 R10, RZ, RZ, R17 ;  /* 0x000000ffff0a7224 */ /* 0x000fe400078e0011 */
[----:B------:R-:W2:Y:S02]  /*90640*/  LDL.LU.64 R16, [R1+0x3c08] ;  /* 0x003c080001107983 */ /* 0x000ea40000300a00 */
        /* <DEDUP_REMOVED lines=24> */
[----:B------:R-:W2:Y:S03]  /*907d0*/  LDL.LU.64 R16, [R1+0x3bc8] ;  /* 0x003bc80001107983 */ /* 0x000ea60000300a00 */
[----:B------:R0:W-:Y:S02]  /*907e0*/  STL.64 [R1+0x3b90], R6 ;  /* 0x003b900601007387 */ /* 0x0001e40000100a00 */
[----:B------:R-:W3:Y:S02]  /*907f0*/  LDL.LU R4, [R1+0x250] ;  /* 0x0002500001047983 */ /* 0x000ee40000300800 */
[----:B------:R-:W3:Y:S01]  /*90800*/  LDL.LU R5, [R1+0x254] ;  /* 0x0002540001057983 */ /* 0x000ee20000300800 */
[----:B0-----:R-:W3:Y:S01]  /*90810*/  LDL.LU R6, [R1+0x258] ;  /* 0x0002580001067983 */ /* 0x001ee20000300800 */
[----:B------:R-:W3:Y:S01]  /*90820*/  LDL.LU R7, [R1+0x25c] ;  /* 0x00025c0001077983 */ /* 0x000ee20000300800 */
[----:B--2---:R-:W-:Y:S11]  /*90830*/  HMMA.16816.F32.BF16 R20, R24, R16, R20 ;  /* 0x000000101814723c */ /* 0x004ff60000041814 */
        /* <DEDUP_REMOVED lines=8> */
[----:B0-----:R-:W-:-:S02]  /*908c0*/  IMAD.MOV.U32 R16, RZ, RZ, R2 ;  /* 0x000000ffff107224 */ /* 0x001fc400078e0002 */
[----:B------:R-:W-:-:S05]  /*908d0*/  IMAD.MOV.U32 R17, RZ, RZ, R0 ;  /* 0x000000ffff117224 */ /* 0x000fca00078e0000 */
[----:B------:R0:W-:Y:S04]  /*908e0*/  STL.64 [R1+0x3b70], R16 ;  /* 0x003b701001007387 */ /* 0x0001e80000100a00 */
[----:B0-----:R-:W2:Y:S01]  /*908f0*/  LDL.64 R16, [R1+0xb0] ;  /* 0x0000b00001107983 */ /* 0x001ea20000100a00 */
[C---:B---3--:R-:W-:Y:S03]  /*90900*/  HMMA.16816.F32.BF16 R20, R24.reuse, R12, R20 ;  /* 0x0000000c1814723c */ /* 0x048fe60000041814 */
[----:B--2---:R0:W-:Y:S04]  /*90910*/  STL.64 [R1+0x3b88], R16 ;  /* 0x003b881001007387 */ /* 0x0041e80000100a00 */
[----:B0-----:R-:W2:Y:S11]  /*90920*/  LDL.64 R16, [R1+0xc0] ;  /* 0x0000c00001107983 */ /* 0x001eb60000100a00 */
[----:B------:R-:W-:Y:S05]  /*90930*/  @!UPT UIADD3 URZ, URZ, URZ, URZ ;  /* 0x0000003f3f3ff290 */ /* 0x000fea000fffe03f */
[----:B------:R-:W-:Y:S02]  /*90940*/  STL.64 [R1+0x7d0], R20 ;  /* 0x0007d01401007387 */ /* 0x000fe40000100a00 */
[----:B------:R0:W-:Y:S02]  /*90950*/  STL.64 [R1+0x7d8], R22 ;  /* 0x0007d81601007387 */ /* 0x0001e40000100a00 */
[----:B0-----:R-:W3:Y:S01]  /*90960*/  LDL.LU.64 R22, [R1+0x3bb0] ;  /* 0x003bb00001167983 */ /* 0x001ee20000300a00 */
[----:B------:R-:W3:Y:S02]  /*90970*/  LDL.LU.64 R20, [R1+0x3ba8] ;  /* 0x003ba80001147983 */ /* 0x000ee40000300a00 */
[----:B----4-:R-:W-:Y:S02]  /*90980*/  STL [R1+0x3b80], R14 ;  /* 0x003b800e01007387 */ /* 0x010fe40000100800 */
[----:B------:R0:W-:Y:S02]  /*90990*/  STL.64 [R1+0x3b78], R12 ;  /* 0x003b780c01007387 */ /* 0x0001e40000100a00 */
[----:B0-----:R-:W4:Y:S01]  /*909a0*/  LDL.LU R12, [R1+0x240] ;  /* 0x00024000010c7983 */ /* 0x001f220000300800 */
[----:B------:R-:W4:Y:S02]  /*909b0*/  LDL.LU R13, [R1+0x244] ;  /* 0x00024400010d7983 */ /* 0x000f240000300800 */
[----:B------:R-:W4:Y:S02]  /*909c0*/  LDL.LU R14, [R1+0x248] ;  /* 0x00024800010e7983 */ /* 0x000f240000300800 */
[----:B------:R-:W4:Y:S01]  /*909d0*/  LDL.LU R15, [R1+0x24c] ;  /* 0x00024c00010f7983 */ /* 0x000f220000300800 */
[----:B---3--:R-:W-:Y:S01]  /*909e0*/  HMMA.16816.F32.BF16 R24, R24, R8, R20 ;  /* 0x000000081818723c */ /* 0x008fe20000041814 */
        /* <DEDUP_REMOVED lines=9> */
[----:B------:R-:W-:Y:S01]  /*90a80*/  STL.64 [R1+0x3b60], R8 ;  /* 0x003b600801007387 */ /* 0x000fe20000100a00 */
        /* <DEDUP_REMOVED lines=10> */
[----:B--2---:R-:W-:Y:S01]  /*90b30*/  STL.64 [R1+0x3ad0], R6 ;  /* 0x003ad00601007387 */ /* 0x004fe20000100a00 */
[----:B------:R0:W-:Y:S03]  /*90b40*/  STL.64 [R1+0x3ac8], R4 ;  /* 0x003ac80401007387 */ /* 0x0001e60000100a00 */
[----:B0-----:R-:W2:Y:S11]  /*90b50*/  LDL.64 R4, [R1+0xa0] ;  /* 0x0000a00001047983 */ /* 0x001eb60000100a00 */
[----:B------:R-:W-:Y:S07]  /*90b60*/  @!UPT UIADD3 URZ, URZ, URZ, URZ ;  /* 0x0000003f3f3ff290 */ /* 0x000fee000fffe03f */
[----:B------:R-:W-:Y:S01]  /*90b70*/  STL.64 [R1+0x2c0], R12 ;  /* 0x0002c00c01007387 */ /* 0x000fe20000100a00 */
[----:B------:R0:W-:Y:S03]  /*90b80*/  STL.64 [R1+0x2c8], R14 ;  /* 0x0002c80e01007387 */ /* 0x0001e60000100a00 */
[----:B0-----:R-:W4:Y:S01]  /*90b90*/  LDL.LU R14, [R1+0x3b80] ;  /* 0x003b8000010e7983 */ /* 0x001f220000300800 */
[----:B------:R-:W2:Y:S02]  /*90ba0*/  LDL.LU.64 R12, [R1+0x3b78] ;  /* 0x003b7800010c7983 */ /* 0x000ea40000300a00 */
[----:B------:R-:W-:Y:S02]  /*90bb0*/  IMAD.MOV.U32 R15, RZ, RZ, R17 ;  /* 0x000000ffff0f7224 */ /* 0x000fe400078e0011 */
[----:B------:R-:W-:Y:S02]  /*90bc0*/  IMAD.MOV.U32 R28, RZ, RZ, R16 ;  /* 0x000000ffff1c7224 */ /* 0x000fe400078e0010 */
[----:B------:R-:W3:Y:S04]  /*90bd0*/  LDL.LU.64 R16, [R1+0x3b70] ;  /* 0x003b700001107983 */ /* 0x000ee80000300a00 */
[----:B----4-:R-:W-:Y:S01]  /*90be0*/  STL.64 [R1+0x3ae0], R14 ;  /* 0x003ae00e01007387 */ /* 0x010fe20000100a00 */
[----:B--2---:R0:W-:Y:S03]  /*90bf0*/  STL.64 [R1+0x3ad8], R12 ;  /* 0x003ad80c01007387 */ /* 0x0041e60000100a00 */
[----:B0-----:R-:W2:Y:S01]  /*90c00*/  LDL.LU R12, [R1+0x230] ;  /* 0x00023000010c7983 */ /* 0x001ea20000300800 */
[----:B------:R-:W2:Y:S02]  /*90c10*/  LDL.LU R13, [R1+0x234] ;  /* 0x00023400010d7983 */ /* 0x000ea40000300800 */
[----:B------:R-:W2:Y:S02]  /*90c20*/  LDL.LU R14, [R1+0x238] ;  /* 0x00023800010e7983 */ /* 0x000ea40000300800 */
[----:B------:R-:W2:Y:S02]  /*90c30*/  LDL.LU R15, [R1+0x23c] ;  /* 0x00023c00010f7983 */ /* 0x000ea40000300800 */
[----:B------:R-:W-:-:S02]  /*90c40*/  IMAD.MOV.U32 R2, RZ, RZ, R4 ;  /* 0x000000ffff027224 */ /* 0x000fc400078e0004 */
[----:B------:R-:W-:Y:S01]  /*90c50*/  IMAD.MOV.U32 R0, RZ, RZ, R5 ;  /* 0x000000ffff007224 */ /* 0x000fe200078e0005 */
[C---:B--2---:R-:W-:Y:S11]  /*90c60*/  HMMA.16816.F32.BF16 R12, R20.reuse, R4, R12 ;  /* 0x00000004140c723c */ /* 0x044ff6000004180c */
[----:B------:R-:W-:Y:S11]  /*90c70*/  @!UPT UIADD3 URZ, URZ, URZ, URZ ;  /* 0x0000003f3f3ff290 */ /* 0x000ff6000fffe03f */
[----:B------:R-:W-:Y:S01]  /*90c80*/  @!UPT UIADD3 URZ, URZ, URZ, URZ ;  /* 0x0000003f3f3ff290 */ /* 0x000fe2000fffe03f */
[----:B------:R-:W-:Y:S01]  /*90c90*/  STL.64 [R1+0x2b0], R12 ;  /* 0x0002b00c01007387 */ /* 0x000fe20000100a00 */
[----:B------:R3:W-:Y:S02]  /*90ca0*/  STL.64 [R1+0x2b8], R14 ;  /* 0x0002b80e01007387 */ /* 0x0007e40000100a00 */
[----:B------:R-:W2:Y:S01]  /*90cb0*/  LDL.LU R4, [R1+0x680] ;  /* 0x0006800001047983 */ /* 0x000ea20000300800 */
[----:B---3--:R-:W-:Y:S11]  /*90cc0*/  HMMA.16816.F32.BF16 R12, R20, R16, R24 ;  /* 0x00000010140c723c */ /* 0x008ff60000041818 */
[----:B------:R-:W-:Y:S11]  /*90cd0*/  @!UPT UIADD3 URZ, URZ, URZ, URZ ;  /* 0x0000003f3f3ff290 */ /* 0x000ff6000fffe03f */
[----:B------:R-:W-:Y:S01]  /*90ce0*/  @!UPT UIADD3 URZ, URZ, URZ, URZ ;  /* 0x0000003f3f3ff290 */ /* 0x000fe2000fffe03f */
[----:B------:R0:W-:Y:S01]  /*90cf0*/  STL.64 [R1+0x2a0], R12 ;  /* 0x0002a00c01007387 */ /* 0x0001e20000100a00 */
[----:B------:R-:W-:Y:S02]  /*90d00*/  STL.64 [R1+0x2a8], R14 ;  /* 0x0002a80e01007387 */ /* 0x000fe40000100a00 */
[----:B------:R-:W2:Y:S02]  /*90d10*/  LDL.LU R5, [R1+0x684] ;  /* 0x0006840001057983 */ /* 0x000ea40000300800 */
[----:B------:R-:W3:Y:S01]  /*90d20*/  LDL.LU R6, [R1+0x688] ;  /* 0x0006880001067983 */ /* 0x000ee20000300800 */
[----:B------:R-:W3:Y:S01]  /*90d30*/  LDL.LU R7, [R1+0x68c] ;  /* 0x00068c0001077983 */ /* 0x000ee20000300800 */
[----:B0-----:R-:W-:Y:S02]  /*90d40*/  IMAD.MOV.U32 R12, RZ, RZ, R29 ;  /* 0x000000ffff0c7224 */ /* 0x001fe400078e001d */
[----:B------:R-:W-:Y:S01]  /*90d50*/  IMAD.MOV.U32 R13, RZ, RZ, R3 ;  /* 0x000000ffff0d7224 */ /* 0x000fe200078e0003 */
[----:B---3--:R-:W-:Y:S01]  /*90d60*/  STL.64 [R1+0x3af0], R6 ;  /* 0x003af00601007387 */ /* 0x008fe20000100a00 */
[----:B--2---:R0:W-:Y:S02]  /*90d70*/  STL.64 [R1+0x3ae8], R4 ;  /* 0x003ae80401007387 */ /* 0x0041e40000100a00 */
        /* <DEDUP_REMOVED lines=10> */
[----:B----4-:R-:W-:Y:S03]  /*90e20*/  STL.64 [R1+0x3b00], R4 ;  /* 0x003b000401007387 */ /* 0x010fe60000100a00 */
[----:B------:R0:W-:Y:S02]  /*90e30*/  STL.64 [R1+0x3b10], R12 ;  /* 0x003b100c01007387 */ /* 0x0001e40000100a00 */
        /* <DEDUP_REMOVED lines=10> */
[----:B--2---:R0:W-:Y:S02]  /*90ee0*/  STL.64 [R1+0x3b18], R12 ;  /* 0x003b180c01007387 */ /* 0x0041e40000100a00 */
[----:B------:R-:W2:Y:S01]  /*90ef0*/  LDL R27, [R1+0x22bc] ;  /* 0x0022bc00011b7983 */ /* 0x000ea20000100800 */
[----:B0-----:R-:W4:Y:S04]  /*90f00*/  LDL R12, [R1+0x50] ;  /* 0x00005000010c7983 */ /* 0x001f280000100800 */
[----:B------:R-:W4:Y:S04]  /*90f10*/  LDL R13, [R1+0x54] ;  /* 0x00005400010d7983 */ /* 0x000f280000100800 */
[----:B--2---:R-:W-:Y:S01]  /*90f20*/  STL [R1+0x3b50], R27 ;  /* 0x003b501b01007387 */ /* 0x004fe20000100800 */
[----:B------:R-:W2:Y:S02]  /*90f30*/  LDL R24, [R1+0x70] ;  /* 0x0000700001187983 */ /* 0x000ea40000100800 */
[----:B------:R-:W2:Y:S01]  /*90f40*/  LDL R25, [R1+0x74] ;  /* 0x0000740001197983 */ /* 0x000ea20000100800 */
[----:B----4-:R0:W-:Y:S01]  /*90f50*/  STL.64 [R1+0x3b38], R12 ;  /* 0x003b380c01007387 */ /* 0x0101e20000100a00 */
[----:B------:R-:W4:Y:S02]  /*90f60*/  LDL.LU R4, [R1+0x750] ;  /* 0x0007500001047983 */ /* 0x000f240000300800 */
[----:B------:R-:W4:Y:S02]  /*90f70*/  LDL.LU R5, [R1+0x754] ;  /* 0x0007540001057983 */ /* 0x000f240000300800 */
[----:B------:R-:W2:Y:S01]  /*90f80*/  LDL.LU R6, [R1+0x758] ;  /* 0x0007580001067983 */ /* 0x000ea20000300800 */
[----:B------:R-:W2:Y:S04]  /*90f90*/  LDL.LU R7, [R1+0x75c] ;  /* 0x00075c0001077983 */ /* 0x000ea80000300800 */
[----:B0-----:R-:W2:Y:S01]  /*90fa0*/  LDL R12, [R1+0x60] ;  /* 0x00006000010c7983 */ /* 0x001ea20000100800 */
[----:B---3--:R-:W-:Y:S01]  /*90fb0*/  IMAD.MOV.U32 R13, RZ, RZ, R3 ;  /* 0x000000ffff0d7224 */ /* 0x008fe200078e0003 */
[C---:B------:R-:W-:Y:S04]  /*90fc0*/  HMMA.16816.F32.BF16 R8, R20.reuse, R16, R8 ;  /* 0x000000101408723c */ /* 0x040fe80000041808 */
[----:B--2---:R0:W-:Y:S04]  /*90fd0*/  STL.64 [R1+0x3b58], R12 ;  /* 0x003b580c01007387 */ /* 0x0041e80000100a00 */
[----:B0-----:R-:W2:Y:S01]  /*90fe0*/  LDL.LU R12, [R1+0x200] ;  /* 0x00020000010c7983 */ /* 0x001ea20000300800 */
[----:B------:R-:W2:Y:S02]  /*90ff0*/  LDL.LU R13, [R1+0x204] ;  /* 0x00020400010d7983 */ /* 0x000ea40000300800 */
[----:B------:R-:W2:Y:S02]  /*91000*/  LDL.LU R14, [R1+0x208] ;  /* 0x00020800010e7983 */ /* 0x000ea40000300800 */
[----:B------:R-:W2:Y:S01]  /*91010*/  LDL.LU R15, [R1+0x20c] ;  /* 0x00020c00010f7983 */ /* 0x000ea20000300800 */
[----:B------:R-:W-:Y:S01]  /*91020*/  STL.64 [R1+0x3b30], R6 ;  /* 0x003b300601007387 */ /* 0x000fe20000100a00 */
[----:B----4-:R0:W-:Y:S03]  /*91030*/  STL.64 [R1+0x3b28], R4 ;  /* 0x003b280401007387 */ /* 0x0101e60000100a00 */
        /* <DEDUP_REMOVED lines=10> */
[----:B------:R0:W-:Y:S01]  /*910e0*/  STL.64 [R1+0x290], R8 ;  /* 0x0002900801007387 */ /* 0x0001e20000100a00 */
[----:B------:R1:W-:Y:S03]  /*910f0*/  STL.64 [R1+0x298], R10 ;  /* 0x0002980a01007387 */ /* 0x0003e60000100a00 */
[----:B0-----:R-:W4:Y:S01]  /*91100*/  LDL.LU.64 R8, [R1+0x3b60] ;  /* 0x003b600001087983 */ /* 0x001f220000300a00 */
[----:B--2---:R-:W-:Y:S01]  /*91110*/  HMMA.16816.F32.BF16 R24, R20, R24, R12 ;  /* 0x000000181418723c */ /* 0x004fe2000004180c */
[----:B-1----:R-:W-:-:S02]  /*91120*/  IMAD.MOV.U32 R10, RZ, RZ, R16 ;  /* 0x000000ffff0a7224 */ /* 0x002fc400078e0010 */
[----:B------:R-:W-:Y:S01]  /*91130*/  IMAD.MOV.U32 R3, RZ, RZ, R17 ;  /* 0x000000ffff037224 */ /* 0x000fe200078e0011 */
[----:B------:R-:W2:Y:S01]  /*91140*/  LDL.LU R16, [R1+0x670] ;  /* 0x0006700001107983 */ /* 0x000ea20000300800 */
[----:B------:R-:W2:Y:S02]  /*91150*/  LDL.LU R17, [R1+0x674] ;  /* 0x0006740001117983 */ /* 0x000ea40000300800 */
[----:B------:R-:W2:Y:S02]  /*91160*/  LDL.LU R18, [R1+0x678] ;  /* 0x0006780001127983 */ /* 0x000ea40000300800 */
[----:B------:R-:W2:Y:S01]  /*91170*/  LDL.LU R19, [R1+0x67c] ;  /* 0x00067c0001137983 */ /* 0x000ea20000300800 */
[----:B------:R-:W-:Y:S04]  /*91180*/  STL [R1+0x3ab0], R10 ;  /* 0x003ab00a01007387 */ /* 0x000fe80000100800 */
[----:B----4-:R0:W-:Y:S04]  /*91190*/  STL.64 [R1+0x3aa8], R8 ;  /* 0x003aa80801007387 */ /* 0x0101e80000100a00 */
[----:B0-----:R-:W4:Y:S01]  /*911a0*/  LDL.LU R8, [R1+0x660] ;  /* 0x0006600001087983 */ /* 0x001f220000300800 */
[----:B------:R-:W4:Y:S02]  /*911b0*/  LDL.LU R9, [R1+0x664] ;  /* 0x0006640001097983 */ /* 0x000f240000300800 */
[----:B------:R-:W4:Y:S02]  /*911c0*/  LDL.LU R10, [R1+0x668] ;  /* 0x00066800010a7983 */ /* 0x000f240000300800 */
[----:B------:R-:W4:Y:S01]  /*911d0*/  LDL.LU R11, [R1+0x66c] ;  /* 0x00066c00010b7983 */ /* 0x000f220000300800 */
[----:B------:R-:W3:Y:S01]  /*911e0*/  LDL.LU.64 R12, [R1+0x3b58] ;  /* 0x003b5800010c7983 */ /* 0x000ee20000300a00 */
[----:B------:R-:W-:Y:S02]  /*911f0*/  STL.64 [R1+0x280], R24 ;  /* 0x0002801801007387 */ /* 0x000fe40000100a00 */
[----:B------:R0:W-:Y:S02]  /*91200*/  STL.64 [R1+0x288], R26 ;  /* 0x0002881a01007387 */ /* 0x0001e40000100a00 */
[----:B0-----:R-:W2:Y:S04]  /*91210*/  LDL.LU R27, [R1+0x3b50] ;  /* 0x003b5000011b7983 */ /* 0x001ea80000300800 */
[----:B--2---:R-:W0:Y:S04]  /*91220*/  LDSM.16.MT88.4 R24, [R27+0x26080] ;  /* 0x026080001b18783b */ /* 0x004e280000004200 */
[----:B0-----:R-:W-:Y:S01]  /*91230*/  STL [R1+0x3994], R24 ;  /* 0x0039941801007387 */ /* 0x001fe20000100800 */
[----:B------:R0:W-:Y:S02]  /*91240*/  STL [R1+0x3990], R25 ;  /* 0x0039901901007387 */ /* 0x0001e40000100800 */
[----:B------:R-:W-:Y:S02]  /*91250*/  STL [R1+0x398c], R26 ;  /* 0x00398c1a01007387 */ /* 0x000fe40000100800 */
[----:B------:R-:W-:Y:S01]  /*91260*/  STL [R1+0x3988], R27 ;  /* 0x0039881b01007387 */ /* 0x000fe20000100800 */
[----:B0-----:R-:W2:Y:S01]  /*91270*/  LDL.64 R24, [R1+0x70] ;  /* 0x0000700001187983 */ /* 0x001ea20000100a00 */
[C---:B---3--:R-:W-:Y:S03]  /*91280*/  HMMA.16816.F32.BF16 R12, R20.reuse, R12, R4 ;  /* 0x0000000c140c723c */ /* 0x048fe60000041804 */
[----:B--2---:R0:W-:Y:S04]  /*91290*/  STL.64 [R1+0x3a38], R24 ;  /* 0x003a381801007387 */ /* 0x0041e80000100a00 */
[----:B0-----:R-:W2:Y:S04]  /*912a0*/  LDL.64 R24, [R1+0x90] ;  /* 0x0000900001187983 */ /* 0x001ea80000100a00 */
[----:B--2---:R0:W-:Y:S04]  /*912b0*/  STL.64 [R1+0x3a50], R24 ;  /* 0x003a501801007387 */ /* 0x0041e80000100a00 */
[----:B0-----:R-:W2:Y:S01]  /*912c0*/  LDL R24, [R1+0x40] ;  /* 0x0000400001187983 */ /* 0x001ea20000100800 */
[----:B------:R-:W3:Y:S02]  /*912d0*/  LDL.LU.64 R6, [R1+0x3b48] ;  /* 0x003b480001067983 */ /* 0x000ee40000300a00 */
[----:B------:R-:W3:Y:S05]  /*912e0*/  LDL.LU.64 R4, [R1+0x3b40] ;  /* 0x003b400001047983 */ /* 0x000eea0000300a00 */
[----:B------:R0:W-:Y:S01]  /*912f0*/  STL.64 [R1+0x270], R12 ;  /* 0x0002700c01007387 */ /* 0x0001e20000100a00 */
[----:B------:R3:W-:Y:S04]  /*91300*/  STL.64 [R1+0x278], R14 ;  /* 0x0002780e01007387 */ /* 0x0007e80000100a00 */
[----:B0-----:R-:W3:Y:S02]  /*91310*/  LDL.LU.64 R12, [R1+0x3b38] ;  /* 0x003b3800010c7983 */ /* 0x001ee40000300a00 */
[----:B---3--:R-:W-:Y:S02]  /*91320*/  HMMA.16816.F32.BF16 R12, R20, R12, R4 ;  /* 0x0000000c140c723c */ /* 0x008fe40000041804 */
[----:B------:R-:W3:Y:S01]  /*91330*/  LDL.LU.64 R6, [R1+0x3b30] ;  /* 0x003b300001067983 */ /* 0x000ee20000300a00 */
[----:B------:R-:W3:Y:S11]  /*91340*/  LDL.LU.64 R4, [R1+0x3b28] ;  /* 0x003b280001047983 */ /* 0x000ef60000300a00 */
[----:B------:R-:W-:Y:S09]  /*91350*/  @!UPT UIADD3 URZ, URZ, URZ, URZ ;  /* 0x0000003f3f3ff290 */ /* 0x000ff2000fffe03f */
[----:B------:R-:W-:Y:S01]  /*91360*/  STL.64 [R1+0x260], R12 ;  /* 0x0002600c01007387 */ /* 0x000fe20000100a00 */
[----:B------:R0:W-:Y:S03]  /*91370*/  STL.64 [R1+0x268], R14 ;  /* 0x0002680e01007387 */ /* 0x0001e60000100a00 */
[----:B0-----:R-:W2:Y:S01]  /*91380*/  LDL.LU.64 R14, [R1+0x3b20] ;  /* 0x003b2000010e7983 */ /* 0x001ea20000300a00 */
[----:B------:R-:W2:Y:S02]  /*91390*/  LDL.LU.64 R12, [R1+0x3b18] ;  /* 0x003b1800010c7983 */ /* 0x000ea40000300a00 */
[----:B------:R-:W-:-:S07]  /*913a0*/  IMAD.MOV.U32 R25, RZ, RZ, R29 ;  /* 0x000000ffff197224 */ /* 0x000fce00078e001d */
[----:B--2---:R-:W-:Y:S01]  /*913b0*/  HMMA.16816.F32.BF16 R24, R20, R24, R12 ;  /* 0x000000181418723c */ /* 0x004fe2000004180c */
[----:B------:R-:W3:Y:S11]  /*913c0*/  LDL.LU.64 R12, [R1+0x3b10] ;  /* 0x003b1000010c7983 */ /* 0x000ef60000300a00 */
[----:B------:R-:W-:Y:S11]  /*913d0*/  @!UPT UIADD3 URZ, URZ, URZ, URZ ;  /* 0x0000003f3f3ff290 */ /* 0x000ff6000fffe03f */
[----:B------:R0:W-:Y:S01]  /*913e0*/  STL.64 [R1+0x250], R24 ;  /* 0x0002501801007387 */ /* 0x0001e20000100a00 */
[----:B------:R-:W-:Y:S02]  /*913f0*/  STL.64 [R1+0x258], R26 ;  /* 0x0002581a01007387 */ /* 0x000fe40000100a00 */
[----:B0-----:R-:W-:Y:S02]  /*91400*/  IMAD.MOV.U32 R24, RZ, RZ, R2 ;  /* 0x000000ffff187224 */ /* 0x001fe400078e0002 */
[----:B------:R-:W-:-:S05]  /*91410*/  IMAD.MOV.U32 R25, RZ, RZ, R0 ;  /* 0x000000ffff197224 */ /* 0x000fca00078e0000 */
[----:B------:R0:W-:Y:S04]  /*91420*/  STL.64 [R1+0x3a68], R24 ;  /* 0x003a681801007387 */ /* 0x0001e80000100a00 */
[----:B0-----:R-:W2:Y:S01]  /*91430*/  LDL.64 R24, [R1+0x10] ;  /* 0x0000100001187983 */ /* 0x001ea20000100a00 */
        /* <DEDUP_REMOVED lines=8> */
[----:B------:R-:W2:Y:S01]  /*914c0*/  LDL.LU.64 R6, [R1+0x3af0] ;  /* 0x003af00001067983 */ /* 0x000ea20000300a00 */
[----:B------:R-:W2:Y:S11]  /*914d0*/  LDL.LU.64 R4, [R1+0x3ae8] ;  /* 0x003ae80001047983 */ /* 0x000eb60000300a00 */
[----:B------:R-:W-:Y:S09]  /*914e0*/  @!UPT UIADD3 URZ, URZ, URZ, URZ ;  /* 0x0000003f3f3ff290 */ /* 0x000ff2000fffe03f */
[----:B------:R-:W-:Y:S01]  /*914f0*/  STL.64 [R1+0x230], R12 ;  /* 0x0002300c01007387 */ /* 0x000fe20000100a00 */
[----:B------:R0:W-:Y:S03]  /*91500*/  STL.64 [R1+0x238], R14 ;  /* 0x0002380e01007387 */ /* 0x0001e60000100a00 */
[----:B0-----:R-:W3:Y:S01]  /*91510*/  LDL.LU.64 R14, [R1+0x3ae0] ;  /* 0x003ae000010e7983 */ /* 0x001ee20000300a00 */
[----:B------:R-:W3:Y:S01]  /*91520*/  LDL.LU.64 R12, [R1+0x3ad8] ;  /* 0x003ad800010c7983 */ /* 0x000ee20000300a00 */
[----:B--2---:R-:W-:Y:S11]  /*91530*/  HMMA.16816.F32.BF16 R4, R20, R24, R4 ;  /* 0x000000181404723c */ /* 0x004ff60000041804 */
[----:B------:R-:W-:Y:S11]  /*91540*/  @!UPT UIADD3 URZ, URZ, URZ, URZ ;  /* 0x0000003f3f3ff290 */ /* 0x000ff6000fffe03f */
[----:B------:R-:W-:Y:S01]  /*91550*/  @!UPT UIADD3 URZ, URZ, URZ, URZ ;  /* 0x0000003f3f3ff290 */ /* 0x000fe2000fffe03f */
[----:B------:R-:W-:Y:S01]  /*91560*/  STL.64 [R1+0x220], R4 ;  /* 0x0002200401007387 */ /* 0x000fe20000100a00 */
[----:B------:R0:W-:Y:S03]  /*91570*/  STL.64 [R1+0x228], R6 ;  /* 0x0002280601007387 */ /* 0x0001e60000100a00 */
[----:B0-----:R-:W2:Y:S01]  /*91580*/  LDL.LU.64 R6, [R1+0x3ad0] ;  /* 0x003ad00001067983 */ /* 0x001ea20000300a00 */
[----:B------:R-:W-:Y:S02]  /*91590*/  IMAD.MOV.U32 R2, RZ, RZ, R24 ;  /* 0x000000ffff027224 */ /* 0x000fe400078e0018 */
[----:B------:R-:W-:Y:S02]  /*915a0*/  IMAD.MOV.U32 R0, RZ, RZ, R25 ;  /* 0x000000ffff007224 */ /* 0x000fe400078e0019 */
[----:B------:R-:W-:Y:S02]  /*915b0*/  IMAD.MOV.U32 R24, RZ, RZ, R28 ;  /* 0x000000ffff187224 */ /* 0x000fe400078e001c */
[----:B---3--:R-:W-:Y:S01]  /*915c0*/  IMAD.MOV.U32 R25, RZ, RZ, R15 ;  /* 0x000000ffff197224 */ /* 0x008fe200078e000f */
[----:B------:R-:W3:Y:S04]  /*915d0*/  LDL.LU.64 R4, [R1+0x3ac8] ;  /* 0x003ac80001047983 */ /* 0x000ee80000300a00 */
[----:B------:R2:W-:Y:S02]  /*915e0*/  STL.64 [R1+0x3a80], R24 ;  /* 0x003a801801007387 */ /* 0x0005e40000100a00 */
[----:B--2---:R-:W-:-:S02]  /*915f0*/  IMAD.MOV.U32 R24, RZ, RZ, R7 ;  /* 0x000000ffff187224 */ /* 0x004fc400078e0007 */
[----:B------:R-:W-:-:S07]  /*91600*/  IMAD.MOV.U32 R25, RZ, RZ, R6 ;  /* 0x000000ffff197224 */ /* 0x000fce00078e0006 */
[C---:B------:R-:W-:Y:S01]  /*91610*/  HMMA.16816.F32.BF16 R24, R20.reuse, R24, R16 ;  /* 0x000000181418723c */ /* 0x040fe20000041810 */
[----:B------:R-:W2:Y:S01]  /*91620*/  LDL.LU.64 R18, [R1+0x3ac0] ;  /* 0x003ac00001127983 */ /* 0x000ea20000300a00 */
[----:B------:R-:W4:Y:S11]  /*91630*/  LDL.LU.64 R16, [R1+0x3ab8] ;  /* 0x003ab80001107983 */ /* 0x000f360000300a00 */
[----:B------:R-:W-:Y:S10]  /*91640*/  @!UPT UIADD3 URZ, URZ, URZ, URZ ;  /* 0x0000003f3f3ff290 */ /* 0x000ff4000fffe03f */
[----:B------:R3:W-:Y:S01]  /*91650*/  STL.64 [R1+0x210], R24 ;  /* 0x0002101801007387 */ /* 0x0007e20000100a00 */
[----:B------:R-:W-:Y:S02]  /*91660*/  STL.64 [R1+0x218], R26 ;  /* 0x0002181a01007387 */ /* 0x000fe40000100a00 */
[----:B---3--:R-:W-:Y:S02]  /*91670*/  IMAD.MOV.U32 R25, RZ, RZ, R4 ;  /* 0x000000ffff197224 */ /* 0x008fe400078e0004 */
[----:B------:R-:W-:Y:S01]  /*91680*/  IMAD.MOV.U32 R24, RZ, RZ, R5 ;  /* 0x000000ffff187224 */ /* 0x000fe200078e0005 */
[C---:B----4-:R-:W-:Y:S11]  /*91690*/  HMMA.16816.F32.BF16 R8, R20.reuse, R16, R8 ;  /* 0x000000101408723c */ /* 0x050ff60000041808 */
[----:B------:R-:W-:Y:S11]  /*916a0*/  @!UPT UIADD3 URZ, URZ, URZ, URZ ;  /* 0x0000003f3f3ff290 */ /* 0x000ff6000fffe03f */
[----:B------:R-:W-:Y:S01]  /*916b0*/  @!UPT UIADD3 URZ, URZ, URZ, URZ ;  /* 0x0000003f3f3ff290 */ /* 0x000fe2000fffe03f */
[----:B------:R0:W-:Y:S01]  /*916c0*/  STL.64 [R1+0x200], R8 ;  /* 0x0002000801007387 */ /* 0x0001e20000100a00 */
[----:B------:R1:W-:Y:S02]  /*916d0*/  STL.64 [R1+0x208], R10 ;  /* 0x0002080a01007387 */ /* 0x0003e40000100a00 */
[----:B------:R-:W3:Y:S02]  /*916e0*/  LDL.LU R4, [R1+0x1f0] ;  /* 0x0001f00001047983 */ /* 0x000ee40000300800 */
[----:B------:R-:W3:Y:S01]  /*916f0*/  LDL.LU R5, [R1+0x1f4] ;  /* 0x0001f40001057983 */ /* 0x000ee20000300800 */
[----:B------:R-:W3:Y:S01]  /*91700*/  LDL.LU R6, [R1+0x1f8] ;  /* 0x0001f80001067983 */ /* 0x000ee20000300800 */
[----:B------:R-:W3:Y:S03]  /*91710*/  LDL.LU R7, [R1+0x1fc] ;  /* 0x0001fc0001077983 */ /* 0x000ee60000300800 */
[----:B0-----:R-:W4:Y:S01]  /*91720*/  LDL.LU R8, [R1+0x650] ;  /* 0x0006500001087983 */ /* 0x001f220000300800 */
[----:B------:R-:W4:Y:S02]  /*91730*/  LDL.LU R9, [R1+0x654] ;  /* 0x0006540001097983 */ /* 0x000f240000300800 */
[----:B-1----:R-:W4:Y:S02]  /*91740*/  LDL.LU R10, [R1+0x658] ;  /* 0x00065800010a7983 */ /* 0x002f240000300800 */
[----:B------:R-:W4:Y:S01]  /*91750*/  LDL.LU R11, [R1+0x65c] ;  /* 0x00065c00010b7983 */ /* 0x000f220000300800 */
        /* <DEDUP_REMOVED lines=35> */
[----:B---3--:R-:W-:Y:S01]  /*91990*/  HMMA.16816.F32.BF16 R20, R20, R8, R4 ;  /* 0x000000081414723c */ /* 0x008fe20000041804 */
[----:B------:R-:W2:Y:S01]  /*919a0*/  LDL.LU.64 R6, [R1+0x3aa0] ;  /* 0x003aa00001067983 */ /* 0x000ea20000300a00 */
[----:B------:R-:W2:Y:S11]  /*919b0*/  LDL.LU.64 R4, [R1+0x3a98] ;  /* 0x003a980001047983 */ /* 0x000eb60000300a00 */
[----:B------:R-:W-:Y:S10]  /*919c0*/  @!UPT UIADD3 URZ, URZ, URZ, URZ ;  /* 0x0000003f3f3ff290 */ /* 0x000ff4000fffe03f */
[----:B------:R4:W-:Y:S01]  /*919d0*/  STL.64 [R1+0x1f0], R20 ;  /* 0x0001f01401007387 */ /* 0x0009e20000100a00 */
[----:B------:R-:W-:Y:S02]  /*919e0*/  STL.64 [R1+0x1f8], R22 ;  /* 0x0001f81601007387 */ /* 0x000fe40000100a00 */
[----:B------:R0:W-:Y:S02]  /*919f0*/  STL.64 [R1+0x3a08], R8 ;  /* 0x003a080801007387 */ /* 0x0001e40000100a00 */
[----:B----4-:R-:W-:Y:S01]  /*91a00*/  IMAD.MOV.U32 R20, RZ, RZ, R10 ;  /* 0x000000ffff147224 */ /* 0x010fe200078e000a */
[----:B0-----:R-:W3:Y:S01]  /*91a10*/  LDL.LU R8, [R1+0x450] ;  /* 0x0004500001087983 */ /* 0x001ee20000300800 */
[----:B------:R-:W3:Y:S02]  /*91a20*/  LDL.LU R9, [R1+0x454] ;  /* 0x0004540001097983 */ /* 0x000ee40000300800 */
[----:B------:R-:W3:Y:S02]  /*91a30*/  LDL.LU R10, [R1+0x458] ;  /* 0x00045800010a7983 */ /* 0x000ee40000300800 */
        /* <DEDUP_REMOVED lines=22> */
[----:B------:R-:W-:Y:S01]  /*91ba0*/  IMAD.MOV.U32 R21, RZ, RZ, R3 ;  /* 0x000000ffff157224 */ /* 0x000fe200078e0003 */
[C---:B--2---:R-:W-:Y:S01]  /*91bb0*/  HMMA.16816.F32.BF16 R16, R4.reuse, R24, R16 ;  /* 0x000000180410723c */ /* 0x044fe20000041810 */
[----:B------:R-:W-:Y:S11]  /*91bc0*/  IMAD.MOV.U32 R15, RZ, RZ, R25 ;  /* 0x000000ffff0f7224 */ /* 0x000ff600078e0019 */
[----:B------:R-:W-:Y:S11]  /*91bd0*/  @!UPT UIADD3 URZ, URZ, URZ, URZ ;  /* 0x0000003f3f3ff290 */ /* 0x000ff6000fffe03f */
[----:B------:R-:W-:Y:S01]  /*91be0*/  STL.64 [R1+0x480], R16 ;  /* 0x0004801001007387 */ /* 0x000fe20000100a00 */
[----:B------:R0:W-:Y:S03]  /*91bf0*/  STL.64 [R1+0x488], R18 ;  /* 0x0004881201007387 */ /* 0x0001e60000100a00 */
[----:B0-----:R-:W2:Y:S01]  /*91c00*/  LDL.LU.64 R18, [R1+0x3a48] ;  /* 0x003a480001127983 */ /* 0x001ea20000300a00 */
[----:B------:R-:W2:Y:S02]  /*91c10*/  LDL.LU.64 R16, [R1+0x3a40] ;  /* 0x003a400001107983 */ /* 0x000ea40000300a00 */
[----:B------:R-:W2:Y:S01]  /*91c20*/  LDL.LU.64 R24, [R1+0x3a38] ;  /* 0x003a380001187983 */ /* 0x000ea20000300a00 */
[C---:B---3--:R-:W-:Y:S01]  /*91c30*/  HMMA.16816.F32.BF16 R20, R4.reuse, R20, R8 ;  /* 0x000000140414723c */ /* 0x048fe20000041808 */
[----:B------:R-:W-:Y:S11]  /*91c40*/  STL [R1+0x3998], R15 ;  /* 0x0039980f01007387 */ /* 0x000ff60000100800 */
[----:B------:R-:W-:Y:S11]  /*91c50*/  @!UPT UIADD3 URZ, URZ, URZ, URZ ;  /* 0x0000003f3f3ff290 */ /* 0x000ff6000fffe03f */
[----:B------:R-:W-:Y:S01]  /*91c60*/  STL.64 [R1+0x470], R20 ;  /* 0x0004701401007387 */ /* 0x000fe20000100a00 */
[----:B------:R-:W-:Y:S02]  /*91c70*/  STL.64 [R1+0x478], R22 ;  /* 0x0004781601007387 */ /* 0x000fe40000100a00 */
[----:B------:R-:W0:Y:S01]  /*91c80*/  LDSM.16.MT88.4 R20, [R14+0x26000] ;  /* 0x026000000e14783b */ /* 0x000e220000004200 */
[C---:B--2---:R-:W-:Y:S01]  /*91c90*/  HMMA.16816.F32.BF16 R8, R4.reuse, R24, R16 ;  /* 0x000000180408723c */ /* 0x044fe20000041810 */
[----:B------:R-:W2:Y:S11]  /*91ca0*/  LDL.64 R16, [R1] ;  /* 0x0000000001107983 */ /* 0x000eb60000100a00 */
[----:B------:R-:W-:Y:S11]  /*91cb0*/  @!UPT UIADD3 URZ, URZ, URZ, URZ ;  /* 0x0000003f3f3ff290 */ /* 0x000ff6000fffe03f */
[----:B------:R-:W-:Y:S01]  /*91cc0*/  STL.64 [R1+0x460], R8 ;  /* 0x0004600801007387 */ /* 0x000fe20000100a00 */
[----:B------:R-:W-:Y:S03]  /*91cd0*/  STL.64 [R1+0x468], R10 ;  /* 0x0004680a01007387 */ /* 0x000fe60000100a00 */
[----:B--2---:R1:W-:Y:S04]  /*91ce0*/  STL.64 [R1+0x39d8], R16 ;  /* 0x0039d81001007387 */ /* 0x0043e80000100a00 */
[----:B-1----:R-:W2:Y:S01]  /*91cf0*/  LDL.LU R16, [R1+0xa20] ;  /* 0x000a200001107983 */ /* 0x002ea20000300800 */
[----:B------:R-:W2:Y:S02]  /*91d00*/  LDL.LU R17, [R1+0xa24] ;  /* 0x000a240001117983 */ /* 0x000ea40000300800 */
[----:B------:R-:W3:Y:S02]  /*91d10*/  LDL.LU R18, [R1+0xa28] ;  /* 0x000a280001127983 */ /* 0x000ee40000300800 */
[----:B------:R-:W3:Y:S01]  /*91d20*/  LDL.LU R19, [R1+0xa2c] ;  /* 0x000a2c0001137983 */ /* 0x000ee20000300800 */
[----:B------:R-:W4:Y:S01]  /*91d30*/  LDL.LU R8, [R1+0x7a0] ;  /* 0x0007a00001087983 */ /* 0x000f220000300800 */
[----:B------:R-:W4:Y:S02]  /*91d40*/  LDL.LU R9, [R1+0x7a4] ;  /* 0x0007a40001097983 */ /* 0x000f240000300800 */
[----:B------:R-:W2:Y:S02]  /*91d50*/  LDL.LU R10, [R1+0x7a8] ;  /* 0x0007a800010a7983 */ /* 0x000ea40000300800 */
[----:B------:R-:W2:Y:S02]  /*91d60*/  LDL.LU R11, [R1+0x7ac] ;  /* 0x0007ac00010b7983 */ /* 0x000ea40000300800 */
[----:B------:R-:W-:Y:S01]  /*91d70*/  IMAD.MOV.U32 R15, RZ, RZ, R25 ;  /* 0x000000ffff0f7224 */ /* 0x000fe200078e0019 */
[----:B------:R-:W3:Y:S01]  /*91d80*/  LDL.LU R24, [R1+0xa50] ;  /* 0x000a500001187983 */ /* 0x000ee20000300800 */
[----:B------:R-:W3:Y:S02]  /*91d90*/  LDL.LU R25, [R1+0xa54] ;  /* 0x000a540001197983 */ /* 0x000ee40000300800 */
[----:B------:R-:W3:Y:S02]  /*91da0*/  LDL.LU R26, [R1+0xa58] ;  /* 0x000a5800011a7983 */ /* 0x000ee40000300800 */
[----:B------:R-:W3:Y:S01]  /*91db0*/  LDL.LU R27, [R1+0xa5c] ;  /* 0x000a5c00011b7983 */ /* 0x000ee20000300800 */
[----:B--2---:R-:W-:Y:S01]  /*91dc0*/  STL.64 [R1+0x3a18], R10 ;  /* 0x003a180a01007387 */ /* 0x004fe20000100a00 */
[----:B----4-:R1:W-:Y:S03]  /*91dd0*/  STL.64 [R1+0x3a10], R8 ;  /* 0x003a100801007387 */ /* 0x0103e60000100a00 */
[----:B-1----:R-:W2:Y:S04]  /*91de0*/  LDL.64 R8, [R1+0x40] ;  /* 0x0000400001087983 */ /* 0x002ea80000100a00 */
[----:B--2---:R1:W-:Y:S04]  /*91df0*/  STL.64 [R1+0x3a28], R8 ;  /* 0x003a280801007387 */ /* 0x0043e80000100a00 */
[----:B-1----:R-:W2:Y:S04]  /*91e00*/  LDL.64 R8, [R1+0x50] ;  /* 0x0000500001087983 */ /* 0x002ea80000100a00 */
[----:B--2---:R1:W-:Y:S04]  /*91e10*/  STL.64 [R1+0x3a30], R8 ;  /* 0x003a300801007387 */ /* 0x0043e80000100a00 */
[----:B-1----:R-:W2:Y:S01]  /*91e20*/  LDL.64 R8, [R1+0x60] ;  /* 0x0000600001087983 */ /* 0x002ea20000100a00 */
[----:B---3--:R-:W-:Y:S02]  /*91e30*/  STL.64 [R1+0x39e8], R18 ;  /* 0x0039e81201007387 */ /* 0x008fe40000100a00 */
[----:B------:R1:W-:Y:S02]  /*91e40*/  STL.64 [R1+0x39e0], R16 ;  /* 0x0039e01001007387 */ /* 0x0003e40000100a00 */
[----:B-1----:R-:W3:Y:S04]  /*91e50*/  LDL.64 R16, [R1+0x20] ;  /* 0x0000200001107983 */ /* 0x002ee80000100a00 */
[----:B---3--:R1:W-:Y:S04]  /*91e60*/  STL.64 [R1+0x3a00], R16 ;  /* 0x003a001001007387 */ /* 0x0083e80000100a00 */
[----:B-1----:R-:W3:Y:S04]  /*91e70*/  LDL.64 R16, [R1+0x30] ;  /* 0x0000300001107983 */ /* 0x002ee80000100a00 */
[----:B---3--:R1:W-:Y:S04]  /*91e80*/  STL.64 [R1+0x3a20], R16 ;  /* 0x003a201001007387 */ /* 0x0083e80000100a00 */
[----:B-1----:R-:W3:Y:S01]  /*91e90*/  LDL.LU R16, [R1+0xa30] ;  /* 0x000a300001107983 */ /* 0x002ee20000300800 */
[----:B------:R-:W3:Y:S02]  /*91ea0*/  LDL.LU R17, [R1+0xa34] ;  /* 0x000a340001117983 */ /* 0x000ee40000300800 */
[----:B------:R-:W3:Y:S02]  /*91eb0*/  LDL.LU R18, [R1+0xa38] ;  /* 0x000a380001127983 */ /* 0x000ee40000300800 */
[----:B------:R-:W3:Y:S01]  /*91ec0*/  LDL.LU R19, [R1+0xa3c] ;  /* 0x000a3c0001137983 */ /* 0x000ee20000300800 */
[----:B------:R-:W-:Y:S01]  /*91ed0*/  STL.64 [R1+0x39b0], R14 ;  /* 0x0039b00e01007387 */ /* 0x000fe20000100a00 */
[----:B------:R1:W-:Y:S03]  /*91ee0*/  STL.64 [R1+0x39a8], R12 ;  /* 0x0039a80c01007387 */ /* 0x0003e60000100a00 */
[----:B-1----:R-:W4:Y:S01]  /*91ef0*/  LDL.LU R12, [R1+0xa00] ;  /* 0x000a0000010c7983 */ /* 0x002f220000300800 */
[----:B------:R-:W4:Y:S02]  /*91f00*/  LDL.LU R13, [R1+0xa04] ;  /* 0x000a0400010d7983 */ /* 0x000f240000300800 */
[----:B------:R-:W3:Y:S02]  /*91f10*/  LDL.LU R14, [R1+0xa08] ;  /* 0x000a0800010e7983 */ /* 0x000ee40000300800 */
[----:B------:R-:W3:Y:S01]  /*91f20*/  LDL.LU R15, [R1+0xa0c] ;  /* 0x000a0c00010f7983 */ /* 0x000ee20000300800 */
[----:B--2---:R-:W-:Y:S01]  /*91f30*/  HMMA.16816.F32.BF16 R24, R4, R8, R24 ;  /* 0x000000080418723c */ /* 0x004fe20000041818 */
[----:B---3--:R-:W-:Y:S01]  /*91f40*/  STL.64 [R1+0x39d0], R14 ;  /* 0x0039d00e01007387 */ /* 0x008fe20000100a00 */
[----:B----4-:R1:W-:Y:S03]  /*91f50*/  STL.64 [R1+0x39c8], R12 ;  /* 0x0039c80c01007387 */ /* 0x0103e60000100a00 */
        /* <DEDUP_REMOVED lines=10> */
[----:B0-----:R-:W-:Y:S01]  /*92000*/  STL.64 [R1+0x3870], R22 ;  /* 0x0038701601007387 */ /* 0x001fe20000100a00 */
[----:B------:R-:W-:Y:S02]  /*92010*/  STL.64 [R1+0x3868], R20 ;  /* 0x0038681401007387 */ /* 0x000fe40000100a00 */
[----:B------:R-:W-:Y:S02]  /*92020*/  STL.64 [R1+0x450], R24 ;  /* 0x0004501801007387 */ /* 0x000fe40000100a00 */
[----:B------:R0:W-:Y:S02]  /*92030*/  STL.64 [R1+0x458], R26 ;  /* 0x0004581a01007387 */ /* 0x0001e40000100a00 */
[----:B0-----:R-:W-:-:S02]  /*92040*/  IMAD.MOV.U32 R27, RZ, RZ, R9 ;  /* 0x000000ffff1b7224 */ /* 0x001fc400078e0009 */
[----:B------:R-:W-:Y:S02]  /*92050*/  IMAD.MOV.U32 R26, RZ, RZ, R8 ;  /* 0x000000ffff1a7224 */ /* 0x000fe400078e0008 */
[----:B------:R-:W3:Y:S01]  /*92060*/  LDL.LU.64 R8, [R1+0x3a30] ;  /* 0x003a300001087983 */ /* 0x000ee20000300a00 */
[----:B------:R-:W-:Y:S02]  /*92070*/  STL [R1+0x39a0], R27 ;  /* 0x0039a01b01007387 */ /* 0x000fe40000100800 */
[----:B------:R0:W-:Y:S02]  /*92080*/  STL [R1+0x399c], R26 ;  /* 0x00399c1a01007387 */ /* 0x0001e40000100800 */
[----:B------:R-:W3:Y:S01]  /*92090*/  LDL.LU R24, [R1+0xa40] ;  /* 0x000a400001187983 */ /* 0x000ee20000300800 */
[----:B------:R-:W3:Y:S04]  /*920a0*/  LDL.LU R25, [R1+0xa44] ;  /* 0x000a440001197983 */ /* 0x000ee80000300800 */
[----:B0-----:R-:W3:Y:S01]  /*920b0*/  LDL.LU R26, [R1+0xa48] ;  /* 0x000a4800011a7983 */ /* 0x001ee20000300800 */
[----:B------:R-:W3:Y:S02]  /*920c0*/  LDL.LU R27, [R1+0xa4c] ;  /* 0x000a4c00011b7983 */ /* 0x000ee40000300800 */
[C---:B---3--:R-:W-:Y:S11]  /*920d0*/  HMMA.16816.F32.BF16 R24, R4.reuse, R8, R24 ;  /* 0x000000080418723c */ /* 0x048ff60000041818 */
[----:B------:R-:W-:Y:S11]  /*920e0*/  @!UPT UIADD3 URZ, URZ, URZ, URZ ;  /* 0x0000003f3f3ff290 */ /* 0x000ff6000fffe03f */
[----:B------:R-:W-:Y:S01]  /*920f0*/  @!UPT UIADD3 URZ, URZ, URZ, URZ ;  /* 0x0000003f3f3ff290 */ /* 0x000fe2000fffe03f */
[----:B------:R0:W-:Y:S01]  /*92100*/  STL.64 [R1+0x7c0], R24 ;  /* 0x0007c01801007387 */ /* 0x0001e20000100a00 */
[----:B------:R1:W-:Y:S02]  /*92110*/  STL.64 [R1+0x7c8], R26 ;  /* 0x0007c81a01007387 */ /* 0x0003e40000100a00 */
[----:B0-----:R-:W-:Y:S02]  /*92120*/  IMAD.MOV.U32 R24, RZ, RZ, R8 ;  /* 0x000000ffff187224 */ /* 0x001fe400078e0008 */
[----:B------:R-:W-:Y:S02]  /*92130*/  IMAD.MOV.U32 R25, RZ, RZ, R9 ;  /* 0x000000ffff197224 */ /* 0x000fe400078e0009 */
[----:B------:R-:W3:Y:S02]  /*92140*/  LDL.LU.64 R8, [R1+0x3a28] ;  /* 0x003a280001087983 */ /* 0x000ee40000300a00 */
[----:B---3--:R-:W-:Y:S01]  /*92150*/  HMMA.16816.F32.BF16 R16, R4, R8, R16 ;  /* 0x000000080410723c */ /* 0x008fe20000041810 */
[----:B-1----:R-:W-:-:S02]  /*92160*/  IMAD.MOV.U32 R27, RZ, RZ, R8 ;  /* 0x000000ffff1b7224 */ /* 0x002fc400078e0008 */
        /* <DEDUP_REMOVED lines=15> */
[----:B------:R-:W2:Y:S01]  /*92260*/  LDL.LU.64 R16, [R1+0x3a00] ;  /* 0x003a000001107983 */ /* 0x000ea20000300a00 */
[----:B------:R-:W4:Y:S02]  /*92270*/  LDL R3, [R1+0xbd0] ;  /* 0x000bd00001037983 */ /* 0x000f240000100800 */
        /* <DEDUP_REMOVED lines=11> */
[----:B------:R-:W-:-:S07]  /*92330*/  IMAD.MOV.U32 R20, RZ, RZ, R2 ;  /* 0x000000ffff147224 */ /* 0x000fce00078e0002 */
[C---:B--2---:R-:W-:Y:S11]  /*92340*/  HMMA.16816.F32.BF16 R16, R4.reuse, R20, R16 ;  /* 0x000000140410723c */ /* 0x044ff60000041810 */
[----:B------:R-:W-:Y:S11]  /*92350*/  @!UPT UIADD3 URZ, URZ, URZ, URZ ;  /* 0x0000003f3f3ff290 */ /* 0x000ff6000fffe03f */
[----:B------:R-:W-:Y:S01]  /*92360*/  @!UPT UIADD3 URZ, URZ, URZ, URZ ;  /* 0x0000003f3f3ff290 */ /* 0x000fe2000fffe03f */
[----:B------:R0:W-:Y:S01]  /*92370*/  STL.64 [R1+0x780], R16 ;  /* 0x0007801001007387 */ /* 0x0001e20000100a00 */
[----:B------:R-:W-:Y:S03]  /*92380*/  STL.64 [R1+0x788], R18 ;  /* 0x0007881201007387 */ /* 0x000fe60000100a00 */
[----:B0-----:R-:W2:Y:S01]  /*92390*/  LDL.LU.64 R16, [R1+0x39d8] ;  /* 0x0039d80001107983 */ /* 0x001ea20000300a00 */
        /* <DEDUP_REMOVED lines=23> */
[----:B------:R0:W-:Y:S02]  /*92510*/  STL.64 [R1+0x3888], R16 ;  /* 0x0038881001007387 */ /* 0x0001e40000100a00 */
[----:B0-----:R-:W2:Y:S01]  /*92520*/  LDL.LU R16, [R1+0x6a0] ;  /* 0x0006a00001107983 */ /* 0x001ea20000300800 */
[----:B------:R-:W2:Y:S02]  /*92530*/  LDL.LU R17, [R1+0x6a4] ;  /* 0x0006a40001117983 */ /* 0x000ea40000300800 */
[----:B------:R-:W2:Y:S02]  /*92540*/  LDL.LU R18, [R1+0x6a8] ;  /* 0x0006a80001127983 */ /* 0x000ea40000300800 */
[----:B------:R-:W2:Y:S02]  /*92550*/  LDL.LU R19, [R1+0x6ac] ;  /* 0x0006ac0001137983 */ /* 0x000ea40000300800 */
[C---:B--2---:R-:W-:Y:S08]  /*92560*/  HMMA.16816.F32.BF16 R16, R4.reuse, R12, R16 ;  /* 0x0000000c0410723c */ /* 0x044ff00000041810 */
[----:B---3--:R-:W-:Y:S01]  /*92570*/  HMMA.16816.F32.BF16 R4, R4, R8, R20 ;  /* 0x000000080404723c */ /* 0x008fe20000041814 */
[----:B------:R-:W-:Y:S01]  /*92580*/  STL.64 [R1+0x3880], R12 ;  /* 0x0038800c01007387 */ /* 0x000fe20000100a00 */
[----:B------:R-:W-:Y:S11]  /*92590*/  STL [R1+0x391c], R14 ;  /* 0x00391c0e01007387 */ /* 0x000ff60000100800 */
[----:B------:R-:W-:Y:S02]  /*925a0*/  @!UPT UIADD3 URZ, URZ, URZ, URZ ;  /* 0x0000003f3f3ff290 */ /* 0x000fe4000fffe03f */
        /* <DEDUP_REMOVED lines=11> */
[----:B------:R-:W-:-:S05]  /*92660*/  IMAD.MOV.U32 R21, RZ, RZ, R10 ;  /* 0x000000ffff157224 */ /* 0x000fca00078e000a */
[----:B------:R-:W-:Y:S01]  /*92670*/  STL.64 [R1+0x38d0], R20 ;  /* 0x0038d01401007387 */ /* 0x000fe20000100a00 */
[----:B------:R0:W-:Y:S03]  /*92680*/  STL.64 [R1+0x3878], R8 ;  /* 0x0038780801007387 */ /* 0x0001e60000100a00 */
[----:B0-----:R-:W2:Y:S01]  /*92690*/  LDL.LU R8, [R1+0x5f0] ;  /* 0x0005f00001087983 */ /* 0x001ea20000300800 */
[----:B------:R-:W2:Y:S02]  /*926a0*/  LDL.LU R9, [R1+0x5f4] ;  /* 0x0005f40001097983 */ /* 0x000ea40000300800 */
[----:B------:R-:W3:Y:S02]  /*926b0*/  LDL.LU R10, [R1+0x5f8] ;  /* 0x0005f800010a7983 */ /* 0x000ee40000300800 */
[----:B------:R-:W3:Y:S02]  /*926c0*/  LDL.LU R11, [R1+0x5fc] ;  /* 0x0005fc00010b7983 */ /* 0x000ee40000300800 */
[----:B------:R-:W-:-:S02]  /*926d0*/  IMAD.MOV.U32 R20, RZ, RZ, R27 ;  /* 0x000000ffff147224 */ /* 0x000fc400078e001b */
[----:B------:R-:W-:Y:S01]  /*926e0*/  IMAD.MOV.U32 R21, RZ, RZ, R26 ;  /* 0x000000ffff157224 */ /* 0x000fe200078e001a */
[----:B------:R-:W2:Y:S01]  /*926f0*/  LDL.LU R27, [R1+0x39a0] ;  /* 0x0039a000011b7983 */ /* 0x000ea20000300800 */
[----:B------:R-:W2:Y:S02]  /*92700*/  LDL.LU R26, [R1+0x399c] ;  /* 0x00399c00011a7983 */ /* 0x000ea40000300800 */
[----:B------:R-:W2:Y:S02]  /*92710*/  LDL R16, [R1+0x70] ;  /* 0x0000700001107983 */ /* 0x000ea40000100800 */
[----:B------:R-:W-:Y:S02]  /*92720*/  IMAD.MOV.U32 R17, RZ, RZ, R15 ;  /* 0x000000ffff117224 */ /* 0x000fe400078e000f */
[----:B------:R-:W3:Y:S04]  /*92730*/  LDL.LU R15, [R1+0x3998] ;  /* 0x00399800010f7983 */ /* 0x000ee80000300800 */
[----:B--2---:R0:W-:Y:S01]  /*92740*/  STL.64 [R1+0x3920], R16 ;  /* 0x0039201001007387 */ /* 0x0041e20000100a00 */
[----:B------:R-:W2:Y:S02]  /*92750*/  LDL.LU R4, [R1+0x3b0] ;  /* 0x0003b00001047983 */ /* 0x000ea40000300800 */
[----:B------:R-:W2:Y:S02]  /*92760*/  LDL.LU R5, [R1+0x3b4] ;  /* 0x0003b40001057983 */ /* 0x000ea40000300800 */
[----:B------:R-:W2:Y:S01]  /*92770*/  LDL.LU R6, [R1+0x3b8] ;  /* 0x0003b80001067983 */ /* 0x000ea20000300800 */
[----:B------:R-:W2:Y:S04]  /*92780*/  LDL.LU R7, [R1+0x3bc] ;  /* 0x0003bc0001077983 */ /* 0x000ea80000300800 */
[----:B--2---:R-:W-:Y:S01]  /*92790*/  STL.64 [R1+0x3930], R6 ;  /* 0x0039300601007387 */ /* 0x004fe20000100a00 */
[----:B------:R3:W-:Y:S02]  /*927a0*/  STL.64 [R1+0x3928], R4 ;  /* 0x0039280401007387 */ /* 0x0007e40000100a00 */
[----:B------:R-:W2:Y:S02]  /*927b0*/  LDL R12, [R1+0x80] ;  /* 0x00008000010c7983 */ /* 0x000ea40000100800 */
[----:B------:R-:W2:Y:S02]  /*927c0*/  LDL R13, [R1+0x84] ;  /* 0x00008400010d7983 */ /* 0x000ea40000100800 */
[----:B--2---:R1:W-:Y:S01]  /*927d0*/  STL.64 [R1+0x3938], R12 ;  /* 0x0039380c01007387 */ /* 0x0043e20000100a00 */
[----:B0-----:R-:W2:Y:S02]  /*927e0*/  LDL.LU R16, [R1+0x3c0] ;  /* 0x0003c00001107983 */ /* 0x001ea40000300800 */
[----:B------:R-:W2:Y:S02]  /*927f0*/  LDL.LU R17, [R1+0x3c4] ;  /* 0x0003c40001117983 */ /* 0x000ea40000300800 */
[----:B------:R-:W2:Y:S01]  /*92800*/  LDL.LU R18, [R1+0x3c8] ;  /* 0x0003c80001127983 */ /* 0x000ea20000300800 */
[----:B------:R-:W2:Y:S01]  /*92810*/  LDL.LU R19, [R1+0x3cc] ;  /* 0x0003cc0001137983 */ /* 0x000ea20000300800 */
[----:B---3--:R-:W-:-:S03]  /*92820*/  IMAD.MOV.U32 R5, RZ, RZ, R15 ;  /* 0x000000ffff057224 */ /* 0x008fc600078e000f */
[----:B--2---:R-:W-:Y:S01]  /*92830*/  STL.64 [R1+0x3948], R18 ;  /* 0x0039481201007387 */ /* 0x004fe20000100a00 */
[----:B------:R0:W-:Y:S02]  /*92840*/  STL.64 [R1+0x3940], R16 ;  /* 0x0039401001007387 */ /* 0x0001e40000100a00 */
[----:B------:R-:W2:Y:S02]  /*92850*/  LDL R4, [R1+0x90] ;  /* 0x0000900001047983 */ /* 0x000ea40000100800 */
[----:B--2---:R2:W-:Y:S01]  /*92860*/  STL.64 [R1+0x3950], R4 ;  /* 0x0039500401007387 */ /* 0x0045e20000100a00 */
[----:B-1----:R-:W3:Y:S02]  /*92870*/  LDL.LU R12, [R1+0x3d0] ;  /* 0x0003d000010c7983 */ /* 0x002ee40000300800 */
[----:B------:R-:W3:Y:S02]  /*92880*/  LDL.LU R13, [R1+0x3d4] ;  /* 0x0003d400010d7983 */ /* 0x000ee40000300800 */
[----:B------:R-:W2:Y:S01]  /*92890*/  LDL.LU R14, [R1+0x3d8] ;  /* 0x0003d800010e7983 */ /* 0x000ea20000300800 */
[----:B------:R-:W2:Y:S04]  /*928a0*/  LDL.LU R15, [R1+0x3dc] ;  /* 0x0003dc00010f7983 */ /* 0x000ea80000300800 */
[----:B--2---:R-:W-:Y:S01]  /*928b0*/  STL.64 [R1+0x3960], R14 ;  /* 0x0039600e01007387 */ /* 0x004fe20000100a00 */
[----:B---3--:R1:W-:Y:S02]  /*928c0*/  STL.64 [R1+0x3958], R12 ;  /* 0x0039580c01007387 */ /* 0x0083e40000100a00 */
[----:B0-----:R-:W2:Y:S02]  /*928d0*/  LDL R16, [R1+0xa0] ;  /* 0x0000a00001107983 */ /* 0x001ea40000100800 */
[----:B------:R-:W2:Y:S02]  /*928e0*/  LDL R17, [R1+0xa4] ;  /* 0x0000a40001117983 */ /* 0x000ea40000100800 */
[----:B--2---:R0:W-:Y:S01]  /*928f0*/  STL.64 [R1+0x3968], R16 ;  /* 0x0039681001007387 */ /* 0x0041e20000100a00 */
[----:B------:R-:W2:Y:S02]  /*92900*/  LDL.LU R4, [R1+0x3e0] ;  /* 0x0003e00001047983 */ /* 0x000ea40000300800 */
[----:B------:R-:W2:Y:S02]  /*92910*/  LDL.LU R5, [R1+0x3e4] ;  /* 0x0003e40001057983 */ /* 0x000ea40000300800 */
[----:B------:R-:W3:Y:S01]  /*92920*/  LDL.LU R6, [R1+0x3e8] ;  /* 0x0003e80001067983 */ /* 0x000ee20000300800 */
[----:B------:R-:W3:Y:S04]  /*92930*/  LDL.LU R7, [R1+0x3ec] ;  /* 0x0003ec0001077983 */ /* 0x000ee80000300800 */
[----:B---3--:R-:W-:Y:S01]  /*92940*/  STL.64 [R1+0x3978], R6 ;  /* 0x0039780601007387 */ /* 0x008fe20000100a00 */
[----:B--2---:R2:W-:Y:S02]  /*92950*/  STL.64 [R1+0x3970], R4 ;  /* 0x0039700401007387 */ /* 0x0045e40000100a00 */
[----:B-1----:R-:W3:Y:S02]  /*92960*/  LDL R12, [R1+0xb0] ;  /* 0x0000b000010c7983 */ /* 0x002ee40000100800 */
[----:B------:R-:W3:Y:S02]  /*92970*/  LDL R13, [R1+0xb4] ;  /* 0x0000b400010d7983 */ /* 0x000ee40000100800 */
[----:B---3--:R1:W-:Y:S01]  /*92980*/  STL.64 [R1+0x3980], R12 ;  /* 0x0039800c01007387 */ /* 0x0083e20000100a00 */
[----:B0-----:R-:W3:Y:S02]  /*92990*/  LDL.LU R16, [R1+0x3f0] ;  /* 0x0003f00001107983 */ /* 0x001ee40000300800 */
[----:B------:R-:W3:Y:S02]  /*929a0*/  LDL.LU R17, [R1+0x3f4] ;  /* 0x0003f40001117983 */ /* 0x000ee40000300800 */
[----:B------:R-:W3:Y:S01]  /*929b0*/  LDL.LU R18, [R1+0x3f8] ;  /* 0x0003f80001127983 */ /* 0x000ee20000300800 */
[----:B------:R-:W3:Y:S01]  /*929c0*/  LDL.LU R19, [R1+0x3fc] ;  /* 0x0003fc0001137983 */ /* 0x000ee20000300800 */
[----:B--2---:R-:W2:Y:S02]  /*929d0*/  LDL R4, [R1+0xc0] ;  /* 0x0000c00001047983 */ /* 0x004ea40000100800 */
[----:B------:R-:W2:Y:S01]  /*929e0*/  LDL R5, [R1+0xc4] ;  /* 0x0000c40001057983 */ /* 0x000ea20000100800 */
[----:B-1----:R-:W2:Y:S01]  /*929f0*/  LDL.LU R12, [R1+0x400] ;  /* 0x00040000010c7983 */ /* 0x002ea20000300800 */
[----:B------:R-:W2:Y:S02]  /*92a00*/  LDL.LU R13, [R1+0x404] ;  /* 0x00040400010d7983 */ /* 0x000ea40000300800 */
[----:B------:R-:W2:Y:S02]  /*92a10*/  LDL.LU R14, [R1+0x408] ;  /* 0x00040800010e7983 */ /* 0x000ea40000300800 */
[----:B------:R-:W2:Y:S01]  /*92a20*/  LDL.LU R15, [R1+0x40c] ;  /* 0x00040c00010f7983 */ /* 0x000ea20000300800 */
[----:B------:R-:W-:Y:S01]  /*92a30*/  STL.64 [R1+0x38e8], R20 ;  /* 0x0038e81401007387 */ /* 0x000fe20000100a00 */
[----:B------:R-:W-:Y:S02]  /*92a40*/  STL.64 [R1+0x38c8], R10 ;  /* 0x0038c80a01007387 */ /* 0x000fe40000100a00 */
[----:B------:R0:W-:Y:S02]  /*92a50*/  STL.64 [R1+0x38c0], R8 ;  /* 0x0038c00801007387 */ /* 0x0001e40000100a00 */
[----:B0-----:R-:W2:Y:S01]  /*92a60*/  LDL.LU R8, [R1+0x950] ;  /* 0x0009500001087983 */ /* 0x001ea20000300800 */
[----:B------:R-:W2:Y:S02]  /*92a70*/  LDL.LU R9, [R1+0x954] ;  /* 0x0009540001097983 */ /* 0x000ea40000300800 */
[----:B------:R-:W2:Y:S02]  /*92a80*/  LDL.LU R10, [R1+0x958] ;  /* 0x00095800010a7983 */ /* 0x000ea40000300800 */
        /* <DEDUP_REMOVED lines=16> */
[----:B--2---:R-:W-:Y:S01]  /*92b90*/  STL.64 [R1+0x38f8], R10 ;  /* 0x0038f80a01007387 */ /* 0x004fe20000100a00 */
        /* <DEDUP_REMOVED lines=11> */
[----:B------:R-:W2:Y:S01]  /*92c50*/  LDL.LU R11, [R1+0x64c] ;  /* 0x00064c00010b7983 */ /* 0x000ea20000300800 */
[----:B------:R-:W3:Y:S11]  /*92c60*/  LDL.LU.64 R12, [R1+0x3980] ;  /* 0x00398000010c7983 */ /* 0x000ef60000300a00 */
[----:B------:R-:W-:Y:S01]  /*92c70*/  @!UPT UIADD3 URZ, URZ, URZ, URZ ;  /* 0x0000003f3f3ff290 */ /* 0x000fe2000fffe03f */
[----:B------:R-:W-:Y:S02]  /*92c80*/  STL.64 [R1+0x6a0], R4 ;  /* 0x0006a00401007387 */ /* 0x000fe40000100a00 */
[----:B------:R0:W-:Y:S02]  /*92c90*/  STL.64 [R1+0x6a8], R6 ;  /* 0x0006a80601007387 */ /* 0x0001e40000100a00 */
[----:B0-----:R-:W2:Y:S01]  /*92ca0*/  LDL.LU.64 R6, [R1+0x3978] ;  /* 0x0039780001067983 */ /* 0x001ea20000300a00 */
[----:B------:R-:W2:Y:S01]  /*92cb0*/  LDL.LU.64 R4, [R1+0x3970] ;  /* 0x0039700001047983 */ /* 0x000ea20000300a00 */
[C---:B---3--:R-:W-:Y:S02]  /*92cc0*/  HMMA.16816.F32.BF16 R12, R24.reuse, R12, R16 ;  /* 0x0000000c180c723c */ /* 0x048fe40000041810 */
[----:B------:R-:W2:Y:S11]  /*92cd0*/  LDL.LU.64 R16, [R1+0x3968] ;  /* 0x0039680001107983 */ /* 0x000eb60000300a00 */
[----:B------:R-:W-:Y:S10]  /*92ce0*/  @!UPT UIADD3 URZ, URZ, URZ, URZ ;  /* 0x0000003f3f3ff290 */ /* 0x000ff4000fffe03f */
[----:B------:R-:W-:Y:S01]  /*92cf0*/  STL.64 [R1+0x690], R12 ;  /* 0x0006900c01007387 */ /* 0x000fe20000100a00 */
[----:B------:R0:W-:Y:S03]  /*92d00*/  STL.64 [R1+0x698], R14 ;  /* 0x0006980e01007387 */ /* 0x0001e60000100a00 */
[----:B0-----:R-:W3:Y:S01]  /*92d10*/  LDL.LU.64 R14, [R1+0x3960] ;  /* 0x00396000010e7983 */ /* 0x001ee20000300a00 */
[----:B------:R-:W3:Y:S01]  /*92d20*/  LDL.LU.64 R12, [R1+0x3958] ;  /* 0x00395800010c7983 */ /* 0x000ee20000300a00 */
[C---:B--2---:R-:W-:Y:S02]  /*92d30*/  HMMA.16816.F32.BF16 R16, R24.reuse, R16, R4 ;  /* 0x000000101810723c */ /* 0x044fe40000041804 */
[----:B------:R-:W3:Y:S11]  /*92d40*/  LDL.LU.64 R4, [R1+0x3950] ;  /* 0x0039500001047983 */ /* 0x000ef60000300a00 */
[----:B------:R-:W-:Y:S10]  /*92d50*/  @!UPT UIADD3 URZ, URZ, URZ, URZ ;  /* 0x0000003f3f3ff290 */ /* 0x000ff4000fffe03f */
[----:B------:R-:W-:Y:S01]  /*92d60*/  STL.64 [R1+0x680], R16 ;  /* 0x0006801001007387 */ /* 0x000fe20000100a00 */
[----:B------:R0:W-:Y:S03]  /*92d70*/  STL.64 [R1+0x688], R18 ;  /* 0x0006881201007387 */ /* 0x0001e60000100a00 */
        /* <DEDUP_REMOVED lines=14> */
[----:B0-----:R-:W2:Y:S01]  /*92e60*/  LDL.LU R14, [R1+0x391c] ;  /* 0x00391c00010e7983 */ /* 0x001ea20000300800 */
[----:B------:R-:W4:Y:S01]  /*92e70*/  LDL.LU R12, [R1+0x5d0] ;  /* 0x0005d000010c7983 */ /* 0x000f220000300800 */
[C---:B---3--:R-:W-:Y:S11]  /*92e80*/  HMMA.16816.F32.BF16 R16, R24.reuse, R16, R4 ;  /* 0x000000101810723c */ /* 0x048ff60000041804 */
[----:B------:R-:W-:Y:S11]  /*92e90*/  @!UPT UIADD3 URZ, URZ, URZ, URZ ;  /* 0x0000003f3f3ff290 */ /* 0x000ff6000fffe03f */
[----:B------:R-:W-:Y:S01]  /*92ea0*/  @!UPT UIADD3 URZ, URZ, URZ, URZ ;  /* 0x0000003f3f3ff290 */ /* 0x000fe2000fffe03f */
[----:B------:R-:W-:Y:S01]  /*92eb0*/  STL.64 [R1+0x650], R16 ;  /* 0x0006501001007387 */ /* 0x000fe20000100a00 */
[----:B------:R-:W-:Y:S02]  /*92ec0*/  STL.64 [R1+0x658], R18 ;  /* 0x0006581201007387 */ /* 0x000fe40000100a00 */
[----:B------:R-:W4:Y:S01]  /*92ed0*/  LDL.LU R13, [R1+0x5d4] ;  /* 0x0005d400010d7983 */ /* 0x000f220000300800 */
[----:B--2---:R0:W1:Y:S04]  /*92ee0*/  LDSM.16.MT88.4 R4, [R14+0x26080] ;  /* 0x026080000e04783b */ /* 0x0040680000004200 */
[----:B0-----:R-:W2:Y:S01]  /*92ef0*/  LDL.LU R14, [R1+0x5d8] ;  /* 0x0005d800010e7983 */ /* 0x001ea20000300800 */
[----:B------:R-:W2:Y:S01]  /*92f00*/  LDL.LU R15, [R1+0x5dc] ;  /* 0x0005dc00010f7983 */ /* 0x000ea20000300800 */
[C---:B------:R-:W-:Y:S01]  /*92f10*/  HMMA.16816.F32.BF16 R20, R24.reuse, R20, R8 ;  /* 0x000000141814723c */ /* 0x040fe20000041808 */
[----:B------:R-:W-:Y:S01]  /*92f20*/  IMAD.MOV.U32 R16, RZ, RZ, R2 ;  /* 0x000000ffff107224 */ /* 0x000fe200078e0002 */
[----:B--2---:R-:W-:Y:S01]  /*92f30*/  STL.64 [R1+0x38a0], R14 ;  /* 0x0038a00e01007387 */ /* 0x004fe20000100a00 */
[----:B----4-:R0:W-:Y:S02]  /*92f40*/  STL.64 [R1+0x3898], R12 ;  /* 0x0038980c01007387 */ /* 0x0101e40000100a00 */
[----:B------:R-:W2:Y:S01]  /*92f50*/  LDL.LU R2, [R1+0x3918] ;  /* 0x0039180001027983 */ /* 0x000ea20000300800 */
[----:B0-----:R-:W3:Y:S01]  /*92f60*/  LDL.LU R12, [R1+0x5e0] ;  /* 0x0005e000010c7983 */ /* 0x001ee20000300800 */
[----:B------:R-:W3:Y:S02]  /*92f70*/  LDL.LU R13, [R1+0x5e4] ;  /* 0x0005e400010d7983 */ /* 0x000ee40000300800 */
[----:B------:R-:W3:Y:S02]  /*92f80*/  LDL.LU R14, [R1+0x5e8] ;  /* 0x0005e800010e7983 */ /* 0x000ee40000300800 */
[----:B------:R-:W3:Y:S01]  /*92f90*/  LDL.LU R15, [R1+0x5ec] ;  /* 0x0005ec00010f7983 */ /* 0x000ee20000300800 */
[----:B-1----:R-:W-:Y:S01]  /*92fa0*/  STL [R1+0x3760], R4 ;  /* 0x0037600401007387 */ /* 0x002fe20000100800 */
[----:B------:R-:W-:Y:S02]  /*92fb0*/  STL [R1+0x375c], R5 ;  /* 0x00375c0501007387 */ /* 0x000fe40000100800 */
[----:B------:R-:W-:Y:S02]  /*92fc0*/  STL [R1+0x3758], R6 ;  /* 0x0037580601007387 */ /* 0x000fe40000100800 */
[----:B------:R-:W-:Y:S01]  /*92fd0*/  STL [R1+0x3754], R7 ;  /* 0x0037540701007387 */ /* 0x000fe20000100800 */
[----:B------:R-:W4:Y:S01]  /*92fe0*/  LDL.LU.64 R10, [R1+0x3910] ;  /* 0x00391000010a7983 */ /* 0x000f220000300a00 */
[----:B------:R-:W4:Y:S04]  /*92ff0*/  LDL.LU.64 R8, [R1+0x3908] ;  /* 0x0039080001087983 */ /* 0x000f280000300a00 */
[----:B------:R0:W-:Y:S02]  /*93000*/  STL.64 [R1+0x640], R20 ;  /* 0x0006401401007387 */ /* 0x0001e40000100a00 */
[----:B------:R4:W-:Y:S01]  /*93010*/  STL.64 [R1+0x648], R22 ;  /* 0x0006481601007387 */ /* 0x0009e20000100a00 */
        /* <DEDUP_REMOVED lines=16> */
[----:B------:R-:W4:Y:S01]  /*93120*/  LDL.LU.64 R10, [R1+0x38c8] ;  /* 0x0038c800010a7983 */ /* 0x000f220000300a00 */
[----:B------:R-:W4:Y:S11]  /*93130*/  LDL.LU.64 R8, [R1+0x38c0] ;  /* 0x0038c00001087983 */ /* 0x000f360000300a00 */
[----:B------:R-:W-:Y:S09]  /*93140*/  @!UPT UIADD3 URZ, URZ, URZ, URZ ;  /* 0x0000003f3f3ff290 */ /* 0x000ff2000fffe03f */
[----:B------:R-:W-:Y:S01]  /*93150*/  STL.64 [R1+0x610], R20 ;  /* 0x0006101401007387 */ /* 0x000fe20000100a00 */
[----:B------:R0:W-:Y:S03]  /*93160*/  STL.64 [R1+0x618], R22 ;  /* 0x0006181601007387 */ /* 0x0001e60000100a00 */
[----:B0-----:R-:W2:Y:S01]  /*93170*/  LDL.LU.64 R22, [R1+0x38b8] ;  /* 0x0038b80001167983 */ /* 0x001ea20000300a00 */
[----:B------:R-:W2:Y:S02]  /*93180*/  LDL.LU.64 R20, [R1+0x38b0] ;  /* 0x0038b00001147983 */ /* 0x000ea40000300a00 */
[----:B------:R-:W-:Y:S02]  /*93190*/  IMAD.MOV.U32 R4, RZ, RZ, R28 ;  /* 0x000000ffff047224 */ /* 0x000fe400078e001c */
[----:B------:R-:W-:-:S07]  /*931a0*/  IMAD.MOV.U32 R5, RZ, RZ, R0 ;  /* 0x000000ffff057224 */ /* 0x000fce00078e0000 */
[C---:B--2---:R-:W-:Y:S01]  /*931b0*/  HMMA.16816.F32.BF16 R4, R24.reuse, R4, R20 ;  /* 0x000000041804723c */ /* 0x044fe20000041814 */
[----:B------:R-:W4:Y:S11]  /*931c0*/  LDL.LU.64 R20, [R1+0x38a8] ;  /* 0x0038a80001147983 */ /* 0x000f360000300a00 */
[----:B------:R-:W-:Y:S11]  /*931d0*/  @!UPT UIADD3 URZ, URZ, URZ, URZ ;  /* 0x0000003f3f3ff290 */ /* 0x000ff6000fffe03f */
[----:B------:R-:W-:Y:S01]  /*931e0*/  STL.64 [R1+0x600], R4 ;  /* 0x0006000401007387 */ /* 0x000fe20000100a00 */
[----:B------:R4:W-:Y:S02]  /*931f0*/  STL.64 [R1+0x608], R6 ;  /* 0x0006080601007387 */ /* 0x0009e40000100a00 */
[----:B----4-:R-:W-:Y:S01]  /*93200*/  HMMA.16816.F32.BF16 R4, R24, R20, R8 ;  /* 0x000000141804723c */ /* 0x010fe20000041808 */
[----:B------:R-:W2:Y:S11]  /*93210*/  LDL.LU R20, [R1+0x3a0] ;  /* 0x0003a00001147983 */ /* 0x000eb60000300800 */
[----:B------:R-:W-:Y:S11]  /*93220*/  @!UPT UIADD3 URZ, URZ, URZ, URZ ;  /* 0x0000003f3f3ff290 */ /* 0x000ff6000fffe03f */
[----:B------:R0:W-:Y:S01]  /*93230*/  STL.64 [R1+0x5f0], R4 ;  /* 0x0005f00401007387 */ /* 0x0001e20000100a00 */
[----:B------:R1:W-:Y:S02]  /*93240*/  STL.64 [R1+0x5f8], R6 ;  /* 0x0005f80601007387 */ /* 0x0003e40000100a00 */
[----:B------:R-:W2:Y:S02]  /*93250*/  LDL.LU R21, [R1+0x3a4] ;  /* 0x0003a40001157983 */ /* 0x000ea40000300800 */
[----:B------:R-:W2:Y:S01]  /*93260*/  LDL.LU R22, [R1+0x3a8] ;  /* 0x0003a80001167983 */ /* 0x000ea20000300800 */
[----:B------:R-:W2:Y:S01]  /*93270*/  LDL.LU R23, [R1+0x3ac] ;  /* 0x0003ac0001177983 */ /* 0x000ea20000300800 */
[----:B------:R-:W4:Y:S02]  /*93280*/  LDL.LU R8, [R1+0x5c0] ;  /* 0x0005c00001087983 */ /* 0x000f240000300800 */
        /* <DEDUP_REMOVED lines=9> */
[----:B0-----:R-:W2:Y:S01]  /*93320*/  LDL.LU.64 R4, [R1+0xa0] ;  /* 0x0000a00001047983 */ /* 0x001ea20000300a00 */
[----:B------:R-:W-:-:S07]  /*93330*/  IMAD.MOV.U32 R17, RZ, RZ, R29 ;  /* 0x000000ffff117224 */ /* 0x000fce00078e001d */
[C---:B---3--:R-:W-:Y:S01]  /*93340*/  HMMA.16816.F32.BF16 R16, R24.reuse, R16, R12 ;  /* 0x000000101810723c */ /* 0x048fe2000004180c */
[----:B--2---:R0:W-:Y:S04]  /*93350*/  STL.64 [R1+0x3848], R4 ;  /* 0x0038480401007387 */ /* 0x0041e80000100a00 */
[----:B0-----:R-:W2:Y:S04]  /*93360*/  LDL.LU.64 R4, [R1+0xb0] ;  /* 0x0000b00001047983 */ /* 0x001ea80000300a00 */
[----:B--2---:R0:W-:Y:S04]  /*93370*/  STL.64 [R1+0x3860], R4 ;  /* 0x0038600401007387 */ /* 0x0041e80000100a00 */
[----:B0-----:R-:W2:Y:S01]  /*93380*/  LDL.LU R4, [R1+0x420] ;  /* 0x0004200001047983 */ /* 0x001ea20000300800 */
[----:B------:R-:W2:Y:S02]  /*93390*/  LDL.LU R5, [R1+0x424] ;  /* 0x0004240001057983 */ /* 0x000ea40000300800 */
[----:B------:R-:W2:Y:S02]  /*933a0*/  LDL.LU R6, [R1+0x428] ;  /* 0x0004280001067983 */ /* 0x000ea40000300800 */
[----:B------:R-:W2:Y:S01]  /*933b0*/  LDL.LU R7, [R1+0x42c] ;  /* 0x00042c0001077983 */ /* 0x000ea20000300800 */
[----:B------:R-:W3:Y:S01]  /*933c0*/  LDL.LU.64 R14, [R1+0x38a0] ;  /* 0x0038a000010e7983 */ /* 0x000ee20000300a00 */
[----:B------:R-:W3:Y:S03]  /*933d0*/  LDL.LU.64 R12, [R1+0x3898] ;  /* 0x00389800010c7983 */ /* 0x000ee60000300a00 */
[----:B------:R-:W-:Y:S02]  /*933e0*/  STL.64 [R1+0x5e0], R16 ;  /* 0x0005e01001007387 */ /* 0x000fe40000100a00 */
[----:B------:R0:W-:Y:S02]  /*933f0*/  STL.64 [R1+0x5e8], R18 ;  /* 0x0005e81201007387 */ /* 0x0001e40000100a00 */
[----:B0-----:R-:W2:Y:S01]  /*93400*/  LDL.LU.64 R18, [R1+0x3890] ;  /* 0x0038900001127983 */ /* 0x001ea20000300a00 */
[----:B------:R-:W3:Y:S02]  /*93410*/  LDL.LU.64 R16, [R1+0x3888] ;  /* 0x0038880001107983 */ /* 0x000ee40000300a00 */
[C---:B---3--:R-:W-:Y:S11]  /*93420*/  HMMA.16816.F32.BF16 R12, R24.reuse, R16, R12 ;  /* 0x00000010180c723c */ /* 0x048ff6000004180c */
[----:B------:R-:W-:Y:S11]  /*93430*/  @!UPT UIADD3 URZ, URZ, URZ, URZ ;  /* 0x0000003f3f3ff290 */ /* 0x000ff6000fffe03f */
[----:B------:R-:W-:Y:S01]  /*93440*/  @!UPT UIADD3 URZ, URZ, URZ, URZ ;  /* 0x0000003f3f3ff290 */ /* 0x000fe2000fffe03f */
[----:B------:R0:W-:Y:S01]  /*93450*/  STL.64 [R1+0x5d0], R12 ;  /* 0x0005d00c01007387 */ /* 0x0001e20000100a00 */
[----:B------:R-:W-:Y:S03]  /*93460*/  STL.64 [R1+0x5d8], R14 ;  /* 0x0005d80e01007387 */ /* 0x000fe60000100a00 */
[----:B0-----:R-:W4:Y:S01]  /*93470*/  LDL.LU.64 R12, [R1+0x3880] ;  /* 0x00388000010c7983 */ /* 0x001f220000300a00 */
[----:B--2---:R-:W-:Y:S02]  /*93480*/  STL.64 [R1+0x37a8], R18 ;  /* 0x0037a81201007387 */ /* 0x004fe40000100a00 */
[----:B------:R0:W-:Y:S02]  /*93490*/  STL.64 [R1+0x37a0], R16 ;  /* 0x0037a01001007387 */ /* 0x0001e40000100a00 */
[----:B0-----:R-:W2:Y:S04]  /*934a0*/  LDL.LU.64 R16, [R1+0x80] ;  /* 0x0000800001107983 */ /* 0x001ea80000300a00 */
[----:B--2---:R0:W-:Y:S04]  /*934b0*/  STL.64 [R1+0x3828], R16 ;  /* 0x0038281001007387 */ /* 0x0041e80000100a00 */
[----:B0-----:R-:W2:Y:S01]  /*934c0*/  LDL.LU.64 R16, [R1+0x90] ;  /* 0x0000900001107983 */ /* 0x001ea20000300a00 */
[C---:B----4-:R-:W-:Y:S03]  /*934d0*/  HMMA.16816.F32.BF16 R8, R24.reuse, R12, R8 ;  /* 0x0000000c1808723c */ /* 0x050fe60000041808 */
[----:B--2---:R0:W-:Y:S04]  /*934e0*/  STL.64 [R1+0x3840], R16 ;  /* 0x0038401001007387 */ /* 0x0041e80000100a00 */
        /* <DEDUP_REMOVED lines=11> */
[----:B------:R-:W-:Y:S03]  /*935a0*/  STL.64 [R1+0x5c8], R10 ;  /* 0x0005c80a01007387 */ /* 0x000fe60000100a00 */
[----:B0-----:R-:W3:Y:S02]  /*935b0*/  LDL.LU.64 R8, [R1+0x3878] ;  /* 0x0038780001087983 */ /* 0x001ee40000300a00 */
[----:B---3--:R-:W-:Y:S02]  /*935c0*/  HMMA.16816.F32.BF16 R24, R24, R8, R20 ;  /* 0x000000081818723c */ /* 0x008fe40000041814 */
[----:B------:R-:W3:Y:S01]  /*935d0*/  LDL.LU.64 R22, [R1+0x3870] ;  /* 0x0038700001167983 */ /* 0x000ee20000300a00 */
[----:B------:R-:W3:Y:S11]  /*935e0*/  LDL.LU.64 R20, [R1+0x3868] ;  /* 0x0038680001147983 */ /* 0x000ef60000300a00 */
[----:B------:R-:W-:Y:S09]  /*935f0*/  @!UPT UIADD3 URZ, URZ, URZ, URZ ;  /* 0x0000003f3f3ff290 */ /* 0x000ff2000fffe03f */
[----:B------:R0:W-:Y:S01]  /*93600*/  STL.64 [R1+0x1e0], R24 ;  /* 0x0001e01801007387 */ /* 0x0001e20000100a00 */
[----:B------:R-:W-:Y:S03]  /*93610*/  STL.64 [R1+0x1e8], R26 ;  /* 0x0001e81a01007387 */ /* 0x000fe60000100a00 */
[----:B0-----:R-:W3:Y:S02]  /*93620*/  LDL.LU.64 R24, [R1+0xc0] ;  /* 0x0000c00001187983 */ /* 0x001ee40000300a00 */
[C---:B---3--:R-:W-:Y:S11]  /*93630*/  HMMA.16816.F32.BF16 R4, R20.reuse, R24, R4 ;  /* 0x000000181404723c */ /* 0x048ff60000041804 */
[----:B------:R-:W-:Y:S11]  /*93640*/  @!UPT UIADD3 URZ, URZ, URZ, URZ ;  /* 0x0000003f3f3ff290 */ /* 0x000ff6000fffe03f */
[----:B------:R-:W-:Y:S01]  /*93650*/  @!UPT UIADD3 URZ, URZ, URZ, URZ ;  /* 0x0000003f3f3ff290 */ /* 0x000fe2000fffe03f */
[----:B------:R0:W-:Y:S01]  /*93660*/  STL.64 [R1+0x430], R4 ;  /* 0x0004300401007387 */ /* 0x0001e20000100a00 */
[----:B------:R-:W-:Y:S03]  /*93670*/  STL.64 [R1+0x438], R6 ;  /* 0x0004380601007387 */ /* 0x000fe60000100a00 */
[----:B0-----:R-:W2:Y:S01]  /*93680*/  LDL.LU.64 R4, [R1+0x3860] ;  /* 0x0038600001047983 */ /* 0x001ea20000300a00 */
[----:B------:R-:W-:Y:S02]  /*93690*/  IMAD.MOV.U32 R14, RZ, RZ, R25 ;  /* 0x000000ffff0e7224 */ /* 0x000fe400078e0019 */
[----:B------:R-:W-:Y:S02]  /*936a0*/  IMAD.MOV.U32 R15, RZ, RZ, R24 ;  /* 0x000000ffff0f7224 */ /* 0x000fe400078e0018 */
[----:B------:R-:W3:Y:S01]  /*936b0*/  LDL.LU.64 R24, [R1+0x60] ;  /* 0x0000600001187983 */ /* 0x000ee20000300a00 */
[----:B------:R-:W-:Y:S02]  /*936c0*/  STL [R1+0x3768], R14 ;  /* 0x0037680e01007387 */ /* 0x000fe40000100800 */
[----:B------:R-:W-:Y:S02]  /*936d0*/  STL [R1+0x3764], R15 ;  /* 0x0037640f01007387 */ /* 0x000fe40000100800 */
[----:B------:R0:W-:Y:S02]  /*936e0*/  STL.64 [R1+0x3818], R12 ;  /* 0x0038180c01007387 */ /* 0x0001e40000100a00 */
        /* <DEDUP_REMOVED lines=30> */
[----:B------:R0:W-:Y:S02]  /*938d0*/  STL.64 [R1+0x408], R6 ;  /* 0x0004080601007387 */ /* 0x0001e40000100a00 */
[----:B0-----:R-:W-:Y:S02]  /*938e0*/  IMAD.MOV.U32 R7, RZ, RZ, R17 ;  /* 0x000000ffff077224 */ /* 0x001fe400078e0011 */
[----:B------:R-:W-:Y:S02]  /*938f0*/  IMAD.MOV.U32 R6, RZ, RZ, R16 ;  /* 0x000000ffff067224 */ /* 0x000fe400078e0010 */
[----:B------:R-:W2:Y:S01]  /*93900*/  LDL.LU.64 R16, [R1+0x3828] ;  /* 0x0038280001107983 */ /* 0x000ea20000300a00 */
[----:B------:R-:W-:Y:S02]  /*93910*/  STL [R1+0x3780], R7 ;  /* 0x0037800701007387 */ /* 0x000fe40000100800 */
[----:B------:R0:W-:Y:S02]  /*93920*/  STL [R1+0x377c], R6 ;  /* 0x00377c0601007387 */ /* 0x0001e40000100800 */
[----:B------:R-:W2:Y:S01]  /*93930*/  LDL.LU R4, [R1+0x370] ;  /* 0x0003700001047983 */ /* 0x000ea20000300800 */
[----:B------:R-:W2:Y:S04]  /*93940*/  LDL.LU R5, [R1+0x374] ;  /* 0x0003740001057983 */ /* 0x000ea80000300800 */
[----:B0-----:R-:W2:Y:S01]  /*93950*/  LDL.LU R6, [R1+0x378] ;  /* 0x0003780001067983 */ /* 0x001ea20000300800 */
[----:B------:R-:W2:Y:S02]  /*93960*/  LDL.LU R7, [R1+0x37c] ;  /* 0x00037c0001077983 */ /* 0x000ea40000300800 */
[C---:B--2---:R-:W-:Y:S11]  /*93970*/  HMMA.16816.F32.BF16 R4, R20.reuse, R16, R4 ;  /* 0x000000101404723c */ /* 0x044ff60000041804 */
[----:B------:R-:W-:Y:S11]  /*93980*/  @!UPT UIADD3 URZ, URZ, URZ, URZ ;  /* 0x0000003f3f3ff290 */ /* 0x000ff6000fffe03f */
[----:B------:R-:W-:Y:S01]  /*93990*/  @!UPT UIADD3 URZ, URZ, URZ, URZ ;  /* 0x0000003f3f3ff290 */ /* 0x000fe2000fffe03f */
[----:B------:R0:W-:Y:S01]  /*939a0*/  STL.64 [R1+0x3f0], R4 ;  /* 0x0003f00401007387 */ /* 0x0001e20000100a00 */
[----:B------:R-:W-:Y:S02]  /*939b0*/  STL.64 [R1+0x3f8], R6 ;  /* 0x0003f80601007387 */ /* 0x000fe40000100a00 */
[----:B0-----:R-:W-:Y:S02]  /*939c0*/  IMAD.MOV.U32 R4, RZ, RZ, R16 ;  /* 0x000000ffff047224 */ /* 0x001fe400078e0010 */
[----:B------:R-:W-:Y:S02]  /*939d0*/  IMAD.MOV.U32 R5, RZ, RZ, R17 ;  /* 0x000000ffff057224 */ /* 0x000fe400078e0011 */
[----:B------:R-:W2:Y:S04]  /*939e0*/  LDL.LU.64 R16, [R1] ;  /* 0x0000000001107983 */ /* 0x000ea80000300a00 */
[----:B--2---:R0:W-:Y:S04]  /*939f0*/  STL.64 [R1+0x37c0], R16 ;  /* 0x0037c01001007387 */ /* 0x0041e80000100a00 */
[----:B0-----:R-:W2:Y:S01]  /*93a00*/  LDL.LU.64 R16, [R1+0x70] ;  /* 0x0000700001107983 */ /* 0x001ea20000300a00 */
[----:B------:R-:W-:Y:S02]  /*93a10*/  STL [R1+0x3788], R5 ;  /* 0x0037880501007387 */ /* 0x000fe40000100800 */
[----:B------:R0:W-:Y:S02]  /*93a20*/  STL [R1+0x3784], R4 ;  /* 0x0037840401007387 */ /* 0x0001e40000100800 */
[----:B0-----:R-:W2:Y:S01]  /*93a30*/  LDL.LU R4, [R1+0x360] ;  /* 0x0003600001047983 */ /* 0x001ea20000300800 */
[----:B------:R-:W2:Y:S02]  /*93a40*/  LDL.LU R5, [R1+0x364] ;  /* 0x0003640001057983 */ /* 0x000ea40000300800 */
[----:B------:R-:W2:Y:S02]  /*93a50*/  LDL.LU R6, [R1+0x368] ;  /* 0x0003680001067983 */ /* 0x000ea40000300800 */
[----:B------:R-:W2:Y:S02]  /*93a60*/  LDL.LU R7, [R1+0x36c] ;  /* 0x00036c0001077983 */ /* 0x000ea40000300800 */
[----:B--2---:R-:W-:Y:S01]  /*93a70*/  HMMA.16816.F32.BF16 R4, R20, R16, R4 ;  /* 0x000000101404723c */ /* 0x004fe20000041804 */
[----:B------:R-:W-:-:S02]  /*93a80*/  IMAD.MOV.U32 R11, RZ, RZ, R16 ;  /* 0x000000ffff0b7224 */ /* 0x000fc400078e0010 */
[----:B------:R-:W-:Y:S11]  /*93a90*/  IMAD.MOV.U32 R10, RZ, RZ, R17 ;  /* 0x000000ffff0a7224 */ /* 0x000ff600078e0011 */
[----:B------:R-:W-:Y:S09]  /*93aa0*/  @!UPT UIADD3 URZ, URZ, URZ, URZ ;  /* 0x0000003f3f3ff290 */ /* 0x000ff2000fffe03f */
[----:B------:R-:W-:Y:S01]  /*93ab0*/  STL.64 [R1+0x3e0], R4 ;  /* 0x0003e00401007387 */ /* 0x000fe20000100a00 */
[----:B------:R3:W-:Y:S02]  /*93ac0*/  STL.64 [R1+0x3e8], R6 ;  /* 0x0003e80601007387 */ /* 0x0007e40000100a00 */
[----:B------:R-:W2:Y:S01]  /*93ad0*/  LDL.LU.64 R16, [R1+0x10] ;  /* 0x0000100001107983 */ /* 0x000ea20000300a00 */
[----:B---3--:R-:W-:Y:S01]  /*93ae0*/  HMMA.16816.F32.BF16 R4, R20, R24, R12 ;  /* 0x000000181404723c */ /* 0x008fe2000004180c */
[----:B--2---:R-:W-:Y:S01]  /*93af0*/  STL.64 [R1+0x37d8], R16 ;  /* 0x0037d81001007387 */ /* 0x004fe20000100a00 */
[----:B------:R-:W-:Y:S02]  /*93b00*/  STL [R1+0x3790], R10 ;  /* 0x0037900a01007387 */ /* 0x000fe40000100800 */
[----:B------:R-:W-:Y:S02]  /*93b10*/  STL [R1+0x378c], R11 ;  /* 0x00378c0b01007387 */ /* 0x000fe40000100800 */
[----:B------:R0:W-:Y:S11]  /*93b20*/  STL.64 [R1+0x37e0], R8 ;  /* 0x0037e00801007387 */ /* 0x0001f60000100a00 */
[----:B------:R-:W-:Y:S06]  /*93b30*/  @!UPT UIADD3 URZ, URZ, URZ, URZ ;  /* 0x0000003f3f3ff290 */ /* 0x000fec000fffe03f */
[----:B------:R1:W-:Y:S01]  /*93b40*/  STL.64 [R1+0x3d0], R4 ;  /* 0x0003d00401007387 */ /* 0x0003e20000100a00 */
[----:B------:R2:W-:Y:S03]  /*93b50*/  STL.64 [R1+0x3d8], R6 ;  /* 0x0003d80601007387 */ /* 0x0005e60000100a00 */
[----:B0-----:R-:W3:Y:S01]  /*93b60*/  LDL.LU R8, [R1+0x9c0] ;  /* 0x0009c00001087983 */ /* 0x001ee20000300800 */
[----:B------:R-:W3:Y:S02]  /*93b70*/  LDL.LU R9, [R1+0x9c4] ;  /* 0x0009c40001097983 */ /* 0x000ee40000300800 */
[----:B------:R-:W4:Y:S02]  /*93b80*/  LDL.LU R10, [R1+0x9c8] ;  /* 0x0009c800010a7983 */ /* 0x000f240000300800 */
[----:B------:R-:W4:Y:S01]  /*93b90*/  LDL.LU R11, [R1+0x9cc] ;  /* 0x0009cc00010b7983 */ /* 0x000f220000300800 */
[----:B-1----:R-:W3:Y:S01]  /*93ba0*/  LDL.LU R4, [R1+0x9e0] ;  /* 0x0009e00001047983 */ /* 0x002ee20000300800 */
[----:B------:R-:W3:Y:S02]  /*93bb0*/  LDL.LU R5, [R1+0x9e4] ;  /* 0x0009e40001057983 */ /* 0x000ee40000300800 */
[----:B--2---:R-:W2:Y:S02]  /*93bc0*/  LDL.LU R6, [R1+0x9e8] ;  /* 0x0009e80001067983 */ /* 0x004ea40000300800 */
[----:B------:R-:W2:Y:S01]  /*93bd0*/  LDL.LU R7, [R1+0x9ec] ;  /* 0x0009ec0001077983 */ /* 0x000ea20000300800 */
[----:B------:R-:W3:Y:S01]  /*93be0*/  LDL.LU R12, [R1+0x9f0] ;  /* 0x0009f000010c7983 */ /* 0x000ee20000300800 */
[----:B------:R-:W4:Y:S02]  /*93bf0*/  LDL.LU R13, [R1+0x9f4] ;  /* 0x0009f400010d7983 */ /* 0x000f240000300800 */
[----:B------:R-:W4:Y:S02]  /*93c00*/  LDL.LU R14, [R1+0x9f8] ;  /* 0x0009f800010e7983 */ /* 0x000f240000300800 */
[----:B------:R-:W4:Y:S01]  /*93c10*/  LDL.LU R15, [R1+0x9fc] ;  /* 0x0009fc00010f7983 */ /* 0x000f220000300800 */
[----:B--2---:R-:W-:Y:S01]  /*93c20*/  STL.64 [R1+0x3810], R6 ;  /* 0x0038100601007387 */ /* 0x004fe20000100a00 */
[----:B---3--:R0:W-:Y:S03]  /*93c30*/  STL.64 [R1+0x3808], R4 ;  /* 0x0038080401007387 */ /* 0x0081e60000100a00 */
[----:B0-----:R-:W2:Y:S01]  /*93c40*/  LDL.LU.64 R4, [R1+0x50] ;  /* 0x0000500001047983 */ /* 0x001ea20000300a00 */
[----:B----4-:R-:W-:Y:S02]  /*93c50*/  STL.64 [R1+0x37f0], R10 ;  /* 0x0037f00a01007387 */ /* 0x010fe40000100a00 */
[----:B------:R0:W-:Y:S02]  /*93c60*/  STL.64 [R1+0x37e8], R8 ;  /* 0x0037e80801007387 */ /* 0x0001e40000100a00 */
[----:B0-----:R-:W3:Y:S01]  /*93c70*/  LDL.LU.64 R8, [R1+0x30] ;  /* 0x0000300001087983 */ /* 0x001ee20000300a00 */
[----:B------:R-:W-:-:S02]  /*93c80*/  IMAD.MOV.U32 R0, RZ, RZ, R24 ;  /* 0x000000ffff007224 */ /* 0x000fc400078e0018 */
[----:B------:R-:W-:Y:S02]  /*93c90*/  IMAD.MOV.U32 R29, RZ, RZ, R25 ;  /* 0x000000ffff1d7224 */ /* 0x000fe400078e0019 */
[----:B------:R-:W0:Y:S04]  /*93ca0*/  LDSM.16.MT88.4 R24, [R3+0x27000] ;  /* 0x027000000318783b */ /* 0x000e280000004200 */
[----:B---3--:R1:W-:Y:S04]  /*93cb0*/  STL.64 [R1+0x3800], R8 ;  /* 0x0038000801007387 */ /* 0x0083e80000100a00 */
[----:B-1----:R-:W3:Y:S01]  /*93cc0*/  LDL.LU.64 R8, [R1+0x40] ;  /* 0x0000400001087983 */ /* 0x002ee20000300a00 */
[----:B------:R-:W4:Y:S03]  /*93cd0*/  LDL.LU.64 R16, [R1+0x20] ;  /* 0x0000200001107983 */ /* 0x000f260000300a00 */
[----:B----4-:R1:W-:Y:S04]  /*93ce0*/  STL.64 [R1+0x37f8], R16 ;  /* 0x0037f81001007387 */ /* 0x0103e80000100a00 */
[----:B-1----:R-:W4:Y:S01]  /*93cf0*/  LDL.LU R16, [R1+0x9d0] ;  /* 0x0009d00001107983 */ /* 0x002f220000300800 */
[----:B------:R-:W4:Y:S02]  /*93d00*/  LDL.LU R17, [R1+0x9d4] ;  /* 0x0009d40001117983 */ /* 0x000f240000300800 */
[----:B------:R-:W4:Y:S02]  /*93d10*/  LDL.LU R18, [R1+0x9d8] ;  /* 0x0009d80001127983 */ /* 0x000f240000300800 */
[----:B------:R-:W4:Y:S01]  /*93d20*/  LDL.LU R19, [R1+0x9dc] ;  /* 0x0009dc0001137983 */ /* 0x000f220000300800 */
[----:B------:R-:W-:Y:S01]  /*93d30*/  STL [R1+0x3798], R29 ;  /* 0x0037981d01007387 */ /* 0x000fe20000100800 */
[----:B------:R-:W-:Y:S02]  /*93d40*/  STL [R1+0x3794], R0 ;  /* 0x0037940001007387 */ /* 0x000fe40000100800 */
[----:B0-----:R-:W-:Y:S02]  /*93d50*/  STL.64 [R1+0x3608], R26 ;  /* 0x0036081a01007387 */ /* 0x001fe40000100a00 */
[----:B------:R0:W-:Y:S02]  /*93d60*/  STL.64 [R1+0x3600], R24 ;  /* 0x0036001801007387 */ /* 0x0001e40000100a00 */
        /* <DEDUP_REMOVED lines=17> */
[----:B------:R0:W-:Y:S01]  /*93e80*/  STL.64 [R1+0x3c0], R12 ;  /* 0x0003c00c01007387 */ /* 0x0001e20000100a00 */
[----:B------:R1:W-:Y:S04]  /*93e90*/  STL.64 [R1+0x3c8], R14 ;  /* 0x0003c80e01007387 */ /* 0x0003e80000100a00 */
[----:B0-----:R-:W3:Y:S01]  /*93ea0*/  LDL.LU.64 R12, [R1+0x3818] ;  /* 0x00381800010c7983 */ /* 0x001ee20000300a00 */
[----:B-1----:R-:W-:-:S02]  /*93eb0*/  IMAD.MOV.U32 R14, RZ, RZ, R4 ;  /* 0x000000ffff0e7224 */ /* 0x002fc400078e0004 */
[----:B------:R-:W-:Y:S02]  /*93ec0*/  IMAD.MOV.U32 R15, RZ, RZ, R5 ;  /* 0x000000ffff0f7224 */ /* 0x000fe400078e0005 */
[----:B------:R-:W2:Y:S01]  /*93ed0*/  LDL.LU.64 R6, [R1+0x3810] ;  /* 0x0038100001067983 */ /* 0x000ea20000300a00 */
[----:B------:R-:W2:Y:S02]  /*93ee0*/  LDL.LU.64 R4, [R1+0x3808] ;  /* 0x0038080001047983 */ /* 0x000ea40000300a00 */
[C---:B--2---:R-:W-:Y:S11]  /*93ef0*/  HMMA.16816.F32.BF16 R4, R20.reuse, R8, R4 ;  /* 0x000000081404723c */ /* 0x044ff60000041804 */
        /* <DEDUP_REMOVED lines=16> */
[----:B--2---:R-:W-:Y:S11]  /*94000*/  HMMA.16816.F32.BF16 R8, R20, R16, R8 ;  /* 0x000000101408723c */ /* 0x004ff60000041808 */
[----:B------:R-:W-:Y:S11]  /*94010*/  @!UPT UIADD3 URZ, URZ, URZ, URZ ;  /* 0x0000003f3f3ff290 */ /* 0x000ff6000fffe03f */
[----:B------:R-:W-:Y:S01]  /*94020*/  @!UPT UIADD3 URZ, URZ, URZ, URZ ;  /* 0x0000003f3f3ff290 */ /* 0x000fe2000fffe03f */
[----:B------:R0:W-:Y:S01]  /*94030*/  STL.64 [R1+0x390], R8 ;  /* 0x0003900801007387 */ /* 0x0001e20000100a00 */
[----:B------:R1:W-:Y:S03]  /*94040*/  STL.64 [R1+0x398], R10 ;  /* 0x0003980a01007387 */ /* 0x0003e60000100a00 */
[----:B0-----:R-:W2:Y:S01]  /*94050*/  LDL.LU.64 R8, [R1+0x37e0] ;  /* 0x0037e00001087983 */ /* 0x001ea20000300a00 */
[----:B-1----:R-:W-:Y:S02]  /*94060*/  IMAD.MOV.U32 R10, RZ, RZ, R16 ;  /* 0x000000ffff0a7224 */ /* 0x002fe400078e0010 */
[----:B------:R-:W-:Y:S02]  /*94070*/  IMAD.MOV.U32 R11, RZ, RZ, R17 ;  /* 0x000000ffff0b7224 */ /* 0x000fe400078e0011 */
[----:B------:R-:W4:Y:S01]  /*94080*/  LDL.LU.64 R16, [R1+0x37d8] ;  /* 0x0037d80001107983 */ /* 0x000f220000300a00 */
[----:B------:R-:W-:-:S07]  /*94090*/  IMAD.MOV.U32 R27, RZ, RZ, R2 ;  /* 0x000000ffff1b7224 */ /* 0x000fce00078e0002 */
        /* <DEDUP_REMOVED lines=17> */
[----:B------:R-:W2:Y:S02]  /*941b0*/  LDL.LU.64 R18, [R1+0x37a8] ;  /* 0x0037a80001127983 */ /* 0x000ea40000300a00 */
[----:B------:R-:W4:Y:S02]  /*941c0*/  LDL.LU.64 R16, [R1+0x37a0] ;  /* 0x0037a00001107983 */ /* 0x000f240000300a00 */
[C---:B----4-:R-:W-:Y:S01]  /*941d0*/  HMMA.16816.F32.BF16 R24, R20.reuse, R16, R24 ;  /* 0x000000101418723c */ /* 0x050fe20000041818 */
[----:B--2---:R-:W-:Y:S01]  /*941e0*/  STL.64 [R1+0x3630], R18 ;  /* 0x0036301201007387 */ /* 0x004fe20000100a00 */
[----:B------:R0:W-:Y:S11]  /*941f0*/  STL.64 [R1+0x3628], R16 ;  /* 0x0036281001007387 */ /* 0x0001f60000100a00 */
[----:B------:R-:W-:Y:S10]  /*94200*/  @!UPT UIADD3 URZ, URZ, URZ, URZ ;  /* 0x0000003f3f3ff290 */ /* 0x000ff4000fffe03f */
[----:B------:R1:W-:Y:S01]  /*94210*/  STL.64 [R1+0x360], R24 ;  /* 0x0003601801007387 */ /* 0x0003e20000100a00 */
[----:B------:R2:W-:Y:S02]  /*94220*/  STL.64 [R1+0x368], R26 ;  /* 0x0003681a01007387 */ /* 0x0005e40000100a00 */
[----:B0-----:R-:W4:Y:S02]  /*94230*/  LDL.LU R16, [R1+0x940] ;  /* 0x0009400001107983 */ /* 0x001f240000300800 */
[----:B------:R-:W4:Y:S01]  /*94240*/  LDL.LU R17, [R1+0x944] ;  /* 0x0009440001117983 */ /* 0x000f220000300800 */
[----:B------:R-:W4:Y:S01]  /*94250*/  LDL.LU R18, [R1+0x948] ;  /* 0x0009480001127983 */ /* 0x000f220000300800 */
[----:B------:R-:W4:Y:S03]  /*94260*/  LDL.LU R19, [R1+0x94c] ;  /* 0x00094c0001137983 */ /* 0x000f260000300800 */
[----:B-1----:R-:W3:Y:S01]  /*94270*/  LDL.LU R24, [R1+0x5b0] ;  /* 0x0005b00001187983 */ /* 0x002ee20000300800 */
[----:B------:R-:W3:Y:S02]  /*94280*/  LDL.LU R25, [R1+0x5b4] ;  /* 0x0005b40001197983 */ /* 0x000ee40000300800 */
[----:B--2---:R-:W2:Y:S02]  /*94290*/  LDL.LU R26, [R1+0x5b8] ;  /* 0x0005b800011a7983 */ /* 0x004ea40000300800 */
        /* <DEDUP_REMOVED lines=8> */
[C---:B--2---:R-:W-:Y:S08]  /*94320*/  HMMA.16816.F32.BF16 R24, R20.reuse, R12, R24 ;  /* 0x0000000c1418723c */ /* 0x044ff00000041818 */
[----:B----4-:R-:W-:Y:S07]  /*94330*/  HMMA.16816.F32.BF16 R20, R20, R8, R16 ;  /* 0x000000081414723c */ /* 0x010fee0000041810 */
[----:B------:R-:W-:-:S02]  /*94340*/  IMAD.MOV.U32 R16, RZ, RZ, R29 ;  /* 0x000000ffff107224 */ /* 0x000fc400078e001d */
[----:B------:R-:W-:-:S06]  /*94350*/  IMAD.MOV.U32 R17, RZ, RZ, R0 ;  /* 0x000000ffff117224 */ /* 0x000fcc00078e0000 */
[----:B------:R0:W-:Y:S01]  /*94360*/  STL.64 [R1+0x350], R24 ;  /* 0x0003501801007387 */ /* 0x0001e20000100a00 */
[----:B------:R1:W-:Y:S02]  /*94370*/  STL.64 [R1+0x358], R26 ;  /* 0x0003581a01007387 */ /* 0x0003e40000100a00 */
[----:B------:R-:W2:Y:S05]  /*94380*/  LDL.LU R29, [R1+0x3798] ;  /* 0x00379800011d7983 */ /* 0x000eaa0000300800 */
[----:B------:R-:W-:Y:S01]  /*94390*/  STL.64 [R1+0x1d0], R20 ;  /* 0x0001d01401007387 */ /* 0x000fe20000100a00 */
[----:B------:R-:W-:Y:S01]  /*943a0*/  STL.64 [R1+0x1d8], R22 ;  /* 0x0001d81601007387 */ /* 0x000fe20000100a00 */
[----:B------:R-:W3:Y:S02]  /*943b0*/  LDL.LU R0, [R1+0x3794] ;  /* 0x0037940001007983 */ /* 0x000ee40000300800 */
[----:B------:R4:W-:Y:S01]  /*943c0*/  STL.64 [R1+0x3650], R16 ;  /* 0x0036501001007387 */ /* 0x0009e20000100a00 */
[----:B0-----:R-:W2:Y:S01]  /*943d0*/  LDL.LU R24, [R1+0x110] ;  /* 0x0001100001187983 */ /* 0x001ea20000300800 */
[----:B------:R-:W2:Y:S02]  /*943e0*/  LDL.LU R25, [R1+0x114] ;  /* 0x0001140001197983 */ /* 0x000ea40000300800 */
[----:B-1----:R-:W2:Y:S02]  /*943f0*/  LDL.LU R26, [R1+0x118] ;  /* 0x00011800011a7983 */ /* 0x002ea40000300800 */
[----:B------:R-:W2:Y:S02]  /*94400*/  LDL.LU R27, [R1+0x11c] ;  /* 0x00011c00011b7983 */ /* 0x000ea40000300800 */
[----:B------:R-:W-:-:S02]  /*94410*/  IMAD.MOV.U32 R12, RZ, RZ, R10 ;  /* 0x000000ffff0c7224 */ /* 0x000fc400078e000a */
[----:B------:R-:W-:Y:S01]  /*94420*/  IMAD.MOV.U32 R13, RZ, RZ, R11 ;  /* 0x000000ffff0d7224 */ /* 0x000fe200078e000b */
[----:B--2---:R-:W-:Y:S01]  /*94430*/  STL.64 [R1+0x3660], R26 ;  /* 0x0036601a01007387 */ /* 0x004fe20000100a00 */
[----:B------:R0:W-:Y:S02]  /*94440*/  STL.64 [R1+0x3658], R24 ;  /* 0x0036581801007387 */ /* 0x0001e40000100a00 */
[----:B------:R-:W2:Y:S02]  /*94450*/  LDL.LU R10, [R1+0x3790] ;  /* 0x00379000010a7983 */ /* 0x000ea40000300800 */
[----:B------:R-:W2:Y:S01]  /*94460*/  LDL.LU R11, [R1+0x378c] ;  /* 0x00378c00010b7983 */ /* 0x000ea20000300800 */
[----:B------:R-:W-:Y:S01]  /*94470*/  STL.64 [R1+0x3668], R12 ;  /* 0x0036680c01007387 */ /* 0x000fe20000100a00 */
[----:B----4-:R-:W4:Y:S02]  /*94480*/  LDL.LU R16, [R1+0x120] ;  /* 0x0001200001107983 */ /* 0x010f240000300800 */
[----:B------:R-:W4:Y:S02]  /*94490*/  LDL.LU R17, [R1+0x124] ;  /* 0x0001240001117983 */ /* 0x000f240000300800 */
[----:B------:R-:W2:Y:S01]  /*944a0*/  LDL.LU R18, [R1+0x128] ;  /* 0x0001280001127983 */ /* 0x000ea20000300800 */
[----:B------:R-:W2:Y:S01]  /*944b0*/  LDL.LU R19, [R1+0x12c] ;  /* 0x00012c0001137983 */ /* 0x000ea20000300800 */
[----:B0-----:R-:W-:-:S02]  /*944c0*/  IMAD.MOV.U32 R24, RZ, RZ, R5 ;  /* 0x000000ffff187224 */ /* 0x001fc400078e0005 */
[----:B------:R-:W-:Y:S02]  /*944d0*/  IMAD.MOV.U32 R25, RZ, RZ, R4 ;  /* 0x000000ffff197224 */ /* 0x000fe400078e0004 */
        /* <DEDUP_REMOVED lines=8> */
[----:B------:R-:W-:Y:S01]  /*94560*/  IMAD.MOV.U32 R17, RZ, RZ, R6 ;  /* 0x000000ffff117224 */ /* 0x000fe200078e0006 */
[----:B------:R-:W4:Y:S01]  /*94570*/  LDL.LU R7, [R1+0x3780] ;  /* 0x0037800001077983 */ /* 0x000f220000300800 */
[----:B------:R-:W4:Y:S02]  /*94580*/  LDL.LU R6, [R1+0x377c] ;  /* 0x00377c0001067983 */ /* 0x000f240000300800 */
[----:B------:R-:W4:Y:S02]  /*94590*/  LDL.LU R0, [R1+0x3778] ;  /* 0x0037780001007983 */ /* 0x000f240000300800 */
[----:B------:R-:W4:Y:S01]  /*945a0*/  LDL.LU R29, [R1+0x3774] ;  /* 0x00377400011d7983 */ /* 0x000f220000300800 */
[----:B------:R0:W-:Y:S01]  /*945b0*/  STL.64 [R1+0x36b0], R20 ;  /* 0x0036b01401007387 */ /* 0x0001e20000100a00 */
[----:B------:R0:W-:Y:S02]  /*945c0*/  STL.64 [R1+0x3688], R16 ;  /* 0x0036881001007387 */ /* 0x0001e40000100a00 */
[----:B-1----:R-:W4:Y:S02]  /*945d0*/  LDL.LU R24, [R1+0x140] ;  /* 0x0001400001187983 */ /* 0x002f240000300800 */
[----:B------:R-:W4:Y:S01]  /*945e0*/  LDL.LU R25, [R1+0x144] ;  /* 0x0001440001197983 */ /* 0x000f220000300800 */
[----:B------:R-:W4:Y:S01]  /*945f0*/  LDL.LU R26, [R1+0x148] ;  /* 0x00014800011a7983 */ /* 0x000f220000300800 */
[----:B------:R-:W4:Y:S02]  /*94600*/  LDL.LU R27, [R1+0x14c] ;  /* 0x00014c00011b7983 */ /* 0x000f240000300800 */
[----:B0-----:R-:W-:-:S02]  /*94610*/  IMAD.MOV.U32 R20, RZ, RZ, R11 ;  /* 0x000000ffff147224 */ /* 0x001fc400078e000b */
[----:B------:R-:W-:Y:S01]  /*94620*/  IMAD.MOV.U32 R21, RZ, RZ, R10 ;  /* 0x000000ffff157224 */ /* 0x000fe200078e000a */
[----:B------:R-:W4:Y:S01]  /*94630*/  LDL.LU R11, [R1+0x3770] ;  /* 0x00377000010b7983 */ /* 0x000f220000300800 */
[----:B------:R-:W4:Y:S02]  /*94640*/  LDL.LU R10, [R1+0x376c] ;  /* 0x00376c00010a7983 */ /* 0x000f240000300800 */
[----:B------:R-:W-:Y:S01]  /*94650*/  IMAD.MOV.U32 R16, RZ, RZ, R14 ;  /* 0x000000ffff107224 */ /* 0x000fe200078e000e */
[----:B------:R2:W-:Y:S01]  /*94660*/  STL.64 [R1+0x36c8], R20 ;  /* 0x0036c81401007387 */ /* 0x0005e20000100a00 */
[----:B------:R-:W-:Y:S02]  /*94670*/  IMAD.MOV.U32 R17, RZ, RZ, R15 ;  /* 0x000000ffff117224 */ /* 0x000fe400078e000f */
[----:B--2---:R-:W-:Y:S02]  /*94680*/  IMAD.MOV.U32 R21, RZ, RZ, R5 ;  /* 0x000000ffff157224 */ /* 0x004fe400078e0005 */
[----:B---3--:R-:W-:Y:S01]  /*94690*/  IMAD.MOV.U32 R20, RZ, RZ, R4 ;  /* 0x000000ffff147224 */ /* 0x008fe200078e0004 */
[----:B----4-:R-:W-:Y:S01]  /*946a0*/  STL.64 [R1+0x3698], R26 ;  /* 0x0036981a01007387 */ /* 0x010fe20000100a00 */
[----:B------:R-:W-:Y:S02]  /*946b0*/  STL.64 [R1+0x3690], R24 ;  /* 0x0036901801007387 */ /* 0x000fe40000100a00 */
[----:B------:R-:W2:Y:S02]  /*946c0*/  LDL.LU R14, [R1+0x3768] ;  /* 0x00376800010e7983 */ /* 0x000ea40000300800 */
[----:B------:R-:W3:Y:S01]  /*946d0*/  LDL.LU R15, [R1+0x3764] ;  /* 0x00376400010f7983 */ /* 0x000ee20000300800 */
[----:B------:R-:W4:Y:S01]  /*946e0*/  LDL.LU R4, [R1+0x3760] ;  /* 0x0037600001047983 */ /* 0x000f220000300800 */
[----:B------:R-:W4:Y:S02]  /*946f0*/  LDL.LU R5, [R1+0x375c] ;  /* 0x00375c0001057983 */ /* 0x000f240000300800 */
        /* <DEDUP_REMOVED lines=8> */
[----:B------:R-:W4:Y:S01]  /*94780*/  LDL.LU R6, [R1+0x3758] ;  /* 0x0037580001067983 */ /* 0x000f220000300800 */
[----:B------:R-:W4:Y:S03]  /*94790*/  LDL.LU R7, [R1+0x3754] ;  /* 0x0037540001077983 */ /* 0x000f260000300800 */
[----:B------:R0:W-:Y:S02]  /*947a0*/  STL.64 [R1+0x36f8], R20 ;  /* 0x0036f81401007387 */ /* 0x0001e40000100a00 */
[----:B0-----:R-:W-:Y:S02]  /*947b0*/  IMAD.MOV.U32 R20, RZ, RZ, R29 ;  /* 0x000000ffff147224 */ /* 0x001fe400078e001d */
        /* <DEDUP_REMOVED lines=39> */
[----:B---3--:R-:W-:-:S02]  /*94a30*/  IMAD.MOV.U32 R20, RZ, RZ, R15 ;  /* 0x000000ffff147224 */ /* 0x008fc400078e000f */
[----:B------:R-:W-:Y:S01]  /*94a40*/  IMAD.MOV.U32 R21, RZ, RZ, R14 ;  /* 0x000000ffff157224 */ /* 0x000fe200078e000e */
[----:B--2---:R-:W-:Y:S01]  /*94a50*/  STL.64 [R1+0x3738], R18 ;  /* 0x0037381201007387 */ /* 0x004fe20000100a00 */
[----:B------:R0:W-:Y:S03]  /*94a60*/  STL.64 [R1+0x3730], R16 ;  /* 0x0037301001007387 */ /* 0x0001e60000100a00 */
[----:B0-----:R-:W4:Y:S01]  /*94a70*/  LDL.LU R16, [R1+0x930] ;  /* 0x0009300001107983 */ /* 0x001f220000300800 */
[----:B------:R-:W4:Y:S02]  /*94a80*/  LDL.LU R17, [R1+0x934] ;  /* 0x0009340001117983 */ /* 0x000f240000300800 */
[----:B------:R-:W4:Y:S02]  /*94a90*/  LDL.LU R18, [R1+0x938] ;  /* 0x0009380001127983 */ /* 0x000f240000300800 */
[----:B------:R-:W4:Y:S01]  /*94aa0*/  LDL.LU R19, [R1+0x93c] ;  /* 0x00093c0001137983 */ /* 0x000f220000300800 */
[----:B------:R-:W2:Y:S01]  /*94ab0*/  LDL.LU R24, [R1+0x150] ;  /* 0x0001500001187983 */ /* 0x000ea20000300800 */
        /* <DEDUP_REMOVED lines=10> */
[----:B------:R-:W2:Y:S01]  /*94b60*/  LDL.LU R28, [R1+0x3740] ;  /* 0x00374000011c7983 */ /* 0x000ea20000300800 */
[----:B----4-:R-:W-:Y:S03]  /*94b70*/  HMMA.16816.F32.BF16 R20, R4, R20, R16 ;  /* 0x000000140414723c */ /* 0x010fe60000041810 */
[----:B------:R-:W4:Y:S01]  /*94b80*/  LDL.LU.64 R18, [R1+0x3738] ;  /* 0x0037380001127983 */ /* 0x000f220000300a00 */
[----:B------:R-:W4:Y:S11]  /*94b90*/  LDL.LU.64 R16, [R1+0x3730] ;  /* 0x0037300001107983 */ /* 0x000f360000300a00 */
[----:B------:R-:W-:Y:S08]  /*94ba0*/  @!UPT UIADD3 URZ, URZ, URZ, URZ ;  /* 0x0000003f3f3ff290 */ /* 0x000ff0000fffe03f */
[----:B------:R0:W-:Y:S01]  /*94bb0*/  STL.64 [R1+0x1c0], R20 ;  /* 0x0001c01401007387 */ /* 0x0001e20000100a00 */
[----:B------:R4:W-:Y:S03]  /*94bc0*/  STL [R1+0x1c8], R22 ;  /* 0x0001c81601007387 */ /* 0x0009e60000100800 */
[----:B0-----:R-:W4:Y:S01]  /*94bd0*/  LDL.LU.64 R20, [R1+0x3728] ;  /* 0x0037280001147983 */ /* 0x001f220000300a00 */
[----:B------:R-:W-:Y:S02]  /*94be0*/  IMAD.MOV.U32 R9, RZ, RZ, R2 ;  /* 0x000000ffff097224 */ /* 0x000fe400078e0002 */
[----:B------:R-:W-:-:S05]  /*94bf0*/  IMAD.MOV.U32 R2, RZ, RZ, R23 ;  /* 0x000000ffff027224 */ /* 0x000fca00078e0017 */
[----:B------:R-:W-:Y:S01]  /*94c00*/  STL [R1+0x2dd0], R2 ;  /* 0x002dd00201007387 */ /* 0x000fe20000100800 */
[C---:B----4-:R-:W-:Y:S03]  /*94c10*/  HMMA.16816.F32.BF16 R20, R4.reuse, R20, R16 ;  /* 0x000000140414723c */ /* 0x050fe60000041810 */
[----:B------:R-:W4:Y:S01]  /*94c20*/  LDL.LU.64 R18, [R1+0x3720] ;  /* 0x0037200001127983 */ /* 0x000f220000300a00 */
[----:B------:R-:W4:Y:S11]  /*94c30*/  LDL.LU.64 R16, [R1+0x3718] ;  /* 0x0037180001107983 */ /* 0x000f360000300a00 */
[----:B------:R-:W-:Y:S08]  /*94c40*/  @!UPT UIADD3 URZ, URZ, URZ, URZ ;  /* 0x0000003f3f3ff290 */ /* 0x000ff0000fffe03f */
[----:B------:R0:W-:Y:S01]  /*94c50*/  STL.64 [R1+0x1b0], R20 ;  /* 0x0001b01401007387 */ /* 0x0001e20000100a00 */
[----:B------:R4:W-:Y:S03]  /*94c60*/  STL.64 [R1+0x1b8], R22 ;  /* 0x0001b81601007387 */ /* 0x0009e60000100a00 */
[----:B0-----:R-:W4:Y:S02]  /*94c70*/  LDL.LU.64 R20, [R1+0x3710] ;  /* 0x0037100001147983 */ /* 0x001f240000300a00 */
[----:B----4-:R-:W-:Y:S02]  /*94c80*/  HMMA.16816.F32.BF16 R20, R4, R20, R16 ;  /* 0x000000140414723c */ /* 0x010fe40000041810 */
[----:B------:R-:W4:Y:S01]  /*94c90*/  LDL.LU.64 R18, [R1+0x3708] ;  /* 0x0037080001127983 */ /* 0x000f220000300a00 */
[----:B------:R-:W4:Y:S11]  /*94ca0*/  LDL.LU.64 R16, [R1+0x3700] ;  /* 0x0037000001107983 */ /* 0x000f360000300a00 */
[----:B------:R-:W-:Y:S09]  /*94cb0*/  @!UPT UIADD3 URZ, URZ, URZ, URZ ;  /* 0x0000003f3f3ff290 */ /* 0x000ff2000fffe03f */
[----:B------:R0:W-:Y:S01]  /*94cc0*/  STL.64 [R1+0x1a0], R20 ;  /* 0x0001a01401007387 */ /* 0x0001e20000100a00 */
[----:B------:R4:W-:Y:S03]  /*94cd0*/  STL [R1+0x1a8], R22 ;  /* 0x0001a81601007387 */ /* 0x0009e60000100800 */
[----:B0-----:R-:W4:Y:S01]  /*94ce0*/  LDL.LU.64 R20, [R1+0x36f8] ;  /* 0x0036f80001147983 */ /* 0x001f220000300a00 */
        /* <DEDUP_REMOVED lines=25> */
[C---:B----4-:R-:W-:Y:S02]  /*94e80*/  HMMA.16816.F32.BF16 R20, R4.reuse, R20, R16 ;  /* 0x000000140414723c */ /* 0x050fe40000041810 */
[----:B------:R-:W2:Y:S11]  /*94e90*/  LDL.LU.64 R16, [R1+0x36a8] ;  /* 0x0036a80001107983 */ /* 0x000eb60000300a00 */
[----:B------:R-:W-:Y:S10]  /*94ea0*/  @!UPT UIADD3 URZ, URZ, URZ, URZ ;  /* 0x0000003f3f3ff290 */ /* 0x000ff4000fffe03f */
[----:B------:R-:W-:Y:S01]  /*94eb0*/  STL.64 [R1+0x160], R20 ;  /* 0x0001601401007387 */ /* 0x000fe20000100a00 */
[----:B------:R-:W-:Y:S02]  /*94ec0*/  STL [R1+0x168], R22 ;  /* 0x0001681601007387 */ /* 0x000fe40000100800 */
[----:B------:R-:W-:Y:S02]  /*94ed0*/  IMAD.MOV.U32 R2, RZ, RZ, R23 ;  /* 0x000000ffff027224 */ /* 0x000fe400078e0017 */
[----:B------:R0:W1:Y:S04]  /*94ee0*/  LDSM.16.MT88.4 R20, [R3+0x27080] ;  /* 0x027080000314783b */ /* 0x0000680000004200 */
[----:B------:R-:W-:Y:S04]  /*94ef0*/  STL [R1+0x2ddc], R2 ;  /* 0x002ddc0201007387 */ /* 0x000fe80000100800 */
[----:B0-----:R-:W4:Y:S04]  /*94f00*/  LDL.LU R3, [R1+0x36a0] ;  /* 0x0036a00001037983 */ /* 0x001f280000300800 */
[----:B-1----:R-:W-:Y:S01]  /*94f10*/  STL.64 [R1+0x34d8], R22 ;  /* 0x0034d81601007387 */ /* 0x002fe20000100a00 */
[----:B------:R0:W-:Y:S03]  /*94f20*/  STL.64 [R1+0x34d0], R20 ;  /* 0x0034d01401007387 */ /* 0x0001e60000100a00 */
        /* <DEDUP_REMOVED lines=12> */
[----:B------:R-:W3:Y:S11]  /*94ff0*/  LDL.LU.64 R24, [R1+0x3680] ;  /* 0x0036800001187983 */ /* 0x000ef60000300a00 */
[----:B------:R-:W-:Y:S10]  /*95000*/  @!UPT UIADD3 URZ, URZ, URZ, URZ ;  /* 0x0000003f3f3ff290 */ /* 0x000ff4000fffe03f */
[----:B------:R-:W-:Y:S01]  /*95010*/  STL.64 [R1+0x140], R16 ;  /* 0x0001401001007387 */ /* 0x000fe20000100a00 */
[----:B------:R-:W-:Y:S02]  /*95020*/  IMAD.MOV.U32 R2, RZ, RZ, R19 ;  /* 0x000000ffff027224 */ /* 0x000fe400078e0013 */
[----:B------:R0:W-:Y:S02]  /*95030*/  STL [R1+0x148], R18 ;  /* 0x0001481201007387 */ /* 0x0001e40000100800 */
[----:B0-----:R-:W2:Y:S01]  /*95040*/  LDL.LU.64 R18, [R1+0x3678] ;  /* 0x0036780001127983 */ /* 0x001ea20000300a00 */
[----:B------:R-:W2:Y:S02]  /*95050*/  LDL.LU.64 R16, [R1+0x3670] ;  /* 0x0036700001107983 */ /* 0x000ea40000300a00 */
[----:B------:R-:W-:Y:S01]  /*95060*/  STL [R1+0x2de0], R2 ;  /* 0x002de00201007387 */ /* 0x000fe20000100800 */
[C---:B---3--:R-:W-:Y:S01]  /*95070*/  HMMA.16816.F32.BF16 R24, R4.reuse, R24, R12 ;  /* 0x000000180418723c */ /* 0x048fe2000004180c */
[----:B------:R-:W2:Y:S11]  /*95080*/  LDL.LU.64 R12, [R1+0x3668] ;  /* 0x00366800010c7983 */ /* 0x000eb60000300a00 */
[----:B------:R-:W-:Y:S11]  /*95090*/  @!UPT UIADD3 URZ, URZ, URZ, URZ ;  /* 0x0000003f3f3ff290 */ /* 0x000ff6000fffe03f */
[----:B------:R-:W-:Y:S01]  /*950a0*/  STL.64 [R1+0x130], R24 ;  /* 0x0001301801007387 */ /* 0x000fe20000100a00 */
[----:B------:R0:W-:Y:S03]  /*950b0*/  STL.64 [R1+0x138], R26 ;  /* 0x0001381a01007387 */ /* 0x0001e60000100a00 */
[----:B0-----:R-:W3:Y:S01]  /*950c0*/  LDL.LU.64 R26, [R1+0x3660] ;  /* 0x00366000011a7983 */ /* 0x001ee20000300a00 */
[----:B------:R-:W3:Y:S01]  /*950d0*/  LDL.LU.64 R24, [R1+0x3658] ;  /* 0x0036580001187983 */ /* 0x000ee20000300a00 */
[C---:B--2---:R-:W-:Y:S02]  /*950e0*/  HMMA.16816.F32.BF16 R12, R4.reuse, R12, R16 ;  /* 0x0000000c040c723c */ /* 0x044fe40000041810 */
[----:B------:R-:W3:Y:S11]  /*950f0*/  LDL.LU.64 R16, [R1+0x3650] ;  /* 0x0036500001107983 */ /* 0x000ef60000300a00 */
[----:B------:R-:W-:Y:S10]  /*95100*/  @!UPT UIADD3 URZ, URZ, URZ, URZ ;  /* 0x0000003f3f3ff290 */ /* 0x000ff4000fffe03f */
[----:B------:R0:W-:Y:S01]  /*95110*/  STL.64 [R1+0x120], R12 ;  /* 0x0001200c01007387 */ /* 0x0001e20000100a00 */
[----:B------:R-:W-:Y:S03]  /*95120*/  STL.64 [R1+0x128], R14 ;  /* 0x0001280e01007387 */ /* 0x000fe60000100a00 */
[----:B0-----:R-:W2:Y:S01]  /*95130*/  LDL.LU.64 R12, [R1+0x3648] ;  /* 0x00364800010c7983 */ /* 0x001ea20000300a00 */
[C---:B---3--:R-:W-:Y:S03]  /*95140*/  HMMA.16816.F32.BF16 R16, R4.reuse, R16, R24 ;  /* 0x000000100410723c */ /* 0x048fe60000041818 */
[----:B------:R-:W3:Y:S01]  /*95150*/  LDL.LU.64 R26, [R1+0x3640] ;  /* 0x00364000011a7983 */ /* 0x000ee20000300a00 */
[----:B------:R-:W3:Y:S11]  /*95160*/  LDL.LU.64 R24, [R1+0x3638] ;  /* 0x0036380001187983 */ /* 0x000ef60000300a00 */
[----:B------:R-:W-:Y:S08]  /*95170*/  @!UPT UIADD3 URZ, URZ, URZ, URZ ;  /* 0x0000003f3f3ff290 */ /* 0x000ff0000fffe03f */
[----:B------:R-:W-:Y:S01]  /*95180*/  STL.64 [R1+0x110], R16 ;  /* 0x0001101001007387 */ /* 0x000fe20000100a00 */
[----:B------:R0:W-:Y:S03]  /*95190*/  STL.64 [R1+0x118], R18 ;  /* 0x0001181201007387 */ /* 0x0001e60000100a00 */
[----:B0-----:R-:W2:Y:S01]  /*951a0*/  LDL.LU.64 R18, [R1+0x3630] ;  /* 0x0036300001127983 */ /* 0x001ea20000300a00 */
[----:B------:R-:W3:Y:S01]  /*951b0*/  LDL.LU.64 R16, [R1+0x3628] ;  /* 0x0036280001107983 */ /* 0x000ee20000300a00 */
[C---:B------:R-:W-:Y:S11]  /*951c0*/  HMMA.16816.F32.BF16 R20, R4.reuse, R8, R20 ;  /* 0x000000080414723c */ /* 0x040ff60000041814 */
[----:B------:R-:W-:Y:S11]  /*951d0*/  @!UPT UIADD3 URZ, URZ, URZ, URZ ;  /* 0x0000003f3f3ff290 */ /* 0x000ff6000fffe03f */
[----:B------:R-:W-:Y:S01]  /*951e0*/  @!UPT UIADD3 URZ, URZ, URZ, URZ ;  /* 0x0000003f3f3ff290 */ /* 0x000fe2000fffe03f */
[----:B------:R0:W-:Y:S01]  /*951f0*/  STL.64 [R1+0x100], R20 ;  /* 0x0001001401007387 */ /* 0x0001e20000100a00 */
[----:B------:R1:W-:Y:S03]  /*95200*/  STL.64 [R1+0x108], R22 ;  /* 0x0001081601007387 */ /* 0x0003e60000100a00 */
[----:B0-----:R-:W2:Y:S01]  /*95210*/  LDL.LU R20, [R1+0x550] ;  /* 0x0005500001147983 */ /* 0x001ea20000300800 */
[----:B---3--:R-:W-:Y:S11]  /*95220*/  HMMA.16816.F32.BF16 R8, R4, R16, R24 ;  /* 0x000000100408723c */ /* 0x008ff60000041818 */
[----:B------:R-:W-:Y:S11]  /*95230*/  @!UPT UIADD3 URZ, URZ, URZ, URZ ;  /* 0x0000003f3f3ff290 */ /* 0x000ff6000fffe03f */
[----:B------:R-:W-:Y:S01]  /*95240*/  @!UPT UIADD3 URZ, URZ, URZ, URZ ;  /* 0x0000003f3f3ff290 */ /* 0x000fe2000fffe03f */
[----:B------:R0:W-:Y:S01]  /*95250*/  STL.64 [R1+0xf0], R8 ;  /* 0x0000f00801007387 */ /* 0x0001e20000100a00 */
[----:B------:R3:W-:Y:S02]  /*95260*/  STL.64 [R1+0xf8], R10 ;  /* 0x0000f80a01007387 */ /* 0x0007e40000100a00 */
[----:B------:R-:W2:Y:S02]  /*95270*/  LDL.LU R21, [R1+0x554] ;  /* 0x0005540001157983 */ /* 0x000ea40000300800 */
[----:B-1----:R-:W2:Y:S01]  /*95280*/  LDL.LU R22, [R1+0x558] ;  /* 0x0005580001167983 */ /* 0x002ea20000300800 */
[----:B------:R-:W2:Y:S04]  /*95290*/  LDL.LU R23, [R1+0x55c] ;  /* 0x00055c0001177983 */ /* 0x000ea80000300800 */
[----:B0-----:R-:W4:Y:S01]  /*952a0*/  LDL.LU R8, [R1+0x5a0] ;  /* 0x0005a00001087983 */ /* 0x001f220000300800 */
[----:B------:R-:W4:Y:S02]  /*952b0*/  LDL.LU R9, [R1+0x5a4] ;  /* 0x0005a40001097983 */ /* 0x000f240000300800 */
[----:B---3--:R-:W3:Y:S02]  /*952c0*/  LDL.LU R10, [R1+0x5a8] ;  /* 0x0005a800010a7983 */ /* 0x008ee40000300800 */
[----:B------:R-:W3:Y:S01]  /*952d0*/  LDL.LU R11, [R1+0x5ac] ;  /* 0x0005ac00010b7983 */ /* 0x000ee20000300800 */
[----:B------:R-:W3:Y:S01]  /*952e0*/  LDL.LU R24, [R1+0xd0] ;  /* 0x0000d00001187983 */ /* 0x000ee20000300800 */
[----:B------:R-:W3:Y:S02]  /*952f0*/  LDL.LU R25, [R1+0xd4] ;  /* 0x0000d40001197983 */ /* 0x000ee40000300800 */
[----:B------:R-:W3:Y:S02]  /*95300*/  LDL.LU R26, [R1+0xd8] ;  /* 0x0000d800011a7983 */ /* 0x000ee40000300800 */
[----:B------:R-:W3:Y:S01]  /*95310*/  LDL.LU R27, [R1+0xdc] ;  /* 0x0000dc00011b7983 */ /* 0x000ee20000300800 */
[----:B--2---:R0:W-:Y:S01]  /*95320*/  STL.64 [R1+0x35c0], R22 ;  /* 0x0035c01601007387 */ /* 0x0041e20000100a00 */
[----:B------:R-:W-:Y:S03]  /*95330*/  STL.64 [R1+0x35b8], R20 ;  /* 0x0035b81401007387 */ /* 0x000fe60000100a00 */
[----:B0-----:R-:W2:Y:S04]  /*95340*/  LDL.64 R22, [R1+0x98] ;  /* 0x0000980001167983 */ /* 0x001ea80000100a00 */
[----:B--2---:R0:W-:Y:S04]  /*95350*/  STL.64 [R1+0x35d0], R22 ;  /* 0x0035d01601007387 */ /* 0x0041e80000100a00 */
[----:B0-----:R-:W2:Y:S04]  /*95360*/  LDL.64 R22, [R1+0xa8] ;  /* 0x0000a80001167983 */ /* 0x001ea80000100a00 */
[----:B--2---:R0:W-:Y:S01]  /*95370*/  STL.64 [R1+0x35d8], R22 ;  /* 0x0035d81601007387 */ /* 0x0041e20000100a00 */
[----:B------:R-:W2:Y:S02]  /*95380*/  LDL.LU R20, [R1+0x580] ;  /* 0x0005800001147983 */ /* 0x000ea40000300800 */
        /* <DEDUP_REMOVED lines=9> */
[----:B------:R0:W-:Y:S04]  /*95420*/  STL.64 [R1+0x3558], R18 ;  /* 0x0035581201007387 */ /* 0x0001e80000100a00 */
[----:B0-----:R-:W2:Y:S01]  /*95430*/  LDL.64 R18, [R1+0x78] ;  /* 0x0000780001127983 */ /* 0x001ea20000100a00 */
[----:B----4-:R-:W-:-:S03]  /*95440*/  IMAD.MOV.U32 R17, RZ, RZ, R3 ;  /* 0x000000ffff117224 */ /* 0x010fc600078e0003 */
[----:B--2---:R0:W-:Y:S01]  /*95450*/  STL.64 [R1+0x35c8], R18 ;  /* 0x0035c81201007387 */ /* 0x0041e20000100a00 */
[----:B------:R-:W2:Y:S02]  /*95460*/  LDL.LU R16, [R1+0x560] ;  /* 0x0005600001107983 */ /* 0x000ea40000300800 */
[----:B------:R-:W4:Y:S01]  /*95470*/  LDL.LU R3, [R1+0x3624] ;  /* 0x0036240001037983 */ /* 0x000f220000300800 */
[C---:B---3--:R-:W-:Y:S01]  /*95480*/  HMMA.16816.F32.BF16 R12, R4.reuse, R12, R8 ;  /* 0x0000000c040c723c */ /* 0x048fe20000041808 */
[----:B0-----:R-:W-:Y:S02]  /*95490*/  IMAD.MOV.U32 R18, RZ, RZ, R28 ;  /* 0x000000ffff127224 */ /* 0x001fe400078e001c */
[----:B------:R-:W-:Y:S01]  /*954a0*/  IMAD.MOV.U32 R19, RZ, RZ, R0 ;  /* 0x000000ffff137224 */ /* 0x000fe200078e0000 */
[----:B------:R-:W3:Y:S04]  /*954b0*/  LDL.LU R28, [R1+0x3620] ;  /* 0x00362000011c7983 */ /* 0x000ee80000300800 */
[----:B------:R0:W-:Y:S04]  /*954c0*/  STL.64 [R1+0x35e8], R18 ;  /* 0x0035e81201007387 */ /* 0x0001e80000100a00 */
[----:B--2---:R-:W-:Y:S01]  /*954d0*/  STL.64 [R1+0x35e0], R16 ;  /* 0x0035e01001007387 */ /* 0x004fe20000100a00 */
[----:B0-----:R-:W2:Y:S02]  /*954e0*/  LDL.64 R18, [R1+0xb8] ;  /* 0x0000b80001127983 */ /* 0x001ea40000100a00 */
[----:B------:R-:W2:Y:S02]  /*954f0*/  LDL.LU.64 R10, [R1+0x3618] ;  /* 0x00361800010a7983 */ /* 0x000ea40000300a00 */
[----:B------:R-:W2:Y:S07]  /*95500*/  LDL.LU.64 R8, [R1+0x3610] ;  /* 0x0036100001087983 */ /* 0x000eae0000300a00 */
[----:B------:R-:W-:Y:S01]  /*95510*/  IMAD.MOV.U32 R0, RZ, RZ, R15 ;  /* 0x000000ffff007224 */ /* 0x000fe200078e000f */
[----:B------:R0:W-:Y:S01]  /*95520*/  STL.64 [R1+0xe0], R12 ;  /* 0x0000e00c01007387 */ /* 0x0001e20000100a00 */
[----:B------:R-:W-:Y:S03]  /*95530*/  STL [R1+0xe8], R14 ;  /* 0x0000e80e01007387 */ /* 0x000fe60000100800 */
[----:B0-----:R-:W3:Y:S01]  /*95540*/  LDL R13, [R1+0x22c0] ;  /* 0x0022c000010d7983 */ /* 0x001ee20000100800 */
[----:B------:R-:W-:Y:S01]  /*95550*/  STL [R1+0x2de4], R0 ;  /* 0x002de40001007387 */ /* 0x000fe20000100800 */
[----:B--2---:R-:W-:Y:S02]  /*95560*/  HMMA.16816.F32.BF16 R4, R4, R8, R24 ;  /* 0x000000080404723c */ /* 0x004fe40000041818 */
[----:B------:R-:W2:Y:S01]  /*95570*/  LDL.LU.64 R26, [R1+0x3608] ;  /* 0x00360800011a7983 */ /* 0x000ea20000300a00 */
[----:B------:R-:W2:Y:S11]  /*95580*/  LDL.LU.64 R24, [R1+0x3600] ;  /* 0x0036000001187983 */ /* 0x000eb60000300a00 */
[----:B------:R-:W-:Y:S09]  /*95590*/  @!UPT UIADD3 URZ, URZ, URZ, URZ ;  /* 0x0000003f3f3ff290 */ /* 0x000ff2000fffe03f */
[----:B------:R0:W-:Y:S01]  /*955a0*/  STL.64 [R1+0xd0], R4 ;  /* 0x0000d00401007387 */ /* 0x0001e20000100a00 */
[----:B------:R1:W-:Y:S03]  /*955b0*/  STL.64 [R1+0xd8], R6 ;  /* 0x0000d80601007387 */ /* 0x0003e60000100a00 */
[----:B0-----:R-:W2:Y:S01]  /*955c0*/  LDL.LU R4, [R1+0x540] ;  /* 0x0005400001047983 */ /* 0x001ea20000300800 */
[----:B------:R-:W2:Y:S02]  /*955d0*/  LDL.LU R5, [R1+0x544] ;  /* 0x0005440001057983 */ /* 0x000ea40000300800 */
[----:B-1----:R-:W2:Y:S02]  /*955e0*/  LDL.LU R6, [R1+0x548] ;  /* 0x0005480001067983 */ /* 0x002ea40000300800 */
[----:B------:R3:W-:Y:S02]  /*955f0*/  STL.64 [R1+0x34e0], R10 ;  /* 0x0034e00a01007387 */ /* 0x0007e40000100a00 */
[----:B---3--:R-:W-:-:S02]  /*95600*/  IMAD.MOV.U32 R10, RZ, RZ, R28 ;  /* 0x000000ffff0a7224 */ /* 0x008fc400078e001c */
[----:B----4-:R-:W-:-:S07]  /*95610*/  IMAD.MOV.U32 R11, RZ, RZ, R3 ;  /* 0x000000ffff0b7224 */ /* 0x010fce00078e0003 */
[C---:B--2---:R-:W-:Y:S01]  /*95620*/  HMMA.16816.F32.BF16 R8, R24.reuse, R10, R20 ;  /* 0x0000000a1808723c */ /* 0x044fe20000041814 */
[----:B------:R-:W2:Y:S01]  /*95630*/  LDL.LU.64 R22, [R1+0x35f8] ;  /* 0x0035f80001167983 */ /* 0x000ea20000300a00 */
[----:B------:R-:W2:Y:S11]  /*95640*/  LDL.LU.64 R20, [R1+0x35f0] ;  /* 0x0035f00001147983 */ /* 0x000eb60000300a00 */
[----:B------:R-:W-:Y:S11]  /*95650*/  @!UPT UIADD3 URZ, URZ, URZ, URZ ;  /* 0x0000003f3f3ff290 */ /* 0x000ff6000fffe03f */
[----:B------:R-:W-:Y:S02]  /*95660*/  IMAD.MOV.U32 R3, RZ, RZ, R8 ;  /* 0x000000ffff037224 */ /* 0x000fe400078e0008 */
[----:B------:R-:W-:Y:S01]  /*95670*/  IMAD.MOV.U32 R28, RZ, RZ, R9 ;  /* 0x000000ffff1c7224 */ /* 0x000fe200078e0009 */
[----:B------:R0:W-:Y:S01]  /*95680*/  STL.64 [R1+0xe30], R8 ;  /* 0x000e300801007387 */ /* 0x0001e20000100a00 */
[----:B------:R-:W-:Y:S02]  /*95690*/  STL.64 [R1+0xe38], R10 ;  /* 0x000e380a01007387 */ /* 0x000fe40000100a00 */
[----:B------:R1:W-:Y:S01]  /*956a0*/  STL [R1+0x2ad0], R3 ;  /* 0x002ad00301007387 */ /* 0x0003e20000100800 */
[----:B------:R-:W-:Y:S01]  /*956b0*/  STL [R1+0x2acc], R28 ;  /* 0x002acc1c01007387 */ /* 0x000fe20000100800 */
[----:B0-----:R-:W-:Y:S02]  /*956c0*/  IMAD.MOV.U32 R8, RZ, RZ, R18 ;  /* 0x000000ffff087224 */ /* 0x001fe400078e0012 */
[----:B-1----:R-:W-:Y:S01]  /*956d0*/  IMAD.MOV.U32 R3, RZ, RZ, R19 ;  /* 0x000000ffff037224 */ /* 0x002fe200078e0013 */
[----:B--2---:R-:W-:Y:S01]  /*956e0*/  HMMA.16816.F32.BF16 R20, R24, R18, R20 ;  /* 0x000000121814723c */ /* 0x004fe20000041814 */
[----:B------:R-:W2:Y:S01]  /*956f0*/  LDL.LU.64 R18, [R1+0x35e8] ;  /* 0x0035e80001127983 */ /* 0x000ea20000300a00 */
[----:B------:R-:W2:Y:S11]  /*95700*/  LDL.LU.64 R16, [R1+0x35e0] ;  /* 0x0035e00001107983 */ /* 0x000eb60000300a00 */
[----:B------:R-:W-:Y:S10]  /*95710*/  @!UPT UIADD3 URZ, URZ, URZ, URZ ;  /* 0x0000003f3f3ff290 */ /* 0x000ff4000fffe03f */
[----:B------:R-:W-:Y:S01]  /*95720*/  STL.64 [R1+0xe20], R20 ;  /* 0x000e201401007387 */ /* 0x000fe20000100a00 */
[----:B------:R0:W-:Y:S03]  /*95730*/  STL.64 [R1+0xe28], R22 ;  /* 0x000e281601007387 */ /* 0x0001e60000100a00 */
[----:B0-----:R-:W3:Y:S01]  /*95740*/  LDL.LU.64 R22, [R1+0x35d8] ;  /* 0x0035d80001167983 */ /* 0x001ee20000300a00 */
[----:B------:R-:W-:Y:S02]  /*95750*/  STL [R1+0x351c], R3 ;  /* 0x00351c0301007387 */ /* 0x000fe40000100800 */
[----:B------:R0:W-:Y:S02]  /*95760*/  STL [R1+0x3510], R8 ;  /* 0x0035100801007387 */ /* 0x0001e40000100800 */
[----:B0-----:R-:W3:Y:S01]  /*95770*/  LDL.LU R8, [R1+0x570] ;  /* 0x0005700001087983 */ /* 0x001ee20000300800 */
[----:B------:R-:W3:Y:S02]  /*95780*/  LDL.LU R9, [R1+0x574] ;  /* 0x0005740001097983 */ /* 0x000ee40000300800 */
[----:B------:R-:W3:Y:S02]  /*95790*/  LDL.LU R10, [R1+0x578] ;  /* 0x00057800010a7983 */ /* 0x000ee40000300800 */
[----:B------:R-:W3:Y:S02]  /*957a0*/  LDL.LU R11, [R1+0x57c] ;  /* 0x00057c00010b7983 */ /* 0x000ee40000300800 */
[----:B------:R-:W-:-:S02]  /*957b0*/  IMAD.MOV.U32 R7, RZ, RZ, R29 ;  /* 0x000000ffff077224 */ /* 0x000fc400078e001d */
[----:B------:R-:W-:-:S05]  /*957c0*/  IMAD.MOV.U32 R29, RZ, RZ, R20 ;  /* 0x000000ffff1d7224 */ /* 0x000fca00078e0014 */
[----:B------:R-:W-:Y:S01]  /*957d0*/  STL [R1+0x2ad4], R29 ;  /* 0x002ad41d01007387 */ /* 0x000fe20000100800 */
[C---:B---3--:R-:W-:Y:S11]  /*957e0*/  HMMA.16816.F32.BF16 R8, R24.reuse, R22, R8 ;  /* 0x000000161808723c */ /* 0x048ff60000041808 */
[----:B------:R-:W-:Y:S11]  /*957f0*/  @!UPT UIADD3 URZ, URZ, URZ, URZ ;  /* 0x0000003f3f3ff290 */ /* 0x000ff6000fffe03f */
[----:B------:R-:W-:Y:S01]  /*95800*/  @!UPT UIADD3 URZ, URZ, URZ, URZ ;  /* 0x0000003f3f3ff290 */ /* 0x000fe2000fffe03f */
[----:B------:R0:W-:Y:S01]  /*95810*/  STL.64 [R1+0xe10], R8 ;  /* 0x000e100801007387 */ /* 0x0001e20000100a00 */
[----:B------:R1:W-:Y:S02]  /*95820*/  STL.64 [R1+0xe18], R10 ;  /* 0x000e180a01007387 */ /* 0x0003e40000100a00 */
[----:B0-----:R-:W-:Y:S02]  /*95830*/  IMAD.MOV.U32 R9, RZ, RZ, R23 ;  /* 0x000000ffff097224 */ /* 0x001fe400078e0017 */
[----:B-1----:R-:W-:Y:S02]  /*95840*/  IMAD.MOV.U32 R10, RZ, RZ, R22 ;  /* 0x000000ffff0a7224 */ /* 0x002fe400078e0016 */
        /* <DEDUP_REMOVED lines=8> */
[----:B------:R-:W3:Y:S02]  /*958d0*/  LDL.LU.64 R22, [R1+0x35c0] ;  /* 0x0035c00001167983 */ /* 0x000ee40000300a00 */
[----:B------:R-:W3:Y:S02]  /*958e0*/  LDL.LU.64 R20, [R1+0x35b8] ;  /* 0x0035b80001147983 */ /* 0x000ee40000300a00 */
[----:B------:R0:W-:Y:S01]  /*958f0*/  STL.64 [R1+0x3580], R10 ;  /* 0x0035800a01007387 */ /* 0x0001e20000100a00 */
[----:B------:R-:W-:Y:S04]  /*95900*/  STL [R1+0x3578], R9 ;  /* 0x0035780901007387 */ /* 0x000fe80000100800 */
[----:B0-----:R-:W3:Y:S01]  /*95910*/  LDL.64 R10, [R1+0x88] ;  /* 0x00008800010a7983 */ /* 0x001ee20000100a00 */
[C---:B--2---:R-:W-:Y:S08]  /*95920*/  HMMA.16816.F32.BF16 R4, R24.reuse, R18, R4 ;  /* 0x000000121804723c */ /* 0x044ff00000041804 */
[----:B---3--:R-:W-:Y:S11]  /*95930*/  HMMA.16816.F32.BF16 R20, R24, R10, R20 ;  /* 0x0000000a1814723c */ /* 0x008ff60000041814 */
[----:B------:R-:W-:Y:S11]  /*95940*/  @!UPT UIADD3 URZ, URZ, URZ, URZ ;  /* 0x0000003f3f3ff290 */ /* 0x000ff6000fffe03f */
[----:B------:R-:W-:Y:S01]  /*95950*/  @!UPT UIADD3 URZ, URZ, URZ, URZ ;  /* 0x0000003f3f3ff290 */ /* 0x000fe2000fffe03f */
[----:B------:R0:W-:Y:S01]  /*95960*/  STL.64 [R1+0xc60], R20 ;  /* 0x000c601401007387 */ /* 0x0001e20000100a00 */
[----:B------:R-:W-:Y:S02]  /*95970*/  STL.64 [R1+0xc68], R22 ;  /* 0x000c681601007387 */ /* 0x000fe40000100a00 */
[----:B0-----:R-:W-:Y:S02]  /*95980*/  IMAD.MOV.U32 R21, RZ, RZ, R10 ;  /* 0x000000ffff157224 */ /* 0x001fe400078e000a */
[----:B------:R-:W-:-:S05]  /*95990*/  IMAD.MOV.U32 R20, RZ, RZ, R11 ;  /* 0x000000ffff147224 */ /* 0x000fca00078e000b */
[----:B------:R0:W-:Y:S01]  /*959a0*/  STL.64 [R1+0x35b0], R20 ;  /* 0x0035b01401007387 */ /* 0x0001e20000100a00 */
[----:B------:R-:W-:Y:S02]  /*959b0*/  STL.64 [R1+0xc30], R4 ;  /* 0x000c300401007387 */ /* 0x000fe40000100a00 */
[----:B------:R-:W-:Y:S02]  /*959c0*/  STL.64 [R1+0xc38], R6 ;  /* 0x000c380601007387 */ /* 0x000fe40000100a00 */
[----:B------:R-:W-:Y:S02]  /*959d0*/  IMAD.MOV.U32 R2, RZ, RZ, R18 ;  /* 0x000000ffff027224 */ /* 0x000fe400078e0012 */
[----:B------:R-:W-:Y:S01]  /*959e0*/  IMAD.MOV.U32 R0, RZ, RZ, R19 ;  /* 0x000000ffff007224 */ /* 0x000fe200078e0013 */
[----:B------:R-:W1:Y:S04]  /*959f0*/  LDSM.16.MT88.4 R4, [R13+0x27000] ;  /* 0x027000000d04783b */ /* 0x000e680000004200 */
[----:B0-----:R-:W2:Y:S01]  /*95a00*/  LDL.LU R20, [R1+0x8e0] ;  /* 0x0008e00001147983 */ /* 0x001ea20000300800 */
[----:B------:R-:W2:Y:S02]  /*95a10*/  LDL.LU R21, [R1+0x8e4] ;  /* 0x0008e40001157983 */ /* 0x000ea40000300800 */
[----:B------:R-:W2:Y:S02]  /*95a20*/  LDL.LU R22, [R1+0x8e8] ;  /* 0x0008e80001167983 */ /* 0x000ea40000300800 */
[----:B------:R-:W2:Y:S01]  /*95a30*/  LDL.LU R23, [R1+0x8ec] ;  /* 0x0008ec0001177983 */ /* 0x000ea20000300800 */
[----:B------:R-:W3:Y:S04]  /*95a40*/  LDL.64 R10, [R1+0x48] ;  /* 0x00004800010a7983 */ /* 0x000ee80000100a00 */
[----:B---3--:R0:W-:Y:S01]  /*95a50*/  STL.64 [R1+0x3590], R10 ;  /* 0x0035900a01007387 */ /* 0x0081e20000100a00 */
[----:B------:R-:W3:Y:S02]  /*95a60*/  LDL.LU R16, [R1+0x8a0] ;  /* 0x0008a00001107983 */ /* 0x000ee40000300800 */
[----:B------:R-:W3:Y:S02]  /*95a70*/  LDL.LU R17, [R1+0x8a4] ;  /* 0x0008a40001117983 */ /* 0x000ee40000300800 */
[----:B------:R-:W4:Y:S01]  /*95a80*/  LDL.LU R18, [R1+0x8a8] ;  /* 0x0008a80001127983 */ /* 0x000f220000300800 */
[----:B------:R-:W4:Y:S04]  /*95a90*/  LDL.LU R19, [R1+0x8ac] ;  /* 0x0008ac0001137983 */ /* 0x000f280000300800 */
[----:B0-----:R-:W2:Y:S04]  /*95aa0*/  LDL.64 R10, [R1+0x58] ;  /* 0x00005800010a7983 */ /* 0x001ea80000100a00 */
[----:B--2---:R0:W-:Y:S04]  /*95ab0*/  STL.64 [R1+0x35a8], R10 ;  /* 0x0035a80a01007387 */ /* 0x0041e80000100a00 */
[----:B0-----:R-:W2:Y:S01]  /*95ac0*/  LDL.64 R10, [R1+0x68] ;  /* 0x00006800010a7983 */ /* 0x001ea20000100a00 */
[----:B----4-:R0:W-:Y:S02]  /*95ad0*/  STL.64 [R1+0x3568], R18 ;  /* 0x0035681201007387 */ /* 0x0101e40000100a00 */
[----:B---3--:R3:W-:Y:S01]  /*95ae0*/  STL.64 [R1+0x3560], R16 ;  /* 0x0035601001007387 */ /* 0x0087e20000100a00 */
[----:B0-----:R-:W4:Y:S04]  /*95af0*/  LDL.64 R18, [R1+0x38] ;  /* 0x0000380001127983 */ /* 0x001f280000100a00 */
[----:B----4-:R0:W-:Y:S01]  /*95b00*/  STL.64 [R1+0x3588], R18 ;  /* 0x0035881201007387 */ /* 0x0101e20000100a00 */
[----:B---3--:R-:W3:Y:S02]  /*95b10*/  LDL.LU R16, [R1+0x8c0] ;  /* 0x0008c00001107983 */ /* 0x008ee40000300800 */
[----:B------:R-:W3:Y:S01]  /*95b20*/  LDL.LU R17, [R1+0x8c4] ;  /* 0x0008c40001117983 */ /* 0x000ee20000300800 */
[----:B0-----:R-:W4:Y:S01]  /*95b30*/  LDL.LU R18, [R1+0x8c8] ;  /* 0x0008c80001127983 */ /* 0x001f220000300800 */
[----:B------:R-:W4:Y:S01]  /*95b40*/  LDL.LU R19, [R1+0x8cc] ;  /* 0x0008cc0001137983 */ /* 0x000f220000300800 */
[----:B--2---:R-:W-:Y:S02]  /*95b50*/  HMMA.16816.F32.BF16 R20, R24, R10, R20 ;  /* 0x0000000a1814723c */ /* 0x004fe40000041814 */
[----:B----4-:R-:W-:Y:S01]  /*95b60*/  STL.64 [R1+0x35a0], R18 ;  /* 0x0035a01201007387 */ /* 0x010fe20000100a00 */
[----:B---3--:R0:W-:Y:S03]  /*95b70*/  STL.64 [R1+0x3598], R16 ;  /* 0x0035981001007387 */ /* 0x0081e60000100a00 */
[----:B0-----:R-:W2:Y:S01]  /*95b80*/  LDL.LU R16, [R1+0x8d0] ;  /* 0x0008d00001107983 */ /* 0x001ea20000300800 */
[----:B------:R-:W2:Y:S02]  /*95b90*/  LDL.LU R17, [R1+0x8d4] ;  /* 0x0008d40001117983 */ /* 0x000ea40000300800 */
[----:B------:R-:W2:Y:S02]  /*95ba0*/  LDL.LU R18, [R1+0x8d8] ;  /* 0x0008d80001127983 */ /* 0x000ea40000300800 */
[----:B------:R-:W2:Y:S01]  /*95bb0*/  LDL.LU R19, [R1+0x8dc] ;  /* 0x0008dc0001137983 */ /* 0x000ea20000300800 */
[----:B-1----:R0:W-:Y:S01]  /*95bc0*/  STL.64 [R1+0x3398], R6 ;  /* 0x0033980601007387 */ /* 0x0021e20000100a00 */
[----:B------:R1:W-:Y:S03]  /*95bd0*/  STL.64 [R1+0x3390], R4 ;  /* 0x0033900401007387 */ /* 0x0003e60000100a00 */
[----:B0-----:R-:W3:Y:S04]  /*95be0*/  LDL.64 R6, [R1+0x28] ;  /* 0x0000280001067983 */ /* 0x001ee80000100a00 */
[----:B---3--:R0:W-:Y:S01]  /*95bf0*/  STL.64 [R1+0x3570], R6 ;  /* 0x0035700601007387 */ /* 0x0081e20000100a00 */
[----:B-1----:R-:W3:Y:S02]  /*95c00*/  LDL.LU R4, [R1+0x8b0] ;  /* 0x0008b00001047983 */ /* 0x002ee40000300800 */
[----:B------:R-:W3:Y:S01]  /*95c10*/  LDL.LU R5, [R1+0x8b4] ;  /* 0x0008b40001057983 */ /* 0x000ee20000300800 */
[----:B0-----:R-:W3:Y:S01]  /*95c20*/  LDL.LU R6, [R1+0x8b8] ;  /* 0x0008b80001067983 */ /* 0x001ee20000300800 */
[----:B------:R-:W3:Y:S02]  /*95c30*/  LDL.LU R7, [R1+0x8bc] ;  /* 0x0008bc0001077983 */ /* 0x000ee40000300800 */
[----:B------:R0:W-:Y:S02]  /*95c40*/  STL.64 [R1+0xc50], R20 ;  /* 0x000c501401007387 */ /* 0x0001e40000100a00 */
[----:B------:R1:W-:Y:S01]  /*95c50*/  STL.64 [R1+0xc58], R22 ;  /* 0x000c581601007387 */ /* 0x0003e20000100a00 */
[----:B0-----:R-:W4:Y:S01]  /*95c60*/  LDL.LU.64 R20, [R1+0x35b0] ;  /* 0x0035b00001147983 */ /* 0x001f220000300a00 */
[----:B-1----:R-:W-:-:S02]  /*95c70*/  IMAD.MOV.U32 R23, RZ, RZ, R10 ;  /* 0x000000ffff177224 */ /* 0x002fc400078e000a */
[----:B------:R-:W-:Y:S02]  /*95c80*/  IMAD.MOV.U32 R22, RZ, RZ, R11 ;  /* 0x000000ffff167224 */ /* 0x000fe400078e000b */
[----:B------:R-:W2:Y:S03]  /*95c90*/  LDL.LU.64 R10, [R1+0x35a8] ;  /* 0x0035a800010a7983 */ /* 0x000ea60000300a00 */
[----:B------:R-:W-:Y:S01]  /*95ca0*/  STL.64 [R1+0x3528], R22 ;  /* 0x0035281601007387 */ /* 0x000fe20000100a00 */
[----:B----4-:R0:W-:Y:S04]  /*95cb0*/  STL.64 [R1+0x3520], R20 ;  /* 0x0035201401007387 */ /* 0x0101e80000100a00 */
[----:B0-----:R-:W4:Y:S01]  /*95cc0*/  LDL.LU R20, [R1+0x880] ;  /* 0x0008800001147983 */ /* 0x001f220000300800 */
[----:B------:R-:W4:Y:S02]  /*95cd0*/  LDL.LU R21, [R1+0x884] ;  /* 0x0008840001157983 */ /* 0x000f240000300800 */
[----:B------:R-:W3:Y:S02]  /*95ce0*/  LDL.LU R22, [R1+0x888] ;  /* 0x0008880001167983 */ /* 0x000ee40000300800 */
[----:B------:R-:W3:Y:S01]  /*95cf0*/  LDL.LU R23, [R1+0x88c] ;  /* 0x00088c0001177983 */ /* 0x000ee20000300800 */
[----:B--2---:R-:W-:Y:S01]  /*95d00*/  HMMA.16816.F32.BF16 R16, R24, R10, R16 ;  /* 0x0000000a1810723c */ /* 0x004fe20000041810 */
[----:B------:R-:W-:-:S02]  /*95d10*/  IMAD.MOV.U32 R29, RZ, RZ, R10 ;  /* 0x000000ffff1d7224 */ /* 0x000fc400078e000a */
[----:B------:R-:W-:Y:S01]  /*95d20*/  IMAD.MOV.U32 R28, RZ, RZ, R11 ;  /* 0x000000ffff1c7224 */ /* 0x000fe200078e000b */
[----:B---3--:R0:W-:Y:S01]  /*95d30*/  STL.64 [R1+0x3538], R22 ;  /* 0x0035381601007387 */ /* 0x0081e20000100a00 */
[----:B----4-:R-:W-:Y:S03]  /*95d40*/  STL.64 [R1+0x3530], R20 ;  /* 0x0035301401007387 */ /* 0x010fe60000100a00 */
[----:B0-----:R-:W2:Y:S04]  /*95d50*/  LDL R22, [R1+0x18] ;  /* 0x0000180001167983 */ /* 0x001ea80000100800 */
[----:B------:R-:W2:Y:S11]  /*95d60*/  LDL R23, [R1+0x1c] ;  /* 0x00001c0001177983 */ /* 0x000eb60000100800 */
[----:B------:R-:W-:Y:S02]  /*95d70*/  STL.64 [R1+0xc40], R16 ;  /* 0x000c401001007387 */ /* 0x000fe40000100a00 */
[----:B------:R0:W-:Y:S02]  /*95d80*/  STL.64 [R1+0xc48], R18 ;  /* 0x000c481201007387 */ /* 0x0001e40000100a00 */
        /* <DEDUP_REMOVED lines=10> */
[----:B------:R-:W4:Y:S02]  /*95e30*/  LDL.LU.64 R10, [R1+0x3580] ;  /* 0x00358000010a7983 */ /* 0x000f240000300a00 */
[----:B------:R-:W2:Y:S01]  /*95e40*/  LDL.LU R9, [R1+0x3578] ;  /* 0x0035780001097983 */ /* 0x000ea20000300800 */
[----:B---3--:R-:W-:Y:S01]  /*95e50*/  HMMA.16816.F32.BF16 R4, R24, R18, R4 ;  /* 0x000000121804723c */ /* 0x008fe20000041804 */
[----:B----4-:R-:W-:Y:S01]  /*95e60*/  STL.64 [R1+0x3548], R10 ;  /* 0x0035480a01007387 */ /* 0x010fe20000100a00 */
[----:B--2---:R0:W-:Y:S02]  /*95e70*/  STL.64 [R1+0x3540], R8 ;  /* 0x0035400801007387 */ /* 0x0041e40000100a00 */
[----:B------:R-:W-:-:S02]  /*95e80*/  IMAD.MOV.U32 R3, RZ, RZ, R18 ;  /* 0x000000ffff037224 */ /* 0x000fc400078e0012 */
[----:B------:R-:W-:Y:S01]  /*95e90*/  IMAD.MOV.U32 R14, RZ, RZ, R19 ;  /* 0x000000ffff0e7224 */ /* 0x000fe200078e0013 */
[----:B0-----:R-:W2:Y:S01]  /*95ea0*/  LDL.LU R8, [R1+0x890] ;  /* 0x0008900001087983 */ /* 0x001ea20000300800 */
[----:B------:R-:W2:Y:S02]  /*95eb0*/  LDL.LU R9, [R1+0x894] ;  /* 0x0008940001097983 */ /* 0x000ea40000300800 */
[----:B------:R-:W2:Y:S02]  /*95ec0*/  LDL.LU R10, [R1+0x898] ;  /* 0x00089800010a7983 */ /* 0x000ea40000300800 */
[----:B------:R-:W2:Y:S11]  /*95ed0*/  LDL.LU R11, [R1+0x89c] ;  /* 0x00089c00010b7983 */ /* 0x000eb60000300800 */
        /* <DEDUP_REMOVED lines=8> */
[----:B------:R-:W-:Y:S01]  /*95f60*/  STL.64 [R1+0xa40], R16 ;  /* 0x000a401001007387 */ /* 0x000fe20000100a00 */
[----:B------:R0:W-:Y:S03]  /*95f70*/  STL.64 [R1+0xa48], R18 ;  /* 0x000a481201007387 */ /* 0x0001e60000100a00 */
[----:B0-----:R-:W3:Y:S01]  /*95f80*/  LDL.LU.64 R18, [R1+0x3558] ;  /* 0x0035580001127983 */ /* 0x001ee20000300a00 */
[----:B------:R-:W4:Y:S02]  /*95f90*/  LDL.LU R4, [R1+0x6d0] ;  /* 0x0006d00001047983 */ /* 0x000f240000300800 */
[----:B------:R-:W4:Y:S01]  /*95fa0*/  LDL.LU R5, [R1+0x6d4] ;  /* 0x0006d40001057983 */ /* 0x000f220000300800 */
[----:B--2---:R-:W-:Y:S01]  /*95fb0*/  HMMA.16816.F32.BF16 R20, R24, R22, R8 ;  /* 0x000000161814723c */ /* 0x004fe20000041808 */
[----:B------:R-:W-:Y:S02]  /*95fc0*/  IMAD.MOV.U32 R17, RZ, RZ, R6 ;  /* 0x000000ffff117224 */ /* 0x000fe400078e0006 */
[----:B------:R-:W-:-:S02]  /*95fd0*/  IMAD.MOV.U32 R16, RZ, RZ, R7 ;  /* 0x000000ffff107224 */ /* 0x000fc400078e0007 */
[----:B---3--:R-:W-:Y:S02]  /*95fe0*/  IMAD.MOV.U32 R6, RZ, RZ, R18 ;  /* 0x000000ffff067224 */ /* 0x008fe400078e0012 */
[----:B------:R-:W-:Y:S01]  /*95ff0*/  IMAD.MOV.U32 R7, RZ, RZ, R19 ;  /* 0x000000ffff077224 */ /* 0x000fe200078e0013 */
[----:B------:R-:W2:Y:S01]  /*96000*/  LDL.LU R18, [R1+0x3554] ;  /* 0x0035540001127983 */ /* 0x000ea20000300800 */
[----:B------:R-:W2:Y:S03]  /*96010*/  LDL.LU R19, [R1+0x3550] ;  /* 0x0035500001137983 */ /* 0x000ea60000300800 */
[----:B------:R0:W-:Y:S01]  /*96020*/  STL.64 [R1+0x33a8], R6 ;  /* 0x0033a80601007387 */ /* 0x0001e20000100a00 */
[----:B----4-:R-:W-:Y:S03]  /*96030*/  STL.64 [R1+0x33a0], R4 ;  /* 0x0033a00401007387 */ /* 0x010fe60000100a00 */
[----:B0-----:R-:W3:Y:S04]  /*96040*/  LDL R6, [R1+0x8] ;  /* 0x0000080001067983 */ /* 0x001ee80000100800 */
[----:B------:R-:W3:Y:S01]  /*96050*/  LDL R7, [R1+0xc] ;  /* 0x00000c0001077983 */ /* 0x000ee20000100800 */
[----:B------:R-:W4:Y:S02]  /*96060*/  LDL.LU.64 R10, [R1+0x3548] ;  /* 0x00354800010a7983 */ /* 0x000f240000300a00 */
[----:B------:R-:W2:Y:S02]  /*96070*/  LDL.LU.64 R8, [R1+0x3540] ;  /* 0x0035400001087983 */ /* 0x000ea40000300a00 */
[----:B------:R-:W-:Y:S01]  /*96080*/  STL.64 [R1+0xa30], R20 ;  /* 0x000a301401007387 */ /* 0x000fe20000100a00 */
[----:B------:R0:W-:Y:S04]  /*96090*/  STL.64 [R1+0xa38], R22 ;  /* 0x000a381601007387 */ /* 0x0001e80000100a00 */
        /* <DEDUP_REMOVED lines=10> */
[----:B0-----:R-:W2:Y:S04]  /*96140*/  LDL.64 R6, [R1+0x18] ;  /* 0x0000180001067983 */ /* 0x001ea80000100a00 */
[----:B--2---:R0:W-:Y:S01]  /*96150*/  STL.64 [R1+0x33d0], R6 ;  /* 0x0033d00601007387 */ /* 0x0041e20000100a00 */
[----:B------:R-:W2:Y:S02]  /*96160*/  LDL.LU R4, [R1+0x870] ;  /* 0x0008700001047983 */ /* 0x000ea40000300800 */
[----:B------:R-:W2:Y:S01]  /*96170*/  LDL.LU R5, [R1+0x874] ;  /* 0x0008740001057983 */ /* 0x000ea20000300800 */
[----:B0-----:R-:W2:Y:S01]  /*96180*/  LDL.LU R6, [R1+0x878] ;  /* 0x0008780001067983 */ /* 0x001ea20000300800 */
[----:B------:R-:W2:Y:S02]  /*96190*/  LDL.LU R7, [R1+0x87c] ;  /* 0x00087c0001077983 */ /* 0x000ea40000300800 */
[----:B--2---:R-:W-:Y:S11]  /*961a0*/  HMMA.16816.F32.BF16 R4, R24, R18, R4 ;  /* 0x000000121804723c */ /* 0x004ff60000041804 */
[----:B------:R-:W-:Y:S11]  /*961b0*/  @!UPT UIADD3 URZ, URZ, URZ, URZ ;  /* 0x0000003f3f3ff290 */ /* 0x000ff6000fffe03f */
[----:B------:R-:W-:Y:S01]  /*961c0*/  @!UPT UIADD3 URZ, URZ, URZ, URZ ;  /* 0x0000003f3f3ff290 */ /* 0x000fe2000fffe03f */
[----:B------:R-:W-:Y:S01]  /*961d0*/  STL.64 [R1+0x8f0], R4 ;  /* 0x0008f00401007387 */ /* 0x000fe20000100a00 */
[----:B------:R0:W-:Y:S02]  /*961e0*/  STL.64 [R1+0x8f8], R6 ;  /* 0x0008f80601007387 */ /* 0x0001e40000100a00 */
[----:B0-----:R-:W-:Y:S02]  /*961f0*/  IMAD.MOV.U32 R6, RZ, RZ, R17 ;  /* 0x000000ffff067224 */ /* 0x001fe400078e0011 */
[----:B------:R-:W-:-:S05]  /*96200*/  IMAD.MOV.U32 R7, RZ, RZ, R16 ;  /* 0x000000ffff077224 */ /* 0x000fca00078e0010 */
[----:B------:R-:W-:Y:S01]  /*96210*/  STL.64 [R1+0x33e8], R6 ;  /* 0x0033e80601007387 */ /* 0x000fe20000100a00 */
[----:B------:R0:W-:Y:S02]  /*96220*/  STL.64 [R1+0x33b0], R18 ;  /* 0x0033b01201007387 */ /* 0x0001e40000100a00 */
[----:B------:R-:W2:Y:S02]  /*96230*/  LDL.LU R16, [R1+0x6e0] ;  /* 0x0006e00001107983 */ /* 0x000ea40000300800 */
[----:B------:R-:W2:Y:S01]  /*96240*/  LDL.LU R17, [R1+0x6e4] ;  /* 0x0006e40001117983 */ /* 0x000ea20000300800 */
[----:B0-----:R-:W2:Y:S01]  /*96250*/  LDL.LU R18, [R1+0x6e8] ;  /* 0x0006e80001127983 */ /* 0x001ea20000300800 */
[----:B------:R-:W2:Y:S02]  /*96260*/  LDL.LU R19, [R1+0x6ec] ;  /* 0x0006ec0001137983 */ /* 0x000ea40000300800 */
[----:B------:R-:W-:Y:S02]  /*96270*/  IMAD.MOV.U32 R6, RZ, RZ, R3 ;  /* 0x000000ffff067224 */ /* 0x000fe400078e0003 */
        /* <DEDUP_REMOVED lines=19> */
[----:B------:R-:W-:-:S02]  /*963b0*/  IMAD.MOV.U32 R6, RZ, RZ, R29 ;  /* 0x000000ffff067224 */ /* 0x000fc400078e001d */
[----:B------:R-:W-:Y:S02]  /*963c0*/  IMAD.MOV.U32 R7, RZ, RZ, R28 ;  /* 0x000000ffff077224 */ /* 0x000fe400078e001c */
[----:B---3--:R-:W-:Y:S02]  /*963d0*/  IMAD.MOV.U32 R18, RZ, RZ, R14 ;  /* 0x000000ffff127224 */ /* 0x008fe400078e000e */
[----:B------:R-:W-:Y:S01]  /*963e0*/  IMAD.MOV.U32 R19, RZ, RZ, R15 ;  /* 0x000000ffff137224 */ /* 0x000fe200078e000f */
[----:B------:R-:W3:Y:S01]  /*963f0*/  LDL.LU R14, [R1+0x350c] ;  /* 0x00350c00010e7983 */ /* 0x000ee20000300800 */
[----:B------:R-:W3:Y:S02]  /*96400*/  LDL.LU R15, [R1+0x3508] ;  /* 0x00350800010f7983 */ /* 0x000ee40000300800 */
[----:B------:R0:W-:Y:S01]  /*96410*/  STL.64 [R1+0x3430], R6 ;  /* 0x0034300601007387 */ /* 0x0001e20000100a00 */
[----:B------:R-:W-:Y:S01]  /*96420*/  STL.64 [R1+0x33f8], R18 ;  /* 0x0033f81201007387 */ /* 0x000fe20000100a00 */
[----:B0-----:R-:W-:-:S02]  /*96430*/  IMAD.MOV.U32 R6, RZ, RZ, R23 ;  /* 0x000000ffff067224 */ /* 0x001fc400078e0017 */
[----:B------:R-:W-:Y:S01]  /*96440*/  IMAD.MOV.U32 R7, RZ, RZ, R22 ;  /* 0x000000ffff077224 */ /* 0x000fe200078e0016 */
[----:B--2---:R0:W-:Y:S04]  /*96450*/  STL.64 [R1+0x33f0], R16 ;  /* 0x0033f01001007387 */ /* 0x0041e80000100a00 */
[----:B0-----:R-:W2:Y:S01]  /*96460*/  LDL.LU R16, [R1+0x710] ;  /* 0x0007100001107983 */ /* 0x001ea20000300800 */
[----:B------:R-:W2:Y:S02]  /*96470*/  LDL.LU R17, [R1+0x714] ;  /* 0x0007140001117983 */ /* 0x000ea40000300800 */
[----:B------:R-:W2:Y:S02]  /*96480*/  LDL.LU R18, [R1+0x718] ;  /* 0x0007180001127983 */ /* 0x000ea40000300800 */
[----:B------:R-:W2:Y:S01]  /*96490*/  LDL.LU R19, [R1+0x71c] ;  /* 0x00071c0001137983 */ /* 0x000ea20000300800 */
[----:B------:R0:W-:Y:S01]  /*964a0*/  STL.64 [R1+0x3448], R6 ;  /* 0x0034480601007387 */ /* 0x0001e20000100a00 */
[----:B------:R-:W2:Y:S02]  /*964b0*/  LDL.LU R4, [R1+0x2f0] ;  /* 0x0002f00001047983 */ /* 0x000ea40000300800 */
[----:B------:R-:W2:Y:S01]  /*964c0*/  LDL.LU R5, [R1+0x2f4] ;  /* 0x0002f40001057983 */ /* 0x000ea20000300800 */
[----:B0-----:R-:W2:Y:S01]  /*964d0*/  LDL.LU R6, [R1+0x2f8] ;  /* 0x0002f80001067983 */ /* 0x001ea20000300800 */
[----:B------:R-:W2:Y:S03]  /*964e0*/  LDL.LU R7, [R1+0x2fc] ;  /* 0x0002fc0001077983 */ /* 0x000ea60000300800 */
[----:B--2---:R0:W-:Y:S01]  /*964f0*/  STL.64 [R1+0x3458], R6 ;  /* 0x0034580601007387 */ /* 0x0041e20000100a00 */
[----:B------:R-:W-:Y:S02]  /*96500*/  STL.64 [R1+0x3450], R4 ;  /* 0x0034500401007387 */ /* 0x000fe40000100a00 */
[----:B0-----:R-:W-:-:S02]  /*96510*/  IMAD.MOV.U32 R6, RZ, RZ, R21 ;  /* 0x000000ffff067224 */ /* 0x001fc400078e0015 */
[----:B------:R-:W-:-:S05]  /*96520*/  IMAD.MOV.U32 R7, RZ, RZ, R20 ;  /* 0x000000ffff077224 */ /* 0x000fca00078e0014 */
[----:B------:R0:W-:Y:S02]  /*96530*/  STL.64 [R1+0x3470], R6 ;  /* 0x0034700601007387 */ /* 0x0001e40000100a00 */
[----:B0-----:R-:W-:Y:S02]  /*96540*/  IMAD.MOV.U32 R6, RZ, RZ, R12 ;  /* 0x000000ffff067224 */ /* 0x001fe400078e000c */
[----:B----4-:R-:W-:-:S05]  /*96550*/  IMAD.MOV.U32 R7, RZ, RZ, R11 ;  /* 0x000000ffff077224 */ /* 0x010fca00078e000b */
[----:B------:R-:W-:Y:S01]  /*96560*/  STL.64 [R1+0x3488], R6 ;  /* 0x0034880601007387 */ /* 0x000fe20000100a00 */
[----:B------:R-:W-:Y:S02]  /*96570*/  STL.64 [R1+0x3410], R18 ;  /* 0x0034101201007387 */ /* 0x000fe40000100a00 */
[----:B------:R0:W-:Y:S02]  /*96580*/  STL.64 [R1+0x3408], R16 ;  /* 0x0034081001007387 */ /* 0x0001e40000100a00 */
[----:B0-----:R-:W2:Y:S01]  /*96590*/  LDL.LU R16, [R1+0x720] ;  /* 0x0007200001107983 */ /* 0x001ea20000300800 */
[----:B------:R-:W2:Y:S02]  /*965a0*/  LDL.LU R17, [R1+0x724] ;  /* 0x0007240001117983 */ /* 0x000ea40000300800 */
[----:B------:R-:W-:Y:S02]  /*965b0*/  IMAD.MOV.U32 R6, RZ, RZ, R10 ;  /* 0x000000ffff067224 */ /* 0x000fe400078e000a */
[----:B------:R-:W-:-:S02]  /*965c0*/  IMAD.MOV.U32 R7, RZ, RZ, R9 ;  /* 0x000000ffff077224 */ /* 0x000fc400078e0009 */
[----:B---3--:R-:W-:Y:S02]  /*965d0*/  IMAD.MOV.U32 R18, RZ, RZ, R15 ;  /* 0x000000ffff127224 */ /* 0x008fe400078e000f */
[----:B------:R-:W-:Y:S01]  /*965e0*/  IMAD.MOV.U32 R19, RZ, RZ, R14 ;  /* 0x000000ffff137224 */ /* 0x000fe200078e000e */
[----:B------:R-:W3:Y:S01]  /*965f0*/  LDL.LU R15, [R1+0x3504] ;  /* 0x00350400010f7983 */ /* 0x000ee20000300800 */
[----:B------:R-:W4:Y:S02]  /*96600*/  LDL.LU R14, [R1+0x3500] ;  /* 0x00350000010e7983 */ /* 0x000f240000300800 */
[----:B------:R-:W-:Y:S01]  /*96610*/  STL.64 [R1+0x34a0], R6 ;  /* 0x0034a00601007387 */ /* 0x000fe20000100a00 */
[----:B------:R-:W-:Y:S04]  /*96620*/  STL.64 [R1+0x3428], R18 ;  /* 0x0034281201007387 */ /* 0x000fe80000100a00 */
[----:B--2---:R0:W-:Y:S04]  /*96630*/  STL.64 [R1+0x3420], R16 ;  /* 0x0034201001007387 */ /* 0x0041e80000100a00 */
[----:B0-----:R-:W2:Y:S01]  /*96640*/  LDL.LU R16, [R1+0x730] ;  /* 0x0007300001107983 */ /* 0x001ea20000300800 */
[----:B------:R-:W2:Y:S02]  /*96650*/  LDL.LU R17, [R1+0x734] ;  /* 0x0007340001117983 */ /* 0x000ea40000300800 */
[----:B------:R-:W2:Y:S02]  /*96660*/  LDL.LU R18, [R1+0x738] ;  /* 0x0007380001127983 */ /* 0x000ea40000300800 */
[----:B------:R-:W2:Y:S02]  /*96670*/  LDL.LU R19, [R1+0x73c] ;  /* 0x00073c0001137983 */ /* 0x000ea40000300800 */
[----:B------:R-:W-:-:S02]  /*96680*/  IMAD.MOV.U32 R6, RZ, RZ, R8 ;  /* 0x000000ffff067224 */ /* 0x000fc400078e0008 */
[----:B------:R-:W-:-:S05]  /*96690*/  IMAD.MOV.U32 R7, RZ, RZ, R3 ;  /* 0x000000ffff077224 */ /* 0x000fca00078e0003 */
[----:B------:R0:W-:Y:S04]  /*966a0*/  STL.64 [R1+0x34b8], R6 ;  /* 0x0034b80601007387 */ /* 0x0001e80000100a00 */
[----:B0-----:R-:W3:Y:S04]  /*966b0*/  LDL.64 R6, [R1+0xc8] ;  /* 0x0000c80001067983 */ /* 0x001ee80000100a00 */
[----:B--2---:R-:W-:Y:S01]  /*966c0*/  STL.64 [R1+0x3440], R18 ;  /* 0x0034401201007387 */ /* 0x004fe20000100a00 */
[----:B------:R0:W-:Y:S03]  /*966d0*/  STL.64 [R1+0x3438], R16 ;  /* 0x0034381001007387 */ /* 0x0001e60000100a00 */
[----:B0-----:R-:W2:Y:S01]  /*966e0*/  LDL.LU R16, [R1+0x740] ;  /* 0x0007400001107983 */ /* 0x001ea20000300800 */
[----:B------:R-:W2:Y:S02]  /*966f0*/  LDL.LU R17, [R1+0x744] ;  /* 0x0007440001117983 */ /* 0x000ea40000300800 */
[----:B----4-:R-:W-:-:S02]  /*96700*/  IMAD.MOV.U32 R18, RZ, RZ, R14 ;  /* 0x000000ffff127224 */ /* 0x010fc400078e000e */
[----:B---3--:R-:W-:Y:S01]  /*96710*/  IMAD.MOV.U32 R19, RZ, RZ, R15 ;  /* 0x000000ffff137224 */ /* 0x008fe200078e000f */
[----:B------:R-:W3:Y:S01]  /*96720*/  LDL.LU R14, [R1+0x34fc] ;  /* 0x0034fc00010e7983 */ /* 0x000ee20000300800 */
[----:B------:R-:W4:Y:S02]  /*96730*/  LDL.LU R15, [R1+0x34f8] ;  /* 0x0034f800010f7983 */ /* 0x000f240000300800 */
        /* <DEDUP_REMOVED lines=8> */
[----:B------:R-:W-:Y:S01]  /*967c0*/  STL.64 [R1+0x3468], R18 ;  /* 0x0034681201007387 */ /* 0x000fe20000100a00 */
        /* <DEDUP_REMOVED lines=9> */
[----:B----4-:R-:W-:-:S02]  /*96860*/  IMAD.MOV.U32 R18, RZ, RZ, R15 ;  /* 0x000000ffff127224 */ /* 0x010fc400078e000f */
[----:B---3--:R-:W-:Y:S01]  /*96870*/  IMAD.MOV.U32 R19, RZ, RZ, R14 ;  /* 0x000000ffff137224 */ /* 0x008fe200078e000e */
[----:B------:R-:W3:Y:S01]  /*96880*/  LDL.LU R15, [R1+0x34f4] ;  /* 0x0034f400010f7983 */ /* 0x000ee20000300800 */
[----:B------:R-:W4:Y:S03]  /*96890*/  LDL.LU R14, [R1+0x34f0] ;  /* 0x0034f000010e7983 */ /* 0x000f260000300800 */
[----:B------:R-:W-:Y:S04]  /*968a0*/  STL.64 [R1+0x3498], R18 ;  /* 0x0034981201007387 */ /* 0x000fe80000100a00 */
[----:B--2---:R0:W-:Y:S04]  /*968b0*/  STL.64 [R1+0x3490], R16 ;  /* 0x0034901001007387 */ /* 0x0041e80000100a00 */
        /* <DEDUP_REMOVED lines=18> */
[----:B------:R-:W2:Y:S11]  /*969e0*/  LDL.LU R19, [R1+0x34c] ;  /* 0x00034c0001137983 */ /* 0x000eb60000300800 */
[----:B------:R-:W-:Y:S02]  /*969f0*/  @!UPT UIADD3 URZ, URZ, URZ, URZ ;  /* 0x0000003f3f3ff290 */ /* 0x000fe4000fffe03f */
[----:B------:R-:W-:Y:S01]  /*96a00*/  STL.64 [R1+0x5b0], R8 ;  /* 0x0005b00801007387 */ /* 0x000fe20000100a00 */
[----:B------:R0:W-:Y:S03]  /*96a10*/  STL.64 [R1+0x5b8], R10 ;  /* 0x0005b80a01007387 */ /* 0x0001e60000100a00 */
[----:B0-----:R-:W3:Y:S02]  /*96a20*/  LDL.LU.64 R10, [R1+0x34e0] ;  /* 0x0034e000010a7983 */ /* 0x001ee40000300a00 */
[----:B---3--:R-:W-:Y:S02]  /*96a30*/  HMMA.16816.F32.BF16 R24, R24, R10, R20 ;  /* 0x0000000a1818723c */ /* 0x008fe40000041814 */
[----:B------:R-:W2:Y:S01]  /*96a40*/  LDL.LU.64 R22, [R1+0x34d8] ;  /* 0x0034d80001167983 */ /* 0x000ea20000300a00 */
[----:B------:R-:W2:Y:S02]  /*96a50*/  LDL.LU.64 R20, [R1+0x34d0] ;  /* 0x0034d00001147983 */ /* 0x000ea40000300a00 */
[----:B------:R-:W-:Y:S11]  /*96a60*/  IMAD.MOV.U32 R8, RZ, RZ, R6 ;  /* 0x000000ffff087224 */ /* 0x000ff600078e0006 */
[----:B------:R-:W-:Y:S07]  /*96a70*/  @!UPT UIADD3 URZ, URZ, URZ, URZ ;  /* 0x0000003f3f3ff290 */ /* 0x000fee000fffe03f */
[----:B------:R-:W-:Y:S01]  /*96a80*/  STL.64 [R1+0x530], R24 ;  /* 0x0005301801007387 */ /* 0x000fe20000100a00 */
[----:B------:R0:W-:Y:S02]  /*96a90*/  STL.64 [R1+0x538], R26 ;  /* 0x0005381a01007387 */ /* 0x0001e40000100a00 */
[----:B0-----:R-:W-:Y:S02]  /*96aa0*/  IMAD.MOV.U32 R26, RZ, RZ, R2 ;  /* 0x000000ffff1a7224 */ /* 0x001fe400078e0002 */
        /* <DEDUP_REMOVED lines=9> */
[----:B------:R-:W3:Y:S01]  /*96b40*/  LDL R9, [R1+0x22bc] ;  /* 0x0022bc0001097983 */ /* 0x000ee20000100800 */
        /* <DEDUP_REMOVED lines=22> */
[----:B------:R-:W2:Y:S01]  /*96cb0*/  LDL.LU.64 R18, [R1+0x3468] ;  /* 0x0034680001127983 */ /* 0x000ea20000300a00 */
[----:B------:R-:W2:Y:S11]  /*96cc0*/  LDL.LU.64 R16, [R1+0x3460] ;  /* 0x0034600001107983 */ /* 0x000eb60000300a00 */
[----:B------:R-:W-:Y:S09]  /*96cd0*/  @!UPT UIADD3 URZ, URZ, URZ, URZ ;  /* 0x0000003f3f3ff290 */ /* 0x000ff2000fffe03f */
[----:B------:R-:W-:Y:S01]  /*96ce0*/  STL.64 [R1+0xb20], R4 ;  /* 0x000b200401007387 */ /* 0x000fe20000100a00 */
[----:B------:R0:W-:Y:S03]  /*96cf0*/  STL.64 [R1+0xb28], R6 ;  /* 0x000b280601007387 */ /* 0x0001e60000100a00 */
[----:B0-----:R-:W4:Y:S01]  /*96d00*/  LDL.LU.64 R6, [R1+0x3458] ;  /* 0x0034580001067983 */ /* 0x001f220000300a00 */
[----:B------:R-:W4:Y:S02]  /*96d10*/  LDL.LU.64 R4, [R1+0x3450] ;  /* 0x0034500001047983 */ /* 0x000f240000300a00 */
[----:B------:R-:W-:-:S07]  /*96d20*/  IMAD.MOV.U32 R27, RZ, RZ, R0 ;  /* 0x000000ffff1b7224 */ /* 0x000fce00078e0000 */
[C---:B----4-:R-:W-:Y:S01]  /*96d30*/  HMMA.16816.F32.BF16 R24, R20.reuse, R26, R4 ;  /* 0x0000001a1418723c */ /* 0x050fe20000041804 */
[----:B------:R-:W2:Y:S11]  /*96d40*/  LDL.LU.64 R6, [R1+0x3448] ;  /* 0x0034480001067983 */ /* 0x000eb60000300a00 */
[----:B------:R-:W-:Y:S11]  /*96d50*/  @!UPT UIADD3 URZ, URZ, URZ, URZ ;  /* 0x0000003f3f3ff290 */ /* 0x000ff6000fffe03f */
[----:B------:R-:W-:Y:S01]  /*96d60*/  STL.64 [R1+0xaf0], R24 ;  /* 0x000af01801007387 */ /* 0x000fe20000100a00 */
[----:B------:R-:W-:Y:S02]  /*96d70*/  STL.64 [R1+0xaf8], R26 ;  /* 0x000af81a01007387 */ /* 0x000fe40000100a00 */
[----:B------:R-:W0:Y:S02]  /*96d80*/  LDSM.16.MT88.4 R24, [R13+0x27080] ;  /* 0x027080000d18783b */ /* 0x000e240000004200 */
[----:B0-----:R-:W-:Y:S02]  /*96d90*/  STL.64 [R1+0x3278], R26 ;  /* 0x0032781a01007387 */ /* 0x001fe40000100a00 */
[----:B------:R0:W-:Y:S02]  /*96da0*/  STL.64 [R1+0x3270], R24 ;  /* 0x0032701801007387 */ /* 0x0001e40000100a00 */
[----:B0-----:R-:W4:Y:S01]  /*96db0*/  LDL.LU R24, [R1+0x2e0] ;  /* 0x0002e00001187983 */ /* 0x001f220000300800 */
[----:B------:R-:W4:Y:S02]  /*96dc0*/  LDL.LU R25, [R1+0x2e4] ;  /* 0x0002e40001197983 */ /* 0x000f240000300800 */
[----:B------:R-:W4:Y:S02]  /*96dd0*/  LDL.LU R26, [R1+0x2e8] ;  /* 0x0002e800011a7983 */ /* 0x000f240000300800 */
[----:B------:R-:W4:Y:S01]  /*96de0*/  LDL.LU R27, [R1+0x2ec] ;  /* 0x0002ec00011b7983 */ /* 0x000f220000300800 */
        /* <DEDUP_REMOVED lines=58> */
[----:B------:R0:W-:Y:S02]  /*97190*/  STL.64 [R1+0x3380], R18 ;  /* 0x0033801201007387 */ /* 0x0001e40000100a00 */
[----:B------:R-:W2:Y:S01]  /*971a0*/  LDL.LU R16, [R1+0x6c0] ;  /* 0x0006c00001107983 */ /* 0x000ea20000300800 */
[----:B------:R-:W2:Y:S04]  /*971b0*/  LDL.LU R17, [R1+0x6c4] ;  /* 0x0006c40001117983 */ /* 0x000ea80000300800 */
[----:B0-----:R-:W2:Y:S01]  /*971c0*/  LDL.LU R18, [R1+0x6c8] ;  /* 0x0006c80001127983 */ /* 0x001ea20000300800 */
[----:B------:R-:W2:Y:S02]  /*971d0*/  LDL.LU R19, [R1+0x6cc] ;  /* 0x0006cc0001137983 */ /* 0x000ea40000300800 */
[----:B------:R0:W-:Y:S01]  /*971e0*/  STL.64 [R1+0x3388], R14 ;  /* 0x0033880e01007387 */ /* 0x0001e20000100a00 */
[C---:B--2---:R-:W-:Y:S08]  /*971f0*/  HMMA.16816.F32.BF16 R16, R20.reuse, R14, R16 ;  /* 0x0000000e1410723c */ /* 0x044ff00000041810 */
[----:B----4-:R-:W-:Y:S11]  /*97200*/  HMMA.16816.F32.BF16 R20, R20, R10, R24 ;  /* 0x0000000a1414723c */ /* 0x010ff60000041818 */
[----:B------:R-:W-:Y:S04]  /*97210*/  @!UPT UIADD3 URZ, URZ, URZ, URZ ;  /* 0x0000003f3f3ff290 */ /* 0x000fe8000fffe03f */
[----:B------:R-:W-:Y:S01]  /*97220*/  STL.64 [R1+0x540], R16 ;  /* 0x0005401001007387 */ /* 0x000fe20000100a00 */
[----:B------:R-:W-:Y:S02]  /*97230*/  STL.64 [R1+0x548], R18 ;  /* 0x0005481201007387 */ /* 0x000fe40000100a00 */
[----:B------:R-:W2:Y:S02]  /*97240*/  LDL.LU R12, [R1+0x520] ;  /* 0x00052000010c7983 */ /* 0x000ea40000300800 */
[----:B------:R-:W2:Y:S01]  /*97250*/  LDL.LU R13, [R1+0x524] ;  /* 0x00052400010d7983 */ /* 0x000ea20000300800 */
[----:B0-----:R-:W2:Y:S01]  /*97260*/  LDL.LU R14, [R1+0x528] ;  /* 0x00052800010e7983 */ /* 0x001ea20000300800 */
[----:B------:R-:W2:Y:S02]  /*97270*/  LDL.LU R15, [R1+0x52c] ;  /* 0x00052c00010f7983 */ /* 0x000ea40000300800 */
[----:B------:R-:W4:Y:S02]  /*97280*/  LDL.LU R24, [R1+0x4f0] ;  /* 0x0004f00001187983 */ /* 0x000f240000300800 */
[----:B------:R-:W-:Y:S01]  /*97290*/  STL.64 [R1+0x2e0], R20 ;  /* 0x0002e01401007387 */ /* 0x000fe20000100a00 */
[----:B------:R-:W-:Y:S01]  /*972a0*/  STL.64 [R1+0x2e8], R22 ;  /* 0x0002e81601007387 */ /* 0x000fe20000100a00 */
[----:B------:R-:W4:Y:S02]  /*972b0*/  LDL.LU R25, [R1+0x4f4] ;  /* 0x0004f40001197983 */ /* 0x000f240000300800 */
[----:B------:R-:W2:Y:S02]  /*972c0*/  LDL.LU R26, [R1+0x4f8] ;  /* 0x0004f800011a7983 */ /* 0x000ea40000300800 */
[----:B------:R-:W2:Y:S02]  /*972d0*/  LDL.LU R27, [R1+0x4fc] ;  /* 0x0004fc00011b7983 */ /* 0x000ea40000300800 */
[----:B--2---:R0:W-:Y:S01]  /*972e0*/  STL.64 [R1+0x3358], R26 ;  /* 0x0033581a01007387 */ /* 0x0041e20000100a00 */
[----:B----4-:R1:W-:Y:S03]  /*972f0*/  STL.64 [R1+0x3350], R24 ;  /* 0x0033501801007387 */ /* 0x0103e60000100a00 */
[----:B0-----:R-:W2:Y:S04]  /*97300*/  LDL.64 R26, [R1+0xa8] ;  /* 0x0000a800011a7983 */ /* 0x001ea80000100a00 */
[----:B--2---:R0:W-:Y:S01]  /*97310*/  STL.64 [R1+0x3368], R26 ;  /* 0x0033681a01007387 */ /* 0x0041e20000100a00 */
[----:B-1----:R-:W2:Y:S02]  /*97320*/  LDL.LU R24, [R1+0x510] ;  /* 0x0005100001187983 */ /* 0x002ea40000300800 */
[----:B------:R-:W2:Y:S01]  /*97330*/  LDL.LU R25, [R1+0x514] ;  /* 0x0005140001197983 */ /* 0x000ea20000300800 */
[----:B0-----:R-:W2:Y:S01]  /*97340*/  LDL.LU R26, [R1+0x518] ;  /* 0x00051800011a7983 */ /* 0x001ea20000300800 */
[----:B------:R-:W2:Y:S02]  /*97350*/  LDL.LU R27, [R1+0x51c] ;  /* 0x00051c00011b7983 */ /* 0x000ea40000300800 */
[----:B------:R-:W4:Y:S02]  /*97360*/  LDL.64 R22, [R1+0x78] ;  /* 0x0000780001167983 */ /* 0x000f240000100a00 */
[----:B----4-:R0:W-:Y:S01]  /*97370*/  STL.64 [R1+0x3338], R22 ;  /* 0x0033381601007387 */ /* 0x0101e20000100a00 */
[----:B------:R-:W4:Y:S02]  /*97380*/  LDL.LU R20, [R1+0x4e0] ;  /* 0x0004e00001147983 */ /* 0x000f240000300800 */
[----:B------:R-:W4:Y:S01]  /*97390*/  LDL.LU R21, [R1+0x4e4] ;  /* 0x0004e40001157983 */ /* 0x000f220000300800 */
[----:B0-----:R-:W2:Y:S01]  /*973a0*/  LDL.LU R22, [R1+0x4e8] ;  /* 0x0004e80001167983 */ /* 0x001ea20000300800 */
[----:B------:R-:W2:Y:S03]  /*973b0*/  LDL.LU R23, [R1+0x4ec] ;  /* 0x0004ec0001177983 */ /* 0x000ea60000300800 */
[----:B--2---:R0:W-:Y:S01]  /*973c0*/  STL.64 [R1+0x3348], R22 ;  /* 0x0033481601007387 */ /* 0x0041e20000100a00 */
[----:B----4-:R1:W-:Y:S03]  /*973d0*/  STL.64 [R1+0x3340], R20 ;  /* 0x0033401401007387 */ /* 0x0103e60000100a00 */
[----:B0-----:R-:W2:Y:S04]  /*973e0*/  LDL.64 R22, [R1+0x98] ;  /* 0x0000980001167983 */ /* 0x001ea80000100a00 */
[----:B--2---:R0:W-:Y:S01]  /*973f0*/  STL.64 [R1+0x3360], R22 ;  /* 0x0033601601007387 */ /* 0x0041e20000100a00 */
[----:B-1----:R-:W2:Y:S02]  /*97400*/  LDL.LU R20, [R1+0x500] ;  /* 0x0005000001147983 */ /* 0x002ea40000300800 */
[----:B------:R-:W2:Y:S01]  /*97410*/  LDL.LU R21, [R1+0x504] ;  /* 0x0005040001157983 */ /* 0x000ea20000300800 */
[----:B0-----:R-:W4:Y:S01]  /*97420*/  LDL.LU R22, [R1+0x508] ;  /* 0x0005080001167983 */ /* 0x001f220000300800 */
[----:B------:R-:W4:Y:S02]  /*97430*/  LDL.LU R23, [R1+0x50c] ;  /* 0x00050c0001177983 */ /* 0x000f240000300800 */
[----:B------:R-:W-:-:S02]  /*97440*/  IMAD.MOV.U32 R18, RZ, RZ, R8 ;  /* 0x000000ffff127224 */ /* 0x000fc400078e0008 */
[----:B------:R-:W-:Y:S01]  /*97450*/  IMAD.MOV.U32 R19, RZ, RZ, R2 ;  /* 0x000000ffff137224 */ /* 0x000fe200078e0002 */
[----:B----4-:R0:W-:Y:S01]  /*97460*/  STL.64 [R1+0x3378], R22 ;  /* 0x0033781601007387 */ /* 0x0101e20000100a00 */
[----:B--2---:R-:W-:Y:S03]  /*97470*/  STL.64 [R1+0x3370], R20 ;  /* 0x0033701401007387 */ /* 0x004fe60000100a00 */
[----:B0-----:R-:W2:Y:S02]  /*97480*/  LDL.64 R22, [R1+0xb8] ;  /* 0x0000b80001167983 */ /* 0x001ea40000100a00 */
[C---:B------:R-:W-:Y:S01]  /*97490*/  HMMA.16816.F32.BF16 R16, R4.reuse, R18, R12 ;  /* 0x000000120410723c */ /* 0x040fe2000004180c */
[----:B------:R-:W4:Y:S11]  /*974a0*/  LDL.LU.64 R14, [R1+0x3388] ;  /* 0x00338800010e7983 */ /* 0x000f360000300a00 */
[----:B------:R-:W-:Y:S11]  /*974b0*/  @!UPT UIADD3 URZ, URZ, URZ, URZ ;  /* 0x0000003f3f3ff290 */ /* 0x000ff6000fffe03f */
[----:B------:R-:W-:Y:S01]  /*974c0*/  STL.64 [R1+0xdf0], R16 ;  /* 0x000df01001007387 */ /* 0x000fe20000100a00 */
[----:B------:R-:W-:Y:S02]  /*974d0*/  IMAD.MOV.U32 R12, RZ, RZ, R18 ;  /* 0x000000ffff0c7224 */ /* 0x000fe400078e0012 */
[----:B------:R0:W-:Y:S02]  /*974e0*/  STL.64 [R1+0xdf8], R18 ;  /* 0x000df81201007387 */ /* 0x0001e40000100a00 */
[----:B0-----:R-:W3:Y:S01]  /*974f0*/  LDL.LU.64 R18, [R1+0x3380] ;  /* 0x0033800001127983 */ /* 0x001ee20000300a00 */
[----:B------:R-:W-:Y:S02]  /*97500*/  STL [R1+0x2adc], R16 ;  /* 0x002adc1001007387 */ /* 0x000fe40000100800 */
[----:B------:R-:W-:Y:S01]  /*97510*/  STL [R1+0x2ad8], R12 ;  /* 0x002ad80c01007387 */ /* 0x000fe20000100800 */
[----:B--2---:R-:W-:Y:S01]  /*97520*/  HMMA.16816.F32.BF16 R24, R4, R22, R24 ;  /* 0x000000160418723c */ /* 0x004fe20000041818 */
[----:B------:R-:W-:-:S02]  /*97530*/  IMAD.MOV.U32 R8, RZ, RZ, R22 ;  /* 0x000000ffff087224 */ /* 0x000fc400078e0016 */
[----:B------:R-:W-:Y:S02]  /*97540*/  IMAD.MOV.U32 R2, RZ, RZ, R23 ;  /* 0x000000ffff027224 */ /* 0x000fe400078e0017 */
[----:B------:R-:W2:Y:S01]  /*97550*/  LDL.LU.64 R22, [R1+0x3378] ;  /* 0x0033780001167983 */ /* 0x000ea20000300a00 */
[----:B------:R-:W2:Y:S11]  /*97560*/  LDL.LU.64 R20, [R1+0x3370] ;  /* 0x0033700001147983 */ /* 0x000eb60000300a00 */
[----:B------:R-:W-:Y:S06]  /*97570*/  @!UPT UIADD3 URZ, URZ, URZ, URZ ;  /* 0x0000003f3f3ff290 */ /* 0x000fec000fffe03f */
[----:B------:R-:W-:Y:S01]  /*97580*/  STL.64 [R1+0xde0], R24 ;  /* 0x000de01801007387 */ /* 0x000fe20000100a00 */
[----:B------:R-:W-:Y:S02]  /*97590*/  IMAD.MOV.U32 R13, RZ, RZ, R26 ;  /* 0x000000ffff0d7224 */ /* 0x000fe400078e001a */
[----:B------:R0:W-:Y:S02]  /*975a0*/  STL.64 [R1+0xde8], R26 ;  /* 0x000de81a01007387 */ /* 0x0001e40000100a00 */
[----:B0-----:R-:W2:Y:S01]  /*975b0*/  LDL.LU.64 R26, [R1+0x3368] ;  /* 0x00336800011a7983 */ /* 0x001ea20000300a00 */
[----:B------:R-:W-:-:S05]  /*975c0*/  IMAD.MOV.U32 R17, RZ, RZ, R24 ;  /* 0x000000ffff117224 */ /* 0x000fca00078e0018 */
[----:B------:R0:W-:Y:S01]  /*975d0*/  STL [R1+0x2ae4], R17 ;  /* 0x002ae41101007387 */ /* 0x0001e20000100800 */
[----:B---3--:R1:W-:Y:S02]  /*975e0*/  STL.64 [R1+0x3308], R18 ;  /* 0x0033081201007387 */ /* 0x0083e40000100a00 */
[----:B------:R-:W3:Y:S01]  /*975f0*/  LDL.LU R16, [R1+0x4d0] ;  /* 0x0004d00001107983 */ /* 0x000ee20000300800 */
[----:B0-----:R-:W3:Y:S01]  /*97600*/  LDL.LU R17, [R1+0x4d4] ;  /* 0x0004d40001117983 */ /* 0x001ee20000300800 */
[----:B-1----:R-:W3:Y:S02]  /*97610*/  LDL.LU R18, [R1+0x4d8] ;  /* 0x0004d80001127983 */ /* 0x002ee40000300800 */
[----:B------:R-:W3:Y:S02]  /*97620*/  LDL.LU R19, [R1+0x4dc] ;  /* 0x0004dc0001137983 */ /* 0x000ee40000300800 */
[----:B------:R0:W-:Y:S01]  /*97630*/  STL [R1+0x2ae0], R13 ;  /* 0x002ae00d01007387 */ /* 0x0001e20000100800 */
[----:B--2---:R-:W-:Y:S01]  /*97640*/  HMMA.16816.F32.BF16 R20, R4, R26, R20 ;  /* 0x0000001a0414723c */ /* 0x004fe20000041814 */
[----:B0-----:R-:W-:-:S02]  /*97650*/  IMAD.MOV.U32 R13, RZ, RZ, R26 ;  /* 0x000000ffff0d7224 */ /* 0x001fc400078e001a */
[----:B------:R-:W-:Y:S11]  /*97660*/  IMAD.MOV.U32 R12, RZ, RZ, R27 ;  /* 0x000000ffff0c7224 */ /* 0x000ff600078e001b */
[----:B------:R-:W-:Y:S09]  /*97670*/  @!UPT UIADD3 URZ, URZ, URZ, URZ ;  /* 0x0000003f3f3ff290 */ /* 0x000ff2000fffe03f */
[----:B------:R-:W-:Y:S01]  /*97680*/  STL.64 [R1+0xdd0], R20 ;  /* 0x000dd01401007387 */ /* 0x000fe20000100a00 */
[----:B------:R0:W-:Y:S03]  /*97690*/  STL.64 [R1+0xdd8], R22 ;  /* 0x000dd81601007387 */ /* 0x0001e60000100a00 */
[----:B0-----:R-:W2:Y:S01]  /*976a0*/  LDL.LU.64 R22, [R1+0x3360] ;  /* 0x0033600001167983 */ /* 0x001ea20000300a00 */
[----:B------:R-:W2:Y:S02]  /*976b0*/  LDL.LU.64 R26, [R1+0x3358] ;  /* 0x00335800011a7983 */ /* 0x000ea40000300a00 */
[----:B------:R-:W2:Y:S02]  /*976c0*/  LDL.LU.64 R24, [R1+0x3350] ;  /* 0x0033500001187983 */ /* 0x000ea40000300a00 */
[----:B----4-:R0:W-:Y:S01]  /*976d0*/  STL.64 [R1+0x3298], R14 ;  /* 0x0032980e01007387 */ /* 0x0101e20000100a00 */
[----:B------:R-:W-:Y:S04]  /*976e0*/  STL.64 [R1+0x3290], R12 ;  /* 0x0032900c01007387 */ /* 0x000fe80000100a00 */
[----:B0-----:R-:W4:Y:S01]  /*976f0*/  LDL.64 R14, [R1+0x88] ;  /* 0x00008800010e7983 */ /* 0x001f220000100a00 */
[C---:B--2---:R-:W-:Y:S11]  /*97700*/  HMMA.16816.F32.BF16 R24, R4.reuse, R22, R24 ;  /* 0x000000160418723c */ /* 0x044ff60000041818 */
[----:B------:R-:W-:Y:S11]  /*97710*/  @!UPT UIADD3 URZ, URZ, URZ, URZ ;  /* 0x0000003f3f3ff290 */ /* 0x000ff6000fffe03f */
[----:B------:R-:W-:Y:S01]  /*97720*/  @!UPT UIADD3 URZ, URZ, URZ, URZ ;  /* 0x0000003f3f3ff290 */ /* 0x000fe2000fffe03f */
[----:B------:R0:W-:Y:S01]  /*97730*/  STL.64 [R1+0xdc0], R24 ;  /* 0x000dc01801007387 */ /* 0x0001e20000100a00 */
[----:B------:R-:W-:Y:S02]  /*97740*/  STL.64 [R1+0xdc8], R26 ;  /* 0x000dc81a01007387 */ /* 0x000fe40000100a00 */
[----:B0-----:R-:W-:Y:S02]  /*97750*/  IMAD.MOV.U32 R25, RZ, RZ, R22 ;  /* 0x000000ffff197224 */ /* 0x001fe400078e0016 */
[----:B------:R-:W-:Y:S02]  /*97760*/  IMAD.MOV.U32 R24, RZ, RZ, R23 ;  /* 0x000000ffff187224 */ /* 0x000fe400078e0017 */
[----:B------:R-:W4:Y:S01]  /*97770*/  LDL.LU.64 R22, [R1+0x3348] ;  /* 0x0033480001167983 */ /* 0x000f220000300a00 */
[----:B------:R-:W4:Y:S02]  /*97780*/  LDL.LU.64 R20, [R1+0x3340] ;  /* 0x0033400001147983 */ /* 0x000f240000300a00 */
[----:B----4-:R-:W-:Y:S11]  /*97790*/  HMMA.16816.F32.BF16 R20, R4, R14, R20 ;  /* 0x0000000e0414723c */ /* 0x010ff60000041814 */
[----:B------:R-:W-:Y:S11]  /*977a0*/  @!UPT UIADD3 URZ, URZ, URZ, URZ ;  /* 0x0000003f3f3ff290 */ /* 0x000ff6000fffe03f */
[----:B------:R-:W-:Y:S01]  /*977b0*/  @!UPT UIADD3 URZ, URZ, URZ, URZ ;  /* 0x0000003f3f3ff290 */ /* 0x000fe2000fffe03f */
[----:B------:R-:W-:Y:S01]  /*977c0*/  STL.64 [R1+0xc10], R20 ;  /* 0x000c101401007387 */ /* 0x000fe20000100a00 */
[----:B------:R0:W-:Y:S03]  /*977d0*/  STL.64 [R1+0xc18], R22 ;  /* 0x000c181601007387 */ /* 0x0001e60000100a00 */
[----:B0-----:R-:W3:Y:S01]  /*977e0*/  LDL.LU.64 R22, [R1+0x3338] ;  /* 0x0033380001167983 */ /* 0x001ee20000300a00 */
[----:B------:R-:W-:Y:S02]  /*977f0*/  IMAD.MOV.U32 R27, RZ, RZ, R14 ;  /* 0x000000ffff1b7224 */ /* 0x000fe400078e000e */
[----:B------:R-:W-:-:S05]  /*97800*/  IMAD.MOV.U32 R26, RZ, RZ, R15 ;  /* 0x000000ffff1a7224 */ /* 0x000fca00078e000f */
[----:B------:R-:W-:Y:S01]  /*97810*/  STL.64 [R1+0x32a8], R26 ;  /* 0x0032a81a01007387 */ /* 0x000fe20000100a00 */
[----:B------:R-:W-:Y:S01]  /*97820*/  STL.64 [R1+0x32a0], R24 ;  /* 0x0032a01801007387 */ /* 0x000fe20000100a00 */
[C---:B---3--:R-:W-:Y:S01]  /*97830*/  HMMA.16816.F32.BF16 R12, R4.reuse, R22, R16 ;  /* 0x00000016040c723c */ /* 0x048fe20000041810 */
[----:B------:R-:W-:Y:S02]  /*97840*/  IMAD.MOV.U32 R29, RZ, RZ, R22 ;  /* 0x000000ffff1d7224 */ /* 0x000fe400078e0016 */
[----:B------:R-:W-:Y:S02]  /*97850*/  IMAD.MOV.U32 R28, RZ, RZ, R23 ;  /* 0x000000ffff1c7224 */ /* 0x000fe400078e0017 */
[----:B------:R-:W0:Y:S11]  /*97860*/  LDSM.16.MT88.4 R20, [R9+0x27000] ;  /* 0x027000000914783b */ /* 0x000e360000004200 */
[----:B------:R-:W-:Y:S07]  /*97870*/  @!UPT UIADD3 URZ, URZ, URZ, URZ ;  /* 0x0000003f3f3ff290 */ /* 0x000fee000fffe03f */
[----:B------:R-:W-:Y:S01]  /*97880*/  STL.64 [R1+0xbc0], R12 ;  /* 0x000bc00c01007387 */ /* 0x000fe20000100a00 */
[----:B------:R-:W-:Y:S02]  /*97890*/  STL.64 [R1+0xbc8], R14 ;  /* 0x000bc80e01007387 */ /* 0x000fe40000100a00 */
[----:B------:R-:W-:Y:S02]  /*978a0*/  STL.64 [R1+0x3288], R10 ;  /* 0x0032880a01007387 */ /* 0x000fe40000100a00 */
[----:B------:R-:W-:Y:S01]  /*978b0*/  STL [R1+0x3280], R9 ;  /* 0x0032800901007387 */ /* 0x000fe20000100800 */
[----:B------:R-:W-:Y:S04]  /*978c0*/  STL [R1+0x3330], R8 ;  /* 0x0033300801007387 */ /* 0x000fe80000100800 */
[----:B0-----:R-:W-:Y:S01]  /*978d0*/  STL.64 [R1+0x3130], R22 ;  /* 0x0031301601007387 */ /* 0x001fe20000100a00 */
[----:B------:R0:W-:Y:S03]  /*978e0*/  STL.64 [R1+0x3128], R20 ;  /* 0x0031281401007387 */ /* 0x0001e60000100a00 */
[----:B0-----:R-:W2:Y:S01]  /*978f0*/  LDL.LU R20, [R1+0x200] ;  /* 0x0002000001147983 */ /* 0x001ea20000300800 */
[----:B------:R-:W2:Y:S02]  /*97900*/  LDL.LU R21, [R1+0x204] ;  /* 0x0002040001157983 */ /* 0x000ea40000300800 */
[----:B------:R-:W3:Y:S02]  /*97910*/  LDL.LU R22, [R1+0x208] ;  /* 0x0002080001167983 */ /* 0x000ee40000300800 */
[----:B------:R-:W3:Y:S01]  /*97920*/  LDL.LU R23, [R1+0x20c] ;  /* 0x00020c0001177983 */ /* 0x000ee20000300800 */
[----:B------:R-:W4:Y:S04]  /*97930*/  LDL.64 R26, [R1+0x8] ;  /* 0x00000800011a7983 */ /* 0x000f280000100a00 */
[----:B----4-:R-:W-:Y:S01]  /*97940*/  STL.64 [R1+0x32e0], R26 ;  /* 0x0032e01a01007387 */ /* 0x010fe20000100a00 */
        /* <DEDUP_REMOVED lines=26> */
[----:B0-----:R-:W3:Y:S01]  /*97af0*/  LDL.64 R18, [R1+0x68] ;  /* 0x0000680001127983 */ /* 0x001ee20000100a00 */
[----:B------:R0:W-:Y:S02]  /*97b00*/  STL.64 [R1+0x32f0], R26 ;  /* 0x0032f01a01007387 */ /* 0x0001e40000100a00 */
[----:B------:R-:W-:Y:S01]  /*97b10*/  STL.64 [R1+0x32e8], R24 ;  /* 0x0032e81801007387 */ /* 0x000fe20000100a00 */
[----:B0-----:R-:W2:Y:S04]  /*97b20*/  LDL.64 R26, [R1+0x38] ;  /* 0x00003800011a7983 */ /* 0x001ea80000100a00 */
[----:B--2---:R0:W-:Y:S04]  /*97b30*/  STL.64 [R1+0x3300], R26 ;  /* 0x0033001a01007387 */ /* 0x0041e80000100a00 */
[----:B0-----:R-:W2:Y:S04]  /*97b40*/  LDL.64 R26, [R1+0x48] ;  /* 0x00004800011a7983 */ /* 0x001ea80000100a00 */
        /* <DEDUP_REMOVED lines=10> */
[----:B------:R-:W2:Y:S02]  /*97bf0*/  LDL.LU R15, [R1+0x80c] ;  /* 0x00080c00010f7983 */ /* 0x000ea40000300800 */
[----:B--2---:R0:W-:Y:S01]  /*97c00*/  STL.64 [R1+0x32d8], R14 ;  /* 0x0032d80e01007387 */ /* 0x0041e20000100a00 */
[----:B----4-:R1:W-:Y:S03]  /*97c10*/  STL.64 [R1+0x32d0], R12 ;  /* 0x0032d00c01007387 */ /* 0x0103e60000100a00 */
[----:B0-----:R-:W2:Y:S01]  /*97c20*/  LDL.64 R14, [R1+0x28] ;  /* 0x00002800010e7983 */ /* 0x001ea20000100a00 */
[----:B---3--:R-:W-:Y:S03]  /*97c30*/  HMMA.16816.F32.BF16 R8, R4, R18, R8 ;  /* 0x000000120408723c */ /* 0x008fe60000041808 */
[----:B--2---:R0:W-:Y:S01]  /*97c40*/  STL.64 [R1+0x32f8], R14 ;  /* 0x0032f80e01007387 */ /* 0x0041e20000100a00 */
[----:B-1----:R-:W2:Y:S02]  /*97c50*/  LDL.LU R12, [R1+0x820] ;  /* 0x00082000010c7983 */ /* 0x002ea40000300800 */
[----:B------:R-:W2:Y:S01]  /*97c60*/  LDL.LU R13, [R1+0x824] ;  /* 0x00082400010d7983 */ /* 0x000ea20000300800 */
[----:B0-----:R-:W2:Y:S01]  /*97c70*/  LDL.LU R14, [R1+0x828] ;  /* 0x00082800010e7983 */ /* 0x001ea20000300800 */
[----:B------:R-:W2:Y:S02]  /*97c80*/  LDL.LU R15, [R1+0x82c] ;  /* 0x00082c00010f7983 */ /* 0x000ea40000300800 */
[----:B------:R-:W-:Y:S02]  /*97c90*/  STL.64 [R1+0x3148], R22 ;  /* 0x0031481601007387 */ /* 0x000fe40000100a00 */
[----:B------:R0:W-:Y:S02]  /*97ca0*/  STL.64 [R1+0x3140], R20 ;  /* 0x0031401401007387 */ /* 0x0001e40000100a00 */
[----:B0-----:R-:W3:Y:S01]  /*97cb0*/  LDL.LU R20, [R1+0x210] ;  /* 0x0002100001147983 */ /* 0x001ee20000300800 */
[----:B------:R-:W3:Y:S02]  /*97cc0*/  LDL.LU R21, [R1+0x214] ;  /* 0x0002140001157983 */ /* 0x000ee40000300800 */
[----:B------:R-:W4:Y:S02]  /*97cd0*/  LDL.LU R22, [R1+0x218] ;  /* 0x0002180001167983 */ /* 0x000f240000300800 */
[----:B------:R-:W4:Y:S02]  /*97ce0*/  LDL.LU R23, [R1+0x21c] ;  /* 0x00021c0001177983 */ /* 0x000f240000300800 */
[----:B----4-:R-:W-:Y:S01]  /*97cf0*/  STL.64 [R1+0x3158], R22 ;  /* 0x0031581601007387 */ /* 0x010fe20000100a00 */
[----:B---3--:R-:W-:Y:S02]  /*97d00*/  STL.64 [R1+0x3150], R20 ;  /* 0x0031501401007387 */ /* 0x008fe40000100a00 */
[----:B------:R0:W-:Y:S02]  /*97d10*/  STL.64 [R1+0xc00], R8 ;  /* 0x000c000801007387 */ /* 0x0001e40000100a00 */
[----:B------:R1:W-:Y:S01]  /*97d20*/  STL.64 [R1+0xc08], R10 ;  /* 0x000c080a01007387 */ /* 0x0003e20000100a00 */
[----:B0-----:R-:W3:Y:S01]  /*97d30*/  LDL.LU R8, [R1+0x3330] ;  /* 0x0033300001087983 */ /* 0x001ee20000300800 */
[----:B-1----:R-:W-:-:S02]  /*97d40*/  IMAD.MOV.U32 R10, RZ, RZ, R18 ;  /* 0x000000ffff0a7224 */ /* 0x002fc400078e0012 */
[----:B------:R-:W-:Y:S02]  /*97d50*/  IMAD.MOV.U32 R9, RZ, RZ, R19 ;  /* 0x000000ffff097224 */ /* 0x000fe400078e0013 */
[----:B------:R-:W4:Y:S02]  /*97d60*/  LDL.LU.64 R18, [R1+0x3328] ;  /* 0x0033280001127983 */ /* 0x000f240000300a00 */
        /* <DEDUP_REMOVED lines=18> */
[----:B------:R-:W-:Y:S02]  /*97e90*/  IMAD.MOV.U32 R22, RZ, RZ, R3 ;  /* 0x000000ffff167224 */ /* 0x000fe400078e0003 */
        /* <DEDUP_REMOVED lines=11> */
[----:B------:R-:W-:Y:S11]  /*97f50*/  IMAD.MOV.U32 R21, RZ, RZ, R15 ;  /* 0x000000ffff157224 */ /* 0x000ff600078e000f */
[----:B------:R-:W-:Y:S11]  /*97f60*/  @!UPT UIADD3 URZ, URZ, URZ, URZ ;  /* 0x0000003f3f3ff290 */ /* 0x000ff6000fffe03f */
[----:B------:R0:W-:Y:S01]  /*97f70*/  STL.64 [R1+0xa00], R24 ;  /* 0x000a001801007387 */ /* 0x0001e20000100a00 */
[----:B------:R1:W-:Y:S02]  /*97f80*/  STL.64 [R1+0xa08], R26 ;  /* 0x000a081a01007387 */ /* 0x0003e40000100a00 */
[----:B0-----:R-:W-:Y:S01]  /*97f90*/  IMAD.MOV.U32 R24, RZ, RZ, R14 ;  /* 0x000000ffff187224 */ /* 0x001fe200078e000e */
[----:B-1----:R-:W2:Y:S01]  /*97fa0*/  LDL.LU.64 R26, [R1+0x32e0] ;  /* 0x0032e000011a7983 */ /* 0x002ea20000300a00 */
[----:B------:R-:W2:Y:S02]  /*97fb0*/  LDL.LU.64 R14, [R1+0x32d8] ;  /* 0x0032d800010e7983 */ /* 0x000ea40000300a00 */
[----:B------:R-:W2:Y:S02]  /*97fc0*/  LDL.LU.64 R12, [R1+0x32d0] ;  /* 0x0032d000010c7983 */ /* 0x000ea40000300a00 */
[----:B--2---:R-:W-:Y:S11]  /*97fd0*/  HMMA.16816.F32.BF16 R12, R4, R22, R12 ;  /* 0x00000016040c723c */ /* 0x004ff6000004180c */
[----:B------:R-:W-:Y:S11]  /*97fe0*/  @!UPT UIADD3 URZ, URZ, URZ, URZ ;  /* 0x0000003f3f3ff290 */ /* 0x000ff6000fffe03f */
[----:B------:R-:W-:Y:S01]  /*97ff0*/  @!UPT UIADD3 URZ, URZ, URZ, URZ ;  /* 0x0000003f3f3ff290 */ /* 0x000fe2000fffe03f */
[----:B------:R-:W-:Y:S01]  /*98000*/  STL.64 [R1+0x740], R12 ;  /* 0x0007400c01007387 */ /* 0x000fe20000100a00 */
[----:B------:R0:W-:Y:S03]  /*98010*/  STL.64 [R1+0x748], R14 ;  /* 0x0007480e01007387 */ /* 0x0001e60000100a00 */
[----:B0-----:R-:W2:Y:S01]  /*98020*/  LDL.LU.64 R14, [R1+0x32c8] ;  /* 0x0032c800010e7983 */ /* 0x001ea20000300a00 */
[----:B------:R-:W2:Y:S02]  /*98030*/  LDL.LU.64 R12, [R1+0x32c0] ;  /* 0x0032c000010c7983 */ /* 0x000ea40000300a00 */
[----:B------:R0:W-:Y:S02]  /*98040*/  STL.64 [R1+0x3168], R22 ;  /* 0x0031681601007387 */ /* 0x0001e40000100a00 */
[----:B0-----:R-:W-:Y:S02]  /*98050*/  IMAD.MOV.U32 R22, RZ, RZ, R24 ;  /* 0x000000ffff167224 */ /* 0x001fe400078e0018 */
[----:B------:R-:W-:-:S05]  /*98060*/  IMAD.MOV.U32 R23, RZ, RZ, R21 ;  /* 0x000000ffff177224 */ /* 0x000fca00078e0015 */
[----:B------:R0:W-:Y:S02]  /*98070*/  STL.64 [R1+0x3180], R22 ;  /* 0x0031801601007387 */ /* 0x0001e40000100a00 */
[----:B0-----:R-:W-:Y:S02]  /*98080*/  IMAD.MOV.U32 R22, RZ, RZ, R3 ;  /* 0x000000ffff167224 */ /* 0x001fe400078e0003 */
[----:B------:R-:W-:-:S05]  /*98090*/  IMAD.MOV.U32 R23, RZ, RZ, R0 ;  /* 0x000000ffff177224 */ /* 0x000fca00078e0000 */
[----:B------:R-:W-:Y:S01]  /*980a0*/  STL.64 [R1+0x3198], R22 ;  /* 0x0031981601007387 */ /* 0x000fe20000100a00 */
        /* <DEDUP_REMOVED lines=8> */
[----:B------:R-:W-:Y:S02]  /*98130*/  IMAD.MOV.U32 R0, RZ, RZ, R27 ;  /* 0x000000ffff007224 */ /* 0x000fe400078e001b */
[----:B------:R-:W-:Y:S01]  /*98140*/  IMAD.MOV.U32 R22, RZ, RZ, R17 ;  /* 0x000000ffff167224 */ /* 0x000fe200078e0011 */
[----:B------:R-:W2:Y:S01]  /*98150*/  LDL.LU.64 R26, [R1+0x32a8] ;  /* 0x0032a800011a7983 */ /* 0x000ea20000300a00 */
[----:B------:R-:W2:Y:S02]  /*98160*/  LDL.LU.64 R24, [R1+0x32a0] ;  /* 0x0032a00001187983 */ /* 0x000ea40000300a00 */
[----:B------:R-:W-:Y:S01]  /*98170*/  IMAD.MOV.U32 R23, RZ, RZ, R16 ;  /* 0x000000ffff177224 */ /* 0x000fe200078e0010 */
[----:B----4-:R-:W-:Y:S11]  /*98180*/  HMMA.16816.F32.BF16 R12, R4, R18, R12 ;  /* 0x00000012040c723c */ /* 0x010ff6000004180c */
[----:B------:R-:W-:Y:S11]  /*98190*/  @!UPT UIADD3 URZ, URZ, URZ, URZ ;  /* 0x0000003f3f3ff290 */ /* 0x000ff6000fffe03f */
[----:B------:R-:W-:Y:S01]  /*981a0*/  @!UPT UIADD3 URZ, URZ, URZ, URZ ;  /* 0x0000003f3f3ff290 */ /* 0x000fe2000fffe03f */
[----:B------:R-:W-:Y:S01]  /*981b0*/  STL.64 [R1+0x590], R12 ;  /* 0x0005900c01007387 */ /* 0x000fe20000100a00 */
[----:B------:R0:W-:Y:S03]  /*981c0*/  STL.64 [R1+0x598], R14 ;  /* 0x0005980e01007387 */ /* 0x0001e60000100a00 */
[----:B0-----:R-:W4:Y:S01]  /*981d0*/  LDL.LU.64 R14, [R1+0x3298] ;  /* 0x00329800010e7983 */ /* 0x001f220000300a00 */
[----:B------:R-:W2:Y:S02]  /*981e0*/  LDL.LU.64 R12, [R1+0x3290] ;  /* 0x00329000010c7983 */ /* 0x000ea40000300a00 */
[----:B------:R-:W-:Y:S02]  /*981f0*/  STL.64 [R1+0x31b0], R22 ;  /* 0x0031b01601007387 */ /* 0x000fe40000100a00 */
[----:B------:R0:W-:Y:S01]  /*98200*/  STL.64 [R1+0x3160], R18 ;  /* 0x0031601201007387 */ /* 0x0001e20000100a00 */
[----:B------:R-:W2:Y:S01]  /*98210*/  LDL.LU R16, [R1+0x220] ;  /* 0x0002200001107983 */ /* 0x000ea20000300800 */
[----:B------:R-:W2:Y:S03]  /*98220*/  LDL.LU R17, [R1+0x224] ;  /* 0x0002240001117983 */ /* 0x000ea60000300800 */
        /* <DEDUP_REMOVED lines=31> */
[----:B------:R0:W-:Y:S02]  /*98420*/  STL.64 [R1+0x3210], R22 ;  /* 0x0032101601007387 */ /* 0x0001e40000100a00 */
[----:B0-----:R-:W-:Y:S02]  /*98430*/  IMAD.MOV.U32 R22, RZ, RZ, R25 ;  /* 0x000000ffff167224 */ /* 0x001fe400078e0019 */
        /* <DEDUP_REMOVED lines=17> */
[----:B---3--:R-:W-:-:S02]  /*98550*/  IMAD.MOV.U32 R22, RZ, RZ, R8 ;  /* 0x000000ffff167224 */ /* 0x008fc400078e0008 */
[----:B------:R-:W-:-:S05]  /*98560*/  IMAD.MOV.U32 R23, RZ, RZ, R2 ;  /* 0x000000ffff177224 */ /* 0x000fca00078e0002 */
[----:B------:R-:W-:Y:S04]  /*98570*/  STL.64 [R1+0x3258], R22 ;  /* 0x0032581601007387 */ /* 0x000fe80000100a00 */
[----:B--2---:R-:W-:Y:S01]  /*98580*/  STL.64 [R1+0x31f0], R18 ;  /* 0x0031f01201007387 */ /* 0x004fe20000100a00 */
[----:B------:R0:W-:Y:S03]  /*98590*/  STL.64 [R1+0x31e8], R16 ;  /* 0x0031e81001007387 */ /* 0x0001e60000100a00 */
[----:B0-----:R-:W2:Y:S01]  /*985a0*/  LDL.LU R16, [R1+0x280] ;  /* 0x0002800001107983 */ /* 0x001ea20000300800 */
[----:B------:R-:W2:Y:S02]  /*985b0*/  LDL.LU R17, [R1+0x284] ;  /* 0x0002840001117983 */ /* 0x000ea40000300800 */
[----:B------:R-:W3:Y:S02]  /*985c0*/  LDL.LU R18, [R1+0x288] ;  /* 0x0002880001127983 */ /* 0x000ee40000300800 */
[----:B------:R-:W3:Y:S01]  /*985d0*/  LDL.LU R19, [R1+0x28c] ;  /* 0x00028c0001137983 */ /* 0x000ee20000300800 */
[----:B------:R-:W2:Y:S01]  /*985e0*/  LDL.LU R24, [R1+0x4c0] ;  /* 0x0004c00001187983 */ /* 0x000ea20000300800 */
[----:B------:R-:W4:Y:S02]  /*985f0*/  LDL.LU R25, [R1+0x4c4] ;  /* 0x0004c40001197983 */ /* 0x000f240000300800 */
[----:B------:R-:W4:Y:S02]  /*98600*/  LDL.LU R26, [R1+0x4c8] ;  /* 0x0004c800011a7983 */ /* 0x000f240000300800 */
[----:B------:R-:W4:Y:S01]  /*98610*/  LDL.LU R27, [R1+0x4cc] ;  /* 0x0004cc00011b7983 */ /* 0x000f220000300800 */
[----:B------:R-:W4:Y:S01]  /*98620*/  LDL.LU R8, [R1+0x7d0] ;  /* 0x0007d00001087983 */ /* 0x000f220000300800 */
[----:B------:R-:W4:Y:S02]  /*98630*/  LDL.LU R9, [R1+0x7d4] ;  /* 0x0007d40001097983 */ /* 0x000f240000300800 */
[----:B------:R-:W4:Y:S02]  /*98640*/  LDL.LU R10, [R1+0x7d8] ;  /* 0x0007d800010a7983 */ /* 0x000f240000300800 */
[----:B------:R-:W4:Y:S01]  /*98650*/  LDL.LU R11, [R1+0x7dc] ;  /* 0x0007dc00010b7983 */ /* 0x000f220000300800 */
[----:B------:R-:W4:Y:S04]  /*98660*/  LDL.64 R22, [R1+0xc8] ;  /* 0x0000c80001167983 */ /* 0x000f280000100a00 */
        /* <DEDUP_REMOVED lines=31> */
[----:B------:R-:W3:Y:S01]  /*98860*/  LDL R2, [R1+0x22b8] ;  /* 0x0022b80001027983 */ /* 0x000ee20000100800 */
[----:B------:R-:W-:Y:S02]  /*98870*/  STL.64 [R1+0x580], R8 ;  /* 0x0005800801007387 */ /* 0x000fe40000100a00 */
[----:B------:R0:W-:Y:S02]  /*98880*/  STL.64 [R1+0x588], R10 ;  /* 0x0005880a01007387 */ /* 0x0001e40000100a00 */
[----:B0-----:R-:W4:Y:S01]  /*98890*/  LDL.LU.64 R10, [R1+0x3288] ;  /* 0x00328800010a7983 */ /* 0x001f220000300a00 */
[----:B------:R-:W2:Y:S01]  /*988a0*/  LDL.LU R9, [R1+0x3280] ;  /* 0x0032800001097983 */ /* 0x000ea20000300800 */
[----:B----4-:R-:W-:Y:S02]  /*988b0*/  HMMA.16816.F32.BF16 R4, R4, R10, R24 ;  /* 0x0000000a0404723c */ /* 0x010fe40000041818 */
[----:B------:R-:W2:Y:S01]  /*988c0*/  LDL.LU.64 R26, [R1+0x3278] ;  /* 0x00327800011a7983 */ /* 0x000ea20000300a00 */
[----:B------:R-:W2:Y:S11]  /*988d0*/  LDL.LU.64 R24, [R1+0x3270] ;  /* 0x0032700001187983 */ /* 0x000eb60000300a00 */
[----:B------:R-:W-:Y:S09]  /*988e0*/  @!UPT UIADD3 URZ, URZ, URZ, URZ ;  /* 0x0000003f3f3ff290 */ /* 0x000ff2000fffe03f */
[----:B------:R-:W-:Y:S01]  /*988f0*/  STL.64 [R1+0x2f0], R4 ;  /* 0x0002f00401007387 */ /* 0x000fe20000100a00 */
[----:B------:R0:W-:Y:S02]  /*98900*/  STL.64 [R1+0x2f8], R6 ;  /* 0x0002f80601007387 */ /* 0x0001e40000100a00 */
[----:B------:R-:W-:Y:S02]  /*98910*/  STL.64 [R1+0x3138], R10 ;  /* 0x0031380a01007387 */ /* 0x000fe40000100a00 */
[----:B0-----:R-:W-:Y:S02]  /*98920*/  IMAD.MOV.U32 R6, RZ, RZ, R3 ;  /* 0x000000ffff067224 */ /* 0x001fe400078e0003 */
[----:B------:R-:W-:Y:S02]  /*98930*/  IMAD.MOV.U32 R7, RZ, RZ, R0 ;  /* 0x000000ffff077224 */ /* 0x000fe400078e0000 */
[----:B------:R-:W-:Y:S02]  /*98940*/  IMAD.MOV.U32 R3, RZ, RZ, R22 ;  /* 0x000000ffff037224 */ /* 0x000fe400078e0016 */
        /* <DEDUP_REMOVED lines=86> */
[C---:B----4-:R-:W-:Y:S01]  /*98eb0*/  HMMA.16816.F32.BF16 R4, R24.reuse, R6, R20 ;  /* 0x000000061804723c */ /* 0x050fe20000041814 */
[----:B------:R-:W4:Y:S01]  /*98ec0*/  LDL.LU.64 R22, [R1+0x3148] ;  /* 0x0031480001167983 */ /* 0x000f220000300a00 */
[----:B------:R-:W4:Y:S11]  /*98ed0*/  LDL.LU.64 R20, [R1+0x3140] ;  /* 0x0031400001147983 */ /* 0x000f360000300a00 */
[----:B------:R-:W-:Y:S10]  /*98ee0*/  @!UPT UIADD3 URZ, URZ, URZ, URZ ;  /* 0x0000003f3f3ff290 */ /* 0x000ff4000fffe03f */
[----:B------:R-:W-:Y:S01]  /*98ef0*/  STL.64 [R1+0x500], R4 ;  /* 0x0005000401007387 */ /* 0x000fe20000100a00 */
[----:B------:R4:W-:Y:S02]  /*98f00*/  STL.64 [R1+0x508], R6 ;  /* 0x0005080601007387 */ /* 0x0009e40000100a00 */
[----:B--2---:R-:W-:Y:S02]  /*98f10*/  STL [R1+0x3054], R18 ;  /* 0x0030541201007387 */ /* 0x004fe40000100800 */
[----:B------:R-:W-:Y:S01]  /*98f20*/  STL [R1+0x3050], R19 ;  /* 0x0030501301007387 */ /* 0x000fe20000100800 */
[C---:B----4-:R-:W-:Y:S11]  /*98f30*/  HMMA.16816.F32.BF16 R4, R24.reuse, R18, R20 ;  /* 0x000000121804723c */ /* 0x050ff60000041814 */
[----:B------:R-:W-:Y:S11]  /*98f40*/  @!UPT UIADD3 URZ, URZ, URZ, URZ ;  /* 0x0000003f3f3ff290 */ /* 0x000ff6000fffe03f */
[----:B------:R-:W-:Y:S01]  /*98f50*/  @!UPT UIADD3 URZ, URZ, URZ, URZ ;  /* 0x0000003f3f3ff290 */ /* 0x000fe2000fffe03f */
[----:B------:R-:W-:Y:S01]  /*98f60*/  STL.64 [R1+0x340], R4 ;  /* 0x0003400401007387 */ /* 0x000fe20000100a00 */
[----:B------:R-:W-:Y:S02]  /*98f70*/  STL.64 [R1+0x348], R6 ;  /* 0x0003480601007387 */ /* 0x000fe40000100a00 */
[----:B------:R0:W1:Y:S04]  /*98f80*/  LDSM.16.MT88.4 R4, [R9+0x27080] ;  /* 0x027080000904783b */ /* 0x0000680000004200 */
[----:B------:R-:W2:Y:S01]  /*98f90*/  LDL.LU R8, [R1+0x6b0] ;  /* 0x0006b00001087983 */ /* 0x000ea20000300800 */
[----:B0-----:R-:W2:Y:S01]  /*98fa0*/  LDL.LU R9, [R1+0x6b4] ;  /* 0x0006b40001097983 */ /* 0x001ea20000300800 */
[----:B------:R-:W2:Y:S02]  /*98fb0*/  LDL.LU R10, [R1+0x6b8] ;  /* 0x0006b800010a7983 */ /* 0x000ea40000300800 */
[----:B------:R-:W2:Y:S02]  /*98fc0*/  LDL.LU R11, [R1+0x6bc] ;  /* 0x0006bc00010b7983 */ /* 0x000ea40000300800 */
[----:B------:R-:W4:Y:S02]  /*98fd0*/  LDL.64 R18, [R1+0x68] ;  /* 0x0000680001127983 */ /* 0x000f240000100a00 */
[----:B----4-:R0:W-:Y:S04]  /*98fe0*/  STL.64 [R1+0x30d0], R18 ;  /* 0x0030d01201007387 */ /* 0x0101e80000100a00 */
[----:B0-----:R-:W4:Y:S04]  /*98ff0*/  LDL.64 R18, [R1+0x88] ;  /* 0x0000880001127983 */ /* 0x001f280000100a00 */
[----:B----4-:R0:W-:Y:S04]  /*99000*/  STL.64 [R1+0x30d8], R18 ;  /* 0x0030d81201007387 */ /* 0x0101e80000100a00 */
[----:B0-----:R-:W4:Y:S04]  /*99010*/  LDL.64 R18, [R1+0x98] ;  /* 0x0000980001127983 */ /* 0x001f280000100a00 */
[----:B----4-:R0:W-:Y:S04]  /*99020*/  STL.64 [R1+0x30f0], R18 ;  /* 0x0030f01201007387 */ /* 0x0101e80000100a00 */
[----:B0-----:R-:W4:Y:S04]  /*99030*/  LDL.64 R18, [R1+0xa8] ;  /* 0x0000a80001127983 */ /* 0x001f280000100a00 */
[----:B----4-:R0:W-:Y:S01]  /*99040*/  STL.64 [R1+0x30f8], R18 ;  /* 0x0030f81201007387 */ /* 0x0101e20000100a00 */
[----:B------:R-:W4:Y:S02]  /*99050*/  LDL.LU R16, [R1+0x4a0] ;  /* 0x0004a00001107983 */ /* 0x000f240000300800 */
[----:B------:R-:W4:Y:S01]  /*99060*/  LDL.LU R17, [R1+0x4a4] ;  /* 0x0004a40001117983 */ /* 0x000f220000300800 */
[----:B0-----:R-:W2:Y:S01]  /*99070*/  LDL.LU R18, [R1+0x4a8] ;  /* 0x0004a80001127983 */ /* 0x001ea20000300800 */
[----:B------:R-:W2:Y:S02]  /*99080*/  LDL.LU R19, [R1+0x4ac] ;  /* 0x0004ac0001137983 */ /* 0x000ea40000300800 */
[----:B------:R-:W3:Y:S02]  /*99090*/  LDL.LU R20, [R1+0x1f0] ;  /* 0x0001f00001147983 */ /* 0x000ee40000300800 */
[----:B------:R-:W3:Y:S01]  /*990a0*/  LDL.LU R21, [R1+0x1f4] ;  /* 0x0001f40001157983 */ /* 0x000ee20000300800 */
[----:B------:R-:W3:Y:S01]  /*990b0*/  LDL.LU R22, [R1+0x1f8] ;  /* 0x0001f80001167983 */ /* 0x000ee20000300800 */
[----:B------:R-:W3:Y:S03]  /*990c0*/  LDL.LU R23, [R1+0x1fc] ;  /* 0x0001fc0001177983 */ /* 0x000ee60000300800 */
[----:B--2---:R-:W-:Y:S01]  /*990d0*/  STL.64 [R1+0x3118], R18 ;  /* 0x0031181201007387 */ /* 0x004fe20000100a00 */
[----:B----4-:R-:W-:Y:S02]  /*990e0*/  STL.64 [R1+0x3110], R16 ;  /* 0x0031101001007387 */ /* 0x010fe40000100a00 */
[----:B-1----:R-:W-:Y:S02]  /*990f0*/  STL.64 [R1+0x3038], R6 ;  /* 0x0030380601007387 */ /* 0x002fe40000100a00 */
[----:B------:R0:W-:Y:S02]  /*99100*/  STL.64 [R1+0x3030], R4 ;  /* 0x0030300401007387 */ /* 0x0001e40000100a00 */
[----:B0-----:R-:W2:Y:S01]  /*99110*/  LDL.LU R4, [R1+0x490] ;  /* 0x0004900001047983 */ /* 0x001ea20000300800 */
[----:B------:R-:W2:Y:S02]  /*99120*/  LDL.LU R5, [R1+0x494] ;  /* 0x0004940001057983 */ /* 0x000ea40000300800 */
[----:B------:R-:W4:Y:S02]  /*99130*/  LDL.LU R6, [R1+0x498] ;  /* 0x0004980001067983 */ /* 0x000f240000300800 */
[----:B------:R-:W4:Y:S01]  /*99140*/  LDL.LU R7, [R1+0x49c] ;  /* 0x00049c0001077983 */ /* 0x000f220000300800 */
[C---:B------:R-:W-:Y:S01]  /*99150*/  HMMA.16816.F32.BF16 R8, R24.reuse, R14, R8 ;  /* 0x0000000e1808723c */ /* 0x040fe20000041808 */
[----:B----4-:R0:W-:Y:S01]  /*99160*/  STL.64 [R1+0x3108], R6 ;  /* 0x0031080601007387 */ /* 0x0101e20000100a00 */
[----:B--2---:R1:W-:Y:S03]  /*99170*/  STL.64 [R1+0x3100], R4 ;  /* 0x0031000401007387 */ /* 0x0043e60000100a00 */
[----:B0-----:R-:W2:Y:S04]  /*99180*/  LDL.64 R6, [R1+0xb8] ;  /* 0x0000b80001067983 */ /* 0x001ea80000100a00 */
[----:B--2---:R0:W-:Y:S01]  /*99190*/  STL.64 [R1+0x3120], R6 ;  /* 0x0031200601007387 */ /* 0x0041e20000100a00 */
[----:B-1----:R-:W2:Y:S02]  /*991a0*/  LDL.LU R4, [R1+0x4b0] ;  /* 0x0004b00001047983 */ /* 0x002ea40000300800 */
[----:B------:R-:W2:Y:S01]  /*991b0*/  LDL.LU R5, [R1+0x4b4] ;  /* 0x0004b40001057983 */ /* 0x000ea20000300800 */
[----:B0-----:R-:W2:Y:S01]  /*991c0*/  LDL.LU R6, [R1+0x4b8] ;  /* 0x0004b80001067983 */ /* 0x001ea20000300800 */
[----:B------:R-:W2:Y:S09]  /*991d0*/  LDL.LU R7, [R1+0x4bc] ;  /* 0x0004bc0001077983 */ /* 0x000eb20000300800 */
[----:B------:R-:W-:Y:S02]  /*991e0*/  STL.64 [R1+0x330], R8 ;  /* 0x0003300801007387 */ /* 0x000fe40000100a00 */
[----:B------:R0:W-:Y:S02]  /*991f0*/  STL.64 [R1+0x338], R10 ;  /* 0x0003380a01007387 */ /* 0x0001e40000100a00 */
[----:B0-----:R-:W3:Y:S01]  /*99200*/  LDL.LU.64 R10, [R1+0x3138] ;  /* 0x00313800010a7983 */ /* 0x001ee20000300a00 */
[----:B------:R0:W-:Y:S02]  /*99210*/  STL [R1+0x304c], R14 ;  /* 0x00304c0e01007387 */ /* 0x0001e40000100800 */
[----:B------:R1:W-:Y:S02]  /*99220*/  STL [R1+0x3048], R15 ;  /* 0x0030480f01007387 */ /* 0x0003e40000100800 */
[----:B------:R-:W4:Y:S01]  /*99230*/  LDL.LU R12, [R1+0x450] ;  /* 0x00045000010c7983 */ /* 0x000f220000300800 */
[----:B------:R-:W4:Y:S04]  /*99240*/  LDL.LU R13, [R1+0x454] ;  /* 0x00045400010d7983 */ /* 0x000f280000300800 */
[----:B0-----:R-:W2:Y:S01]  /*99250*/  LDL.LU R14, [R1+0x458] ;  /* 0x00045800010e7983 */ /* 0x001ea20000300800 */
[----:B-1----:R-:W2:Y:S01]  /*99260*/  LDL.LU R15, [R1+0x45c] ;  /* 0x00045c00010f7983 */ /* 0x002ea20000300800 */
[----:B---3--:R-:W-:Y:S02]  /*99270*/  HMMA.16816.F32.BF16 R24, R24, R10, R20 ;  /* 0x0000000a1818723c */ /* 0x008fe40000041814 */
[----:B--2---:R-:W-:Y:S01]  /*99280*/  STL.64 [R1+0x30e8], R14 ;  /* 0x0030e80e01007387 */ /* 0x004fe20000100a00 */
[----:B----4-:R0:W-:Y:S03]  /*99290*/  STL.64 [R1+0x30e0], R12 ;  /* 0x0030e00c01007387 */ /* 0x0101e60000100a00 */
[----:B0-----:R-:W2:Y:S01]  /*992a0*/  LDL.LU R12, [R1+0x480] ;  /* 0x00048000010c7983 */ /* 0x001ea20000300800 */
[----:B------:R-:W2:Y:S02]  /*992b0*/  LDL.LU R13, [R1+0x484] ;  /* 0x00048400010d7983 */ /* 0x000ea40000300800 */
[----:B------:R-:W2:Y:S02]  /*992c0*/  LDL.LU R14, [R1+0x488] ;  /* 0x00048800010e7983 */ /* 0x000ea40000300800 */
[----:B------:R-:W2:Y:S01]  /*992d0*/  LDL.LU R15, [R1+0x48c] ;  /* 0x00048c00010f7983 */ /* 0x000ea20000300800 */
[----:B------:R-:W3:Y:S01]  /*992e0*/  LDL.LU.64 R22, [R1+0x3130] ;  /* 0x0031300001167983 */ /* 0x000ee20000300a00 */
[----:B------:R-:W3:Y:S02]  /*992f0*/  LDL.LU.64 R20, [R1+0x3128] ;  /* 0x0031280001147983 */ /* 0x000ee40000300a00 */
[----:B------:R-:W-:-:S02]  /*99300*/  IMAD.MOV.U32 R18, RZ, RZ, R3 ;  /* 0x000000ffff127224 */ /* 0x000fc400078e0003 */
[----:B------:R-:W-:-:S06]  /*99310*/  IMAD.MOV.U32 R19, RZ, RZ, R0 ;  /* 0x000000ffff137224 */ /* 0x000fcc00078e0000 */
[----:B------:R-:W-:Y:S01]  /*99320*/  STL.64 [R1+0x2c0], R24 ;  /* 0x0002c01801007387 */ /* 0x000fe20000100a00 */
[----:B------:R0:W-:Y:S03]  /*99330*/  STL.64 [R1+0x2c8], R26 ;  /* 0x0002c81a01007387 */ /* 0x0001e60000100a00 */
[----:B0-----:R-:W4:Y:S01]  /*99340*/  LDL.64 R26, [R1+0x78] ;  /* 0x00007800011a7983 */ /* 0x001f220000100a00 */
[----:B---3--:R-:W-:Y:S03]  /*99350*/  HMMA.16816.F32.BF16 R16, R20, R18, R4 ;  /* 0x000000121410723c */ /* 0x008fe60000041804 */
[----:B------:R-:W3:Y:S11]  /*99360*/  LDL.LU.64 R6, [R1+0x3120] ;  /* 0x0031200001067983 */ /* 0x000ef60000300a00 */
[----:B------:R-:W-:Y:S09]  /*99370*/  @!UPT UIADD3 URZ, URZ, URZ, URZ ;  /* 0x0000003f3f3ff290 */ /* 0x000ff2000fffe03f */
[----:B------:R-:W-:Y:S01]  /*99380*/  STL.64 [R1+0xdb0], R16 ;  /* 0x000db01001007387 */ /* 0x000fe20000100a00 */
[----:B------:R0:W-:Y:S02]  /*99390*/  STL.64 [R1+0xdb8], R18 ;  /* 0x000db81201007387 */ /* 0x0001e40000100a00 */
[----:B------:R-:W-:Y:S01]  /*993a0*/  IMAD.MOV.U32 R8, RZ, RZ, R16 ;  /* 0x000000ffff087224 */ /* 0x000fe200078e0010 */
[----:B0-----:R-:W2:Y:S01]  /*993b0*/  LDL.LU.64 R18, [R1+0x3118] ;  /* 0x0031180001127983 */ /* 0x001ea20000300a00 */
[----:B------:R-:W2:Y:S03]  /*993c0*/  LDL.LU.64 R16, [R1+0x3110] ;  /* 0x0031100001107983 */ /* 0x000ea60000300a00 */
[----:B------:R-:W-:Y:S02]  /*993d0*/  STL [R1+0x2ae8], R8 ;  /* 0x002ae80801007387 */ /* 0x000fe40000100800 */
[----:B---3--:R-:W-:-:S02]  /*993e0*/  IMAD.MOV.U32 R3, RZ, RZ, R6 ;  /* 0x000000ffff037224 */ /* 0x008fc400078e0006 */
[----:B------:R-:W-:Y:S01]  /*993f0*/  IMAD.MOV.U32 R0, RZ, RZ, R7 ;  /* 0x000000ffff007224 */ /* 0x000fe200078e0007 */
[----:B--2---:R-:W-:Y:S01]  /*99400*/  HMMA.16816.F32.BF16 R16, R20, R6, R16 ;  /* 0x000000061410723c */ /* 0x004fe20000041810 */
[----:B------:R-:W2:Y:S01]  /*99410*/  LDL.LU.64 R6, [R1+0x3108] ;  /* 0x0031080001067983 */ /* 0x000ea20000300a00 */
[----:B------:R-:W2:Y:S11]  /*99420*/  LDL.LU.64 R4, [R1+0x3100] ;  /* 0x0031000001047983 */ /* 0x000eb60000300a00 */
[----:B------:R-:W-:Y:S10]  /*99430*/  @!UPT UIADD3 URZ, URZ, URZ, URZ ;  /* 0x0000003f3f3ff290 */ /* 0x000ff4000fffe03f */
[----:B------:R-:W-:Y:S01]  /*99440*/  STL.64 [R1+0xda0], R16 ;  /* 0x000da01001007387 */ /* 0x000fe20000100a00 */
[----:B------:R0:W-:Y:S03]  /*99450*/  STL.64 [R1+0xda8], R18 ;  /* 0x000da81201007387 */ /* 0x0001e60000100a00 */
[----:B0-----:R-:W2:Y:S01]  /*99460*/  LDL.LU.64 R18, [R1+0x30f8] ;  /* 0x0030f80001127983 */ /* 0x001ea20000300a00 */
[----:B------:R-:W-:-:S05]  /*99470*/  IMAD.MOV.U32 R9, RZ, RZ, R16 ;  /* 0x000000ffff097224 */ /* 0x000fca00078e0010 */
[----:B------:R0:W-:Y:S01]  /*99480*/  STL [R1+0x2aec], R9 ;  /* 0x002aec0901007387 */ /* 0x0001e20000100800 */
[----:B------:R1:W-:Y:S02]  /*99490*/  STL.64 [R1+0x3040], R10 ;  /* 0x0030400a01007387 */ /* 0x0003e40000100a00 */
[----:B------:R-:W3:Y:S01]  /*994a0*/  LDL.LU R8, [R1+0x470] ;  /* 0x0004700001087983 */ /* 0x000ee20000300800 */
[----:B0-----:R-:W3:Y:S01]  /*994b0*/  LDL.LU R9, [R1+0x474] ;  /* 0x0004740001097983 */ /* 0x001ee20000300800 */
[----:B-1----:R-:W3:Y:S02]  /*994c0*/  LDL.LU R10, [R1+0x478] ;  /* 0x00047800010a7983 */ /* 0x002ee40000300800 */
[----:B------:R-:W3:Y:S01]  /*994d0*/  LDL.LU R11, [R1+0x47c] ;  /* 0x00047c00010b7983 */ /* 0x000ee20000300800 */
        /* <DEDUP_REMOVED lines=16> */
[----:B------:R-:W3:Y:S02]  /*995e0*/  LDL.LU.64 R18, [R1+0x30d8] ;  /* 0x0030d80001127983 */ /* 0x000ee40000300a00 */
[----:B------:R-:W-:Y:S01]  /*995f0*/  STL.64 [R1+0x3060], R6 ;  /* 0x0030600601007387 */ /* 0x000fe20000100a00 */
[----:B------:R0:W-:Y:S04]  /*99600*/  STL.64 [R1+0x3058], R4 ;  /* 0x0030580401007387 */ /* 0x0001e80000100a00 */
        /* <DEDUP_REMOVED lines=8> */
[----:B------:R1:W-:Y:S02]  /*99690*/  STL.64 [R1+0xba8], R10 ;  /* 0x000ba80a01007387 */ /* 0x0003e40000100a00 */
[----:B0-----:R-:W-:Y:S02]  /*996a0*/  IMAD.MOV.U32 R9, RZ, RZ, R18 ;  /* 0x000000ffff097224 */ /* 0x001fe400078e0012 */
[----:B------:R-:W-:Y:S02]  /*996b0*/  IMAD.MOV.U32 R8, RZ, RZ, R19 ;  /* 0x000000ffff087224 */ /* 0x000fe400078e0013 */
[----:B------:R-:W2:Y:S01]  /*996c0*/  LDL.LU.64 R18, [R1+0x30d0] ;  /* 0x0030d00001127983 */ /* 0x000ea20000300a00 */
[----:B----4-:R-:W-:Y:S01]  /*996d0*/  HMMA.16816.F32.BF16 R4, R20, R26, R4 ;  /* 0x0000001a1404723c */ /* 0x010fe20000041804 */
[----:B-1----:R-:W-:Y:S02]  /*996e0*/  IMAD.MOV.U32 R11, RZ, RZ, R26 ;  /* 0x000000ffff0b7224 */ /* 0x002fe400078e001a */
[----:B------:R-:W-:-:S02]  /*996f0*/  IMAD.MOV.U32 R10, RZ, RZ, R27 ;  /* 0x000000ffff0a7224 */ /* 0x000fc400078e001b */
[----:B------:R-:W0:Y:S11]  /*99700*/  LDSM.16.MT88.4 R24, [R2+0x27000] ;  /* 0x027000000218783b */ /* 0x000e360000004200 */
[----:B------:R-:W-:Y:S07]  /*99710*/  @!UPT UIADD3 URZ, URZ, URZ, URZ ;  /* 0x0000003f3f3ff290 */ /* 0x000fee000fffe03f */
[----:B------:R-:W-:Y:S01]  /*99720*/  STL.64 [R1+0xb70], R4 ;  /* 0x000b700401007387 */ /* 0x000fe20000100a00 */
[----:B------:R2:W-:Y:S02]  /*99730*/  STL.64 [R1+0xb78], R6 ;  /* 0x000b780601007387 */ /* 0x0005e40000100a00 */
[----:B------:R-:W-:Y:S02]  /*99740*/  STL.64 [R1+0x3070], R10 ;  /* 0x0030700a01007387 */ /* 0x000fe40000100a00 */
[----:B------:R-:W-:Y:S01]  /*99750*/  STL.64 [R1+0x3068], R8 ;  /* 0x0030680801007387 */ /* 0x000fe20000100a00 */
[----:B--2---:R-:W-:Y:S07]  /*99760*/  HMMA.16816.F32.BF16 R4, R20, R18, R12 ;  /* 0x000000121404723c */ /* 0x004fee000004180c */
[----:B------:R-:W-:-:S02]  /*99770*/  IMAD.MOV.U32 R13, RZ, RZ, R18 ;  /* 0x000000ffff0d7224 */ /* 0x000fc400078e0012 */
[----:B------:R-:W-:Y:S11]  /*99780*/  IMAD.MOV.U32 R12, RZ, RZ, R19 ;  /* 0x000000ffff0c7224 */ /* 0x000ff600078e0013 */
[----:B------:R-:W-:Y:S03]  /*99790*/  @!UPT UIADD3 URZ, URZ, URZ, URZ ;  /* 0x0000003f3f3ff290 */ /* 0x000fe6000fffe03f */
[----:B------:R-:W-:Y:S01]  /*997a0*/  STL.64 [R1+0xb90], R4 ;  /* 0x000b900401007387 */ /* 0x000fe20000100a00 */
[----:B------:R-:W-:Y:S02]  /*997b0*/  STL.64 [R1+0xb98], R6 ;  /* 0x000b980601007387 */ /* 0x000fe40000100a00 */
[----:B------:R1:W-:Y:S02]  /*997c0*/  STL.64 [R1+0x30a8], R12 ;  /* 0x0030a80c01007387 */ /* 0x0003e40000100a00 */
[----:B-1----:R-:W2:Y:S01]  /*997d0*/  LDL.LU R12, [R1+0x7b0] ;  /* 0x0007b000010c7983 */ /* 0x002ea20000300800 */
[----:B------:R-:W2:Y:S02]  /*997e0*/  LDL.LU R13, [R1+0x7b4] ;  /* 0x0007b400010d7983 */ /* 0x000ea40000300800 */
[----:B------:R-:W3:Y:S02]  /*997f0*/  LDL.LU R14, [R1+0x7b8] ;  /* 0x0007b800010e7983 */ /* 0x000ee40000300800 */
[----:B------:R-:W3:Y:S02]  /*99800*/  LDL.LU R15, [R1+0x7bc] ;  /* 0x0007bc00010f7983 */ /* 0x000ee40000300800 */
[----:B---3--:R1:W-:Y:S01]  /*99810*/  STL.64 [R1+0x30b8], R14 ;  /* 0x0030b80e01007387 */ /* 0x0083e20000100a00 */
[----:B--2---:R-:W-:Y:S02]  /*99820*/  STL.64 [R1+0x30b0], R12 ;  /* 0x0030b00c01007387 */ /* 0x004fe40000100a00 */
[----:B------:R-:W2:Y:S01]  /*99830*/  LDL.64 R10, [R1+0x18] ;  /* 0x00001800010a7983 */ /* 0x000ea20000100a00 */
[----:B-1----:R-:W3:Y:S04]  /*99840*/  LDL.64 R14, [R1+0x58] ;  /* 0x00005800010e7983 */ /* 0x002ee80000100a00 */
[----:B--2---:R-:W-:Y:S01]  /*99850*/  STL.64 [R1+0x3088], R10 ;  /* 0x0030880a01007387 */ /* 0x004fe20000100a00 */
[----:B------:R-:W2:Y:S02]  /*99860*/  LDL.LU R4, [R1+0x770] ;  /* 0x0007700001047983 */ /* 0x000ea40000300800 */
[----:B------:R-:W2:Y:S02]  /*99870*/  LDL.LU R5, [R1+0x774] ;  /* 0x0007740001057983 */ /* 0x000ea40000300800 */
[----:B------:R-:W4:Y:S01]  /*99880*/  LDL.LU R6, [R1+0x778] ;  /* 0x0007780001067983 */ /* 0x000f220000300800 */
[----:B------:R-:W4:Y:S01]  /*99890*/  LDL.LU R7, [R1+0x77c] ;  /* 0x00077c0001077983 */ /* 0x000f220000300800 */
[----:B------:R-:W2:Y:S02]  /*998a0*/  LDL.LU R16, [R1+0x7a0] ;  /* 0x0007a00001107983 */ /* 0x000ea40000300800 */
[----:B------:R-:W2:Y:S02]  /*998b0*/  LDL.LU R17, [R1+0x7a4] ;  /* 0x0007a40001117983 */ /* 0x000ea40000300800 */
[----:B------:R-:W2:Y:S01]  /*998c0*/  LDL.LU R18, [R1+0x7a8] ;  /* 0x0007a80001127983 */ /* 0x000ea20000300800 */
[----:B------:R-:W2:Y:S04]  /*998d0*/  LDL.LU R19, [R1+0x7ac] ;  /* 0x0007ac0001137983 */ /* 0x000ea80000300800 */
[----:B--2---:R-:W-:Y:S01]  /*998e0*/  STL.64 [R1+0x30c8], R18 ;  /* 0x0030c81201007387 */ /* 0x004fe20000100a00 */
[----:B------:R1:W-:Y:S03]  /*998f0*/  STL.64 [R1+0x30c0], R16 ;  /* 0x0030c01001007387 */ /* 0x0003e60000100a00 */
[----:B-1----:R-:W3:Y:S01]  /*99900*/  LDL.LU R16, [R1+0x7c0] ;  /* 0x0007c00001107983 */ /* 0x002ee20000300800 */
[----:B------:R-:W3:Y:S02]  /*99910*/  LDL.LU R17, [R1+0x7c4] ;  /* 0x0007c40001117983 */ /* 0x000ee40000300800 */
[----:B------:R-:W3:Y:S02]  /*99920*/  LDL.LU R18, [R1+0x7c8] ;  /* 0x0007c80001127983 */ /* 0x000ee40000300800 */
[----:B------:R-:W3:Y:S01]  /*99930*/  LDL.LU R19, [R1+0x7cc] ;  /* 0x0007cc0001137983 */ /* 0x000ee20000300800 */
[----:B------:R-:W2:Y:S04]  /*99940*/  LDL.64 R10, [R1+0x28] ;  /* 0x00002800010a7983 */ /* 0x000ea80000100a00 */
[----:B--2---:R1:W-:Y:S04]  /*99950*/  STL.64 [R1+0x30a0], R10 ;  /* 0x0030a00a01007387 */ /* 0x0043e80000100a00 */
[----:B-1----:R-:W2:Y:S01]  /*99960*/  LDL.64 R10, [R1+0x38] ;  /* 0x00003800010a7983 */ /* 0x002ea20000100a00 */
[----:B----4-:R-:W-:Y:S02]  /*99970*/  STL.64 [R1+0x3080], R6 ;  /* 0x0030800601007387 */ /* 0x010fe40000100a00 */
[----:B------:R1:W-:Y:S02]  /*99980*/  STL.64 [R1+0x3078], R4 ;  /* 0x0030780401007387 */ /* 0x0003e40000100a00 */
[----:B-1----:R-:W4:Y:S01]  /*99990*/  LDL.LU R4, [R1+0x780] ;  /* 0x0007800001047983 */ /* 0x002f220000300800 */
[----:B------:R-:W4:Y:S02]  /*999a0*/  LDL.LU R5, [R1+0x784] ;  /* 0x0007840001057983 */ /* 0x000f240000300800 */
[----:B------:R-:W2:Y:S02]  /*999b0*/  LDL.LU R6, [R1+0x788] ;  /* 0x0007880001067983 */ /* 0x000ea40000300800 */
[----:B------:R-:W2:Y:S01]  /*999c0*/  LDL.LU R7, [R1+0x78c] ;  /* 0x00078c0001077983 */ /* 0x000ea20000300800 */
[----:B---3--:R-:W-:Y:S01]  /*999d0*/  HMMA.16816.F32.BF16 R16, R20, R14, R16 ;  /* 0x0000000e1410723c */ /* 0x008fe20000041810 */
[----:B------:R-:W-:-:S02]  /*999e0*/  IMAD.MOV.U32 R29, RZ, RZ, R14 ;  /* 0x000000ffff1d7224 */ /* 0x000fc400078e000e */
[----:B------:R-:W-:Y:S01]  /*999f0*/  IMAD.MOV.U32 R28, RZ, RZ, R15 ;  /* 0x000000ffff1c7224 */ /* 0x000fe200078e000f */
[----:B--2---:R-:W-:Y:S01]  /*99a00*/  STL.64 [R1+0x3098], R6 ;  /* 0x0030980601007387 */ /* 0x004fe20000100a00 */
[----:B----4-:R1:W-:Y:S03]  /*99a10*/  STL.64 [R1+0x3090], R4 ;  /* 0x0030900401007387 */ /* 0x0103e60000100a00 */
[----:B-1----:R-:W2:Y:S01]  /*99a20*/  LDL.LU R4, [R1+0x790] ;  /* 0x0007900001047983 */ /* 0x002ea20000300800 */
[----:B------:R-:W2:Y:S02]  /*99a30*/  LDL.LU R5, [R1+0x794] ;  /* 0x0007940001057983 */ /* 0x000ea40000300800 */
[----:B------:R-:W2:Y:S02]  /*99a40*/  LDL.LU R6, [R1+0x798] ;  /* 0x0007980001067983 */ /* 0x000ea40000300800 */
[----:B------:R-:W2:Y:S01]  /*99a50*/  LDL.LU R7, [R1+0x79c] ;  /* 0x00079c0001077983 */ /* 0x000ea20000300800 */
[----:B0-----:R0:W-:Y:S01]  /*99a60*/  STL.64 [R1+0x2ef0], R26 ;  /* 0x002ef01a01007387 */ /* 0x0011e20000100a00 */
[----:B------:R-:W-:Y:S03]  /*99a70*/  STL.64 [R1+0x2ee8], R24 ;  /* 0x002ee81801007387 */ /* 0x000fe60000100a00 */
[----:B0-----:R-:W3:Y:S05]  /*99a80*/  LDL.64 R26, [R1+0x48] ;  /* 0x00004800011a7983 */ /* 0x001eea0000100a00 */
[----:B------:R-:W-:Y:S02]  /*99a90*/  STL.64 [R1+0xb80], R16 ;  /* 0x000b801001007387 */ /* 0x000fe40000100a00 */
[----:B------:R0:W-:Y:S02]  /*99aa0*/  STL.64 [R1+0xb88], R18 ;  /* 0x000b881201007387 */ /* 0x0001e40000100a00 */
[----:B0-----:R-:W4:Y:S01]  /*99ab0*/  LDL.LU.64 R18, [R1+0x30c8] ;  /* 0x0030c80001127983 */ /* 0x001f220000300a00 */
[----:B------:R-:W4:Y:S02]  /*99ac0*/  LDL.LU.64 R16, [R1+0x30c0] ;  /* 0x0030c00001107983 */ /* 0x000f240000300a00 */
        /* <DEDUP_REMOVED lines=8> */
[----:B------:R-:W2:Y:S02]  /*99b50*/  LDL.LU R24, [R1+0x5c0] ;  /* 0x0005c00001187983 */ /* 0x000ea40000300800 */
[----:B-1----:R-:W-:Y:S02]  /*99b60*/  IMAD.MOV.U32 R14, RZ, RZ, R26 ;  /* 0x000000ffff0e7224 */ /* 0x002fe400078e001a */
[----:B------:R-:W2:Y:S02]  /*99b70*/  LDL.LU R25, [R1+0x5c4] ;  /* 0x0005c40001197983 */ /* 0x000ea40000300800 */
[----:B------:R-:W-:Y:S01]  /*99b80*/  IMAD.MOV.U32 R15, RZ, RZ, R27 ;  /* 0x000000ffff0f7224 */ /* 0x000fe200078e001b */
[----:B------:R-:W2:Y:S01]  /*99b90*/  LDL.LU R26, [R1+0x5c8] ;  /* 0x0005c800011a7983 */ /* 0x000ea20000300800 */
[----:B------:R-:W2:Y:S01]  /*99ba0*/  LDL.LU R27, [R1+0x5cc] ;  /* 0x0005cc00011b7983 */ /* 0x000ea20000300800 */
[----:B----4-:R-:W-:Y:S02]  /*99bb0*/  HMMA.16816.F32.BF16 R16, R20, R10, R16 ;  /* 0x0000000a1410723c */ /* 0x010fe40000041810 */
[----:B--2---:R-:W-:Y:S01]  /*99bc0*/  STL.64 [R1+0x2f00], R26 ;  /* 0x002f001a01007387 */ /* 0x004fe20000100a00 */
[----:B------:R0:W-:Y:S03]  /*99bd0*/  STL.64 [R1+0x2ef8], R24 ;  /* 0x002ef81801007387 */ /* 0x0001e60000100a00 */
[----:B0-----:R-:W2:Y:S01]  /*99be0*/  LDL.LU R24, [R1+0x5d0] ;  /* 0x0005d00001187983 */ /* 0x001ea20000300800 */
[----:B------:R-:W2:Y:S02]  /*99bf0*/  LDL.LU R25, [R1+0x5d4] ;  /* 0x0005d40001197983 */ /* 0x000ea40000300800 */
[----:B------:R-:W4:Y:S02]  /*99c00*/  LDL.LU R26, [R1+0x5d8] ;  /* 0x0005d800011a7983 */ /* 0x000f240000300800 */
[----:B------:R-:W4:Y:S02]  /*99c10*/  LDL.LU R27, [R1+0x5dc] ;  /* 0x0005dc00011b7983 */ /* 0x000f240000300800 */
[----:B----4-:R0:W-:Y:S01]  /*99c20*/  STL.64 [R1+0x2f10], R26 ;  /* 0x002f101a01007387 */ /* 0x0101e20000100a00 */
[----:B--2---:R-:W-:Y:S03]  /*99c30*/  STL.64 [R1+0x2f08], R24 ;  /* 0x002f081801007387 */ /* 0x004fe60000100a00 */
[----:B0-----:R-:W2:Y:S04]  /*99c40*/  LDL R26, [R1+0x8] ;  /* 0x00000800011a7983 */ /* 0x001ea80000100800 */
[----:B------:R-:W2:Y:S02]  /*99c50*/  LDL R27, [R1+0xc] ;  /* 0x00000c00011b7983 */ /* 0x000ea40000100800 */
[----:B------:R0:W-:Y:S02]  /*99c60*/  STL.64 [R1+0x9d0], R16 ;  /* 0x0009d01001007387 */ /* 0x0001e40000100a00 */
[----:B------:R-:W-:Y:S02]  /*99c70*/  STL.64 [R1+0x9d8], R18 ;  /* 0x0009d81201007387 */ /* 0x000fe40000100a00 */
[----:B0-----:R-:W-:-:S02]  /*99c80*/  IMAD.MOV.U32 R17, RZ, RZ, R10 ;  /* 0x000000ffff117224 */ /* 0x001fc400078e000a */
        /* <DEDUP_REMOVED lines=17> */
[----:B------:R-:W2:Y:S02]  /*99da0*/  LDL.LU.64 R4, [R1+0x3078] ;  /* 0x0030780001047983 */ /* 0x000ea40000300a00 */
[----:B------:R-:W-:Y:S02]  /*99db0*/  IMAD.MOV.U32 R18, RZ, RZ, R10 ;  /* 0x000000ffff127224 */ /* 0x000fe400078e000a */
[----:B------:R-:W-:Y:S02]  /*99dc0*/  IMAD.MOV.U32 R19, RZ, RZ, R11 ;  /* 0x000000ffff137224 */ /* 0x000fe400078e000b */
[----:B------:R-:W4:Y:S01]  /*99dd0*/  LDL.LU.64 R10, [R1+0x3070] ;  /* 0x00307000010a7983 */ /* 0x000f220000300a00 */
[----:B------:R-:W3:Y:S01]  /*99de0*/  LDL.LU.64 R8, [R1+0x3068] ;  /* 0x0030680001087983 */ /* 0x000ee20000300a00 */
        /* <DEDUP_REMOVED lines=9> */
[----:B------:R-:W-:Y:S01]  /*99e80*/  IMAD.MOV.U32 R27, RZ, RZ, R19 ;  /* 0x000000ffff1b7224 */ /* 0x000fe200078e0013 */
[----:B------:R-:W2:Y:S01]  /*99e90*/  LDL.LU R18, [R1+0x3054] ;  /* 0x0030540001127983 */ /* 0x000ea20000300800 */
[----:B------:R-:W2:Y:S03]  /*99ea0*/  LDL.LU R19, [R1+0x3050] ;  /* 0x0030500001137983 */ /* 0x000ea60000300800 */
[----:B------:R0:W-:Y:S02]  /*99eb0*/  STL.64 [R1+0x2f38], R26 ;  /* 0x002f381a01007387 */ /* 0x0001e40000100a00 */
[----:B0-----:R-:W-:-:S02]  /*99ec0*/  IMAD.MOV.U32 R26, RZ, RZ, R25 ;  /* 0x000000ffff1a7224 */ /* 0x001fc400078e0019 */
[----:B------:R-:W-:-:S05]  /*99ed0*/  IMAD.MOV.U32 R27, RZ, RZ, R24 ;  /* 0x000000ffff1b7224 */ /* 0x000fca00078e0018 */
[----:B------:R0:W-:Y:S01]  /*99ee0*/  STL.64 [R1+0x2f50], R26 ;  /* 0x002f501a01007387 */ /* 0x0001e20000100a00 */
        /* <DEDUP_REMOVED lines=39> */
[----:B------:R4:W-:Y:S02]  /*9a160*/  STL.64 [R1+0x2fb0], R26 ;  /* 0x002fb01a01007387 */ /* 0x0009e40000100a00 */
[----:B----4-:R-:W-:Y:S02]  /*9a170*/  IMAD.MOV.U32 R26, RZ, RZ, R11 ;  /* 0x000000ffff1a7224 */ /* 0x010fe400078e000b */
[----:B------:R-:W-:-:S05]  /*9a180*/  IMAD.MOV.U32 R27, RZ, RZ, R10 ;  /* 0x000000ffff1b7224 */ /* 0x000fca00078e000a */
[----:B------:R-:W-:Y:S04]  /*9a190*/  STL.64 [R1+0x2fc8], R26 ;  /* 0x002fc81a01007387 */ /* 0x000fe80000100a00 */
[----:B--2---:R-:W-:Y:S01]  /*9a1a0*/  STL.64 [R1+0x2f60], R18 ;  /* 0x002f601201007387 */ /* 0x004fe20000100a00 */
[----:B------:R0:W-:Y:S03]  /*9a1b0*/  STL.64 [R1+0x2f58], R16 ;  /* 0x002f581001007387 */ /* 0x0001e60000100a00 */
        /* <DEDUP_REMOVED lines=31> */
[----:B------:R-:W4:Y:S01]  /*9a3b0*/  LDL.LU R4, [R1+0x440] ;  /* 0x0004400001047983 */ /* 0x000f220000300800 */
[----:B------:R-:W4:Y:S02]  /*9a3c0*/  LDL.LU R5, [R1+0x444] ;  /* 0x0004440001057983 */ /* 0x000f240000300800 */
[----:B------:R-:W4:Y:S02]  /*9a3d0*/  LDL.LU R6, [R1+0x448] ;  /* 0x0004480001067983 */ /* 0x000f240000300800 */
[----:B------:R-:W-:-:S02]  /*9a3e0*/  IMAD.MOV.U32 R26, RZ, RZ, R3 ;  /* 0x000000ffff1a7224 */ /* 0x000fc400078e0003 */
[----:B------:R-:W-:Y:S01]  /*9a3f0*/  IMAD.MOV.U32 R27, RZ, RZ, R0 ;  /* 0x000000ffff1b7224 */ /* 0x000fe200078e0000 */
[----:B------:R-:W4:Y:S01]  /*9a400*/  LDL.LU R7, [R1+0x44c] ;  /* 0x00044c0001077983 */ /* 0x000f220000300800 */
[----:B------:R-:W4:Y:S02]  /*9a410*/  LDL.LU R8, [R1+0x750] ;  /* 0x0007500001087983 */ /* 0x000f240000300800 */
[----:B------:R-:W4:Y:S02]  /*9a420*/  LDL.LU R9, [R1+0x754] ;  /* 0x0007540001097983 */ /* 0x000f240000300800 */
[----:B------:R-:W4:Y:S01]  /*9a430*/  LDL.LU R10, [R1+0x758] ;  /* 0x00075800010a7983 */ /* 0x000f220000300800 */
[----:B------:R-:W4:Y:S01]  /*9a440*/  LDL.LU R11, [R1+0x75c] ;  /* 0x00075c00010b7983 */ /* 0x000f220000300800 */
[----:B------:R-:W-:Y:S03]  /*9a450*/  STL.64 [R1+0x3028], R26 ;  /* 0x0030281a01007387 */ /* 0x000fe60000100a00 */
[----:B---3--:R-:W-:Y:S01]  /*9a460*/  STL.64 [R1+0x2fc0], R18 ;  /* 0x002fc01201007387 */ /* 0x008fe20000100a00 */
[----:B--2---:R0:W-:Y:S03]  /*9a470*/  STL.64 [R1+0x2fb8], R16 ;  /* 0x002fb81001007387 */ /* 0x0041e60000100a00 */
        /* <DEDUP_REMOVED lines=35> */
[----:B0-----:R-:W3:Y:S02]  /*9a6b0*/  LDL.LU.64 R10, [R1+0x3040] ;  /* 0x00304000010a7983 */ /* 0x001ee40000300a00 */
[----:B---3--:R-:W-:Y:S02]  /*9a6c0*/  HMMA.16816.F32.BF16 R20, R20, R10, R4 ;  /* 0x0000000a1414723c */ /* 0x008fe40000041804 */
[----:B------:R-:W3:Y:S01]  /*9a6d0*/  LDL.LU.64 R6, [R1+0x3038] ;  /* 0x0030380001067983 */ /* 0x000ee20000300a00 */
[----:B------:R-:W3:Y:S11]  /*9a6e0*/  LDL.LU.64 R4, [R1+0x3030] ;  /* 0x0030300001047983 */ /* 0x000ef60000300a00 */
[----:B------:R-:W-:Y:S09]  /*9a6f0*/  @!UPT UIADD3 URZ, URZ, URZ, URZ ;  /* 0x0000003f3f3ff290 */ /* 0x000ff2000fffe03f */
[----:B------:R-:W-:Y:S01]  /*9a700*/  STL.64 [R1+0x2d0], R20 ;  /* 0x0002d01401007387 */ /* 0x000fe20000100a00 */
[----:B------:R-:W-:Y:S02]  /*9a710*/  STL.64 [R1+0x2d8], R22 ;  /* 0x0002d81601007387 */ /* 0x000fe40000100a00 */
[----:B------:R-:W0:Y:S02]  /*9a720*/  LDSM.16.MT88.4 R20, [R2+0x27080] ;  /* 0x027080000214783b */ /* 0x000e240000004200 */
[----:B0-----:R0:W-:Y:S02]  /*9a730*/  STL.64 [R1+0x2dc8], R22 ;  /* 0x002dc81601007387 */ /* 0x0011e40000100a00 */
[----:B------:R-:W-:Y:S02]  /*9a740*/  STL.64 [R1+0x2dc0], R20 ;  /* 0x002dc01401007387 */ /* 0x000fe40000100a00 */
[----:B0-----:R-:W3:Y:S02]  /*9a750*/  LDL.LU.64 R22, [R1+0xc8] ;  /* 0x0000c80001167983 */ /* 0x001ee40000300a00 */
[C---:B---3--:R-:W-:Y:S11]  /*9a760*/  HMMA.16816.F32.BF16 R24, R4.reuse, R22, R24 ;  /* 0x000000160418723c */ /* 0x048ff60000041818 */
        /* <DEDUP_REMOVED lines=97> */
[----:B------:R-:W3:Y:S01]  /*9ad80*/  LDL.LU R16, [R1+0x430] ;  /* 0x0004300001107983 */ /* 0x000ee20000300800 */
[----:B------:R-:W3:Y:S04]  /*9ad90*/  LDL.LU R17, [R1+0x434] ;  /* 0x0004340001117983 */ /* 0x000ee80000300800 */
        /* <DEDUP_REMOVED lines=9> */
[----:B------:R0:W-:Y:S02]  /*9ae30*/  STL.64 [R1+0x2e98], R14 ;  /* 0x002e980e01007387 */ /* 0x0001e40000100a00 */
[----:B------:R-:W2:Y:S01]  /*9ae40*/  LDL.LU R12, [R1+0x1e0] ;  /* 0x0001e000010c7983 */ /* 0x000ea20000300800 */
[----:B------:R-:W2:Y:S04]  /*9ae50*/  LDL.LU R13, [R1+0x1e4] ;  /* 0x0001e400010d7983 */ /* 0x000ea80000300800 */
[----:B0-----:R-:W2:Y:S01]  /*9ae60*/  LDL.LU R14, [R1+0x1e8] ;  /* 0x0001e800010e7983 */ /* 0x001ea20000300800 */
[----:B------:R-:W2:Y:S02]  /*9ae70*/  LDL.LU R15, [R1+0x1ec] ;  /* 0x0001ec00010f7983 */ /* 0x000ea40000300800 */
[----:B------:R-:W-:Y:S02]  /*9ae80*/  STL [R1+0x2dec], R10 ;  /* 0x002dec0a01007387 */ /* 0x000fe40000100800 */
[----:B------:R-:W-:Y:S02]  /*9ae90*/  STL [R1+0x2de8], R11 ;  /* 0x002de80b01007387 */ /* 0x000fe40000100800 */
[----:B------:R-:W-:-:S02]  /*9aea0*/  IMAD.MOV.U32 R8, RZ, RZ, R22 ;  /* 0x000000ffff087224 */ /* 0x000fc400078e0016 */
[----:B------:R-:W-:Y:S01]  /*9aeb0*/  IMAD.MOV.U32 R3, RZ, RZ, R23 ;  /* 0x000000ffff037224 */ /* 0x000fe200078e0017 */
[----:B--2---:R-:W-:Y:S11]  /*9aec0*/  HMMA.16816.F32.BF16 R4, R4, R10, R12 ;  /* 0x0000000a0404723c */ /* 0x004ff6000004180c */
[----:B------:R-:W-:Y:S11]  /*9aed0*/  @!UPT UIADD3 URZ, URZ, URZ, URZ ;  /* 0x0000003f3f3ff290 */ /* 0x000ff6000fffe03f */
[----:B------:R-:W-:Y:S01]  /*9aee0*/  @!UPT UIADD3 URZ, URZ, URZ, URZ ;  /* 0x0000003f3f3ff290 */ /* 0x000fe2000fffe03f */
[----:B------:R-:W-:Y:S01]  /*9aef0*/  STL.64 [R1+0x2b0], R4 ;  /* 0x0002b00401007387 */ /* 0x000fe20000100a00 */
[----:B------:R3:W-:Y:S02]  /*9af00*/  STL.64 [R1+0x2b8], R6 ;  /* 0x0002b80601007387 */ /* 0x0007e40000100a00 */
[C---:B---3--:R-:W-:Y:S11]  /*9af10*/  HMMA.16816.F32.BF16 R4, R24.reuse, R22, R16 ;  /* 0x000000161804723c */ /* 0x048ff60000041810 */
[----:B------:R-:W-:Y:S11]  /*9af20*/  @!UPT UIADD3 URZ, URZ, URZ, URZ ;  /* 0x0000003f3f3ff290 */ /* 0x000ff6000fffe03f */
[----:B------:R-:W-:Y:S01]  /*9af30*/  @!UPT UIADD3 URZ, URZ, URZ, URZ ;  /* 0x0000003f3f3ff290 */ /* 0x000fe2000fffe03f */
        /* <DEDUP_REMOVED lines=10> */
[----:B------:R-:W4:Y:S02]  /*9afe0*/  LDL.LU.64 R14, [R1+0x78] ;  /* 0x00007800010e7983 */ /* 0x000f240000300a00 */
[----:B----4-:R0:W-:Y:S04]  /*9aff0*/  STL.64 [R1+0x2ea8], R14 ;  /* 0x002ea80e01007387 */ /* 0x0101e80000100a00 */
[----:B0-----:R-:W4:Y:S04]  /*9b000*/  LDL.LU.64 R14, [R1+0x88] ;  /* 0x00008800010e7983 */ /* 0x001f280000300a00 */
[----:B----4-:R0:W-:Y:S04]  /*9b010*/  STL.64 [R1+0x2ec0], R14 ;  /* 0x002ec00e01007387 */ /* 0x0101e80000100a00 */
[----:B0-----:R-:W4:Y:S04]  /*9b020*/  LDL.LU.64 R14, [R1+0x98] ;  /* 0x00009800010e7983 */ /* 0x001f280000300a00 */
[----:B----4-:R0:W-:Y:S04]  /*9b030*/  STL.64 [R1+0x2ed8], R14 ;  /* 0x002ed80e01007387 */ /* 0x0101e80000100a00 */
[----:B0-----:R-:W3:Y:S01]  /*9b040*/  LDL.LU.64 R14, [R1+0xa8] ;  /* 0x0000a800010e7983 */ /* 0x001ee20000300a00 */
[----:B------:R-:W4:Y:S03]  /*9b050*/  LDL.LU.64 R6, [R1+0x58] ;  /* 0x0000580001067983 */ /* 0x000f260000300a00 */
[----:B----4-:R0:W-:Y:S01]  /*9b060*/  STL.64 [R1+0x2ea0], R6 ;  /* 0x002ea00601007387 */ /* 0x0101e20000100a00 */
        /* <DEDUP_REMOVED lines=17> */
[----:B------:R-:W-:Y:S02]  /*9b180*/  STL [R1+0x2df0], R8 ;  /* 0x002df00801007387 */ /* 0x000fe40000100800 */
[----:B------:R-:W4:Y:S01]  /*9b190*/  LDL.LU.64 R10, [R1+0xb8] ;  /* 0x0000b800010a7983 */ /* 0x000f220000300a00 */
[C---:B---3--:R-:W-:Y:S08]  /*9b1a0*/  HMMA.16816.F32.BF16 R20, R24.reuse, R14, R20 ;  /* 0x0000000e1814723c */ /* 0x048ff00000041814 */
[----:B----4-:R-:W-:Y:S01]  /*9b1b0*/  HMMA.16816.F32.BF16 R16, R24, R10, R16 ;  /* 0x0000000a1810723c */ /* 0x010fe20000041810 */
[----:B------:R-:W-:Y:S11]  /*9b1c0*/  IMAD.MOV.U32 R9, RZ, RZ, R11 ;  /* 0x000000ffff097224 */ /* 0x000ff600078e000b */
[----:B------:R-:W-:Y:S11]  /*9b1d0*/  @!UPT UIADD3 URZ, URZ, URZ, URZ ;  /* 0x0000003f3f3ff290 */ /* 0x000ff6000fffe03f */
[----:B------:R0:W-:Y:S01]  /*9b1e0*/  STL.64 [R1+0xd60], R16 ;  /* 0x000d601001007387 */ /* 0x0001e20000100a00 */
[----:B------:R1:W-:Y:S02]  /*9b1f0*/  STL.64 [R1+0xd68], R18 ;  /* 0x000d681201007387 */ /* 0x0003e40000100a00 */
[----:B0-----:R-:W-:Y:S01]  /*9b200*/  IMAD.MOV.U32 R16, RZ, RZ, R10 ;  /* 0x000000ffff107224 */ /* 0x001fe200078e000a */
[----:B-1----:R-:W3:Y:S01]  /*9b210*/  LDL.LU.64 R18, [R1+0x2ee0] ;  /* 0x002ee00001127983 */ /* 0x002ee20000300a00 */
[----:B------:R0:W-:Y:S02]  /*9b220*/  STL [R1+0x2dfc], R9 ;  /* 0x002dfc0901007387 */ /* 0x0001e40000100800 */
[----:B------:R-:W4:Y:S02]  /*9b230*/  LDL.LU R8, [R1+0x3d0] ;  /* 0x0003d00001087983 */ /* 0x000f240000300800 */
[----:B------:R-:W-:Y:S01]  /*9b240*/  IMAD.MOV.U32 R17, RZ, RZ, R15 ;  /* 0x000000ffff117224 */ /* 0x000fe200078e000f */
[----:B0-----:R-:W4:Y:S01]  /*9b250*/  LDL.LU R9, [R1+0x3d4] ;  /* 0x0003d40001097983 */ /* 0x001f220000300800 */
[----:B------:R-:W4:Y:S02]  /*9b260*/  LDL.LU R10, [R1+0x3d8] ;  /* 0x0003d800010a7983 */ /* 0x000f240000300800 */
[----:B------:R-:W4:Y:S02]  /*9b270*/  LDL.LU R11, [R1+0x3dc] ;  /* 0x0003dc00010b7983 */ /* 0x000f240000300800 */
[----:B------:R-:W-:Y:S01]  /*9b280*/  STL [R1+0x2df8], R16 ;  /* 0x002df81001007387 */ /* 0x000fe20000100800 */
[----:B------:R0:W-:Y:S01]  /*9b290*/  STL.64 [R1+0xd50], R20 ;  /* 0x000d501401007387 */ /* 0x0001e20000100a00 */
[----:B------:R-:W-:Y:S02]  /*9b2a0*/  STL.64 [R1+0xd58], R22 ;  /* 0x000d581601007387 */ /* 0x000fe40000100a00 */
[----:B0-----:R-:W-:-:S02]  /*9b2b0*/  IMAD.MOV.U32 R20, RZ, RZ, R14 ;  /* 0x000000ffff147224 */ /* 0x001fc400078e000e */
[----:B------:R-:W2:Y:S01]  /*9b2c0*/  LDL.LU.64 R14, [R1+0x2ed8] ;  /* 0x002ed800010e7983 */ /* 0x000ea20000300a00 */
[----:B------:R0:W-:Y:S03]  /*9b2d0*/  STL [R1+0x2e20], R17 ;  /* 0x002e201101007387 */ /* 0x0001e60000100800 */
[----:B---3--:R1:W-:Y:S01]  /*9b2e0*/  STL.64 [R1+0x2e90], R18 ;  /* 0x002e901201007387 */ /* 0x0083e20000100a00 */
[----:B------:R-:W3:Y:S02]  /*9b2f0*/  LDL.LU R16, [R1+0x3c0] ;  /* 0x0003c00001107983 */ /* 0x000ee40000300800 */
[----:B0-----:R-:W3:Y:S01]  /*9b300*/  LDL.LU R17, [R1+0x3c4] ;  /* 0x0003c40001117983 */ /* 0x001ee20000300800 */
[----:B-1----:R-:W3:Y:S01]  /*9b310*/  LDL.LU R18, [R1+0x3c8] ;  /* 0x0003c80001127983 */ /* 0x002ee20000300800 */
        /* <DEDUP_REMOVED lines=21> */
[----:B------:R-:W-:Y:S03]  /*9b470*/  STL.64 [R1+0x2e00], R20 ;  /* 0x002e001401007387 */ /* 0x000fe60000100a00 */
[----:B0-----:R-:W3:Y:S01]  /*9b480*/  LDL.LU.64 R22, [R1+0x68] ;  /* 0x0000680001167983 */ /* 0x001ee20000300a00 */
        /* <DEDUP_REMOVED lines=8> */
[----:B------:R-:W4:Y:S02]  /*9b510*/  LDL.LU R12, [R1+0xe9c] ;  /* 0x000e9c00010c7983 */ /* 0x000f240000300800 */
[----:B---3--:R-:W-:Y:S01]  /*9b520*/  IMAD.MOV.U32 R0, RZ, RZ, R23 ;  /* 0x000000ffff007224 */ /* 0x008fe200078e0017 */
[----:B--2---:R-:W-:Y:S01]  /*9b530*/  STL.64 [R1+0x2e60], R14 ;  /* 0x002e600e01007387 */ /* 0x004fe20000100a00 */
[----:B----4-:R0:W-:Y:S02]  /*9b540*/  STL [R1+0x2e58], R12 ;  /* 0x002e580c01007387 */ /* 0x0101e40000100800 */
[C---:B0-----:R-:W-:Y:S11]  /*9b550*/  HMMA.16816.F32.BF16 R12, R24.reuse, R22, R8 ;  /* 0x00000016180c723c */ /* 0x041ff60000041808 */
[----:B------:R-:W-:Y:S11]  /*9b560*/  @!UPT UIADD3 URZ, URZ, URZ, URZ ;  /* 0x0000003f3f3ff290 */ /* 0x000ff6000fffe03f */
[----:B------:R-:W-:Y:S01]  /*9b570*/  @!UPT UIADD3 URZ, URZ, URZ, URZ ;  /* 0x0000003f3f3ff290 */ /* 0x000fe2000fffe03f */
[----:B------:R-:W-:Y:S01]  /*9b580*/  STL.64 [R1+0xb30], R12 ;  /* 0x000b300c01007387 */ /* 0x000fe20000100a00 */
[----:B------:R0:W-:Y:S02]  /*9b590*/  STL.64 [R1+0xb38], R14 ;  /* 0x000b380e01007387 */ /* 0x0001e40000100a00 */
[C---:B0-----:R-:W-:Y:S01]  /*9b5a0*/  HMMA.16816.F32.BF16 R12, R24.reuse, R6, R16 ;  /* 0x00000006180c723c */ /* 0x041fe20000041810 */
[----:B------:R-:W-:Y:S02]  /*9b5b0*/  IMAD.MOV.U32 R11, RZ, RZ, R22 ;  /* 0x000000ffff0b7224 */ /* 0x000fe400078e0016 */
[----:B------:R-:W-:Y:S02]  /*9b5c0*/  IMAD.MOV.U32 R10, RZ, RZ, R7 ;  /* 0x000000ffff0a7224 */ /* 0x000fe400078e0007 */
[----:B------:R-:W-:Y:S11]  /*9b5d0*/  IMAD.MOV.U32 R8, RZ, RZ, R6 ;  /* 0x000000ffff087224 */ /* 0x000ff600078e0006 */
[----:B------:R-:W-:Y:S07]  /*9b5e0*/  @!UPT UIADD3 URZ, URZ, URZ, URZ ;  /* 0x0000003f3f3ff290 */ /* 0x000fee000fffe03f */
[----:B------:R-:W-:Y:S01]  /*9b5f0*/  STL.64 [R1+0xb50], R12 ;  /* 0x000b500c01007387 */ /* 0x000fe20000100a00 */
[----:B------:R-:W-:Y:S02]  /*9b600*/  STL.64 [R1+0xb58], R14 ;  /* 0x000b580e01007387 */ /* 0x000fe40000100a00 */
[----:B------:R-:W2:Y:S02]  /*9b610*/  LDL.LU R16, [R1+0x3b0] ;  /* 0x0003b00001107983 */ /* 0x000ea40000300800 */
[----:B------:R-:W2:Y:S01]  /*9b620*/  LDL.LU R17, [R1+0x3b4] ;  /* 0x0003b40001117983 */ /* 0x000ea20000300800 */
[----:B------:R-:W2:Y:S01]  /*9b630*/  LDL.LU R18, [R1+0x3b8] ;  /* 0x0003b80001127983 */ /* 0x000ea20000300800 */
[----:B------:R-:W2:Y:S02]  /*9b640*/  LDL.LU R19, [R1+0x3bc] ;  /* 0x0003bc0001137983 */ /* 0x000ea40000300800 */
[----:B------:R-:W2:Y:S02]  /*9b650*/  LDL.LU.64 R6, [R1+0x48] ;  /* 0x0000480001067983 */ /* 0x000ea40000300a00 */
[----:B------:R-:W-:Y:S01]  /*9b660*/  STL.64 [R1+0x2e70], R10 ;  /* 0x002e700a01007387 */ /* 0x000fe20000100a00 */
[----:B------:R-:W-:Y:S01]  /*9b670*/  STL [R1+0x2e68], R8 ;  /* 0x002e680801007387 */ /* 0x000fe20000100800 */
[----:B------:R-:W3:Y:S02]  /*9b680*/  LDL.LU R20, [R1+0x350] ;  /* 0x0003500001147983 */ /* 0x000ee40000300800 */
[----:B------:R-:W3:Y:S02]  /*9b690*/  LDL.LU R21, [R1+0x354] ;  /* 0x0003540001157983 */ /* 0x000ee40000300800 */
[----:B------:R-:W4:Y:S01]  /*9b6a0*/  LDL.LU R22, [R1+0x358] ;  /* 0x0003580001167983 */ /* 0x000f220000300800 */
[----:B------:R-:W4:Y:S04]  /*9b6b0*/  LDL.LU R23, [R1+0x35c] ;  /* 0x00035c0001177983 */ /* 0x000f280000300800 */
[----:B----4-:R-:W-:Y:S01]  /*9b6c0*/  STL.64 [R1+0x2e18], R22 ;  /* 0x002e181601007387 */ /* 0x010fe20000100a00 */
[----:B---3--:R0:W-:Y:S03]  /*9b6d0*/  STL.64 [R1+0x2e10], R20 ;  /* 0x002e101401007387 */ /* 0x0081e60000100a00 */
[----:B0-----:R-:W3:Y:S01]  /*9b6e0*/  LDL.LU R20, [R1+0x360] ;  /* 0x0003600001147983 */ /* 0x001ee20000300800 */
[----:B------:R-:W3:Y:S02]  /*9b6f0*/  LDL.LU R21, [R1+0x364] ;  /* 0x0003640001157983 */ /* 0x000ee40000300800 */
[----:B------:R-:W4:Y:S02]  /*9b700*/  LDL.LU R22, [R1+0x368] ;  /* 0x0003680001167983 */ /* 0x000f240000300800 */
[----:B------:R-:W4:Y:S01]  /*9b710*/  LDL.LU R23, [R1+0x36c] ;  /* 0x00036c0001177983 */ /* 0x000f220000300800 */
[----:B------:R-:W2:Y:S01]  /*9b720*/  LDL.LU R8, [R1+0x390] ;  /* 0x0003900001087983 */ /* 0x000ea20000300800 */
[----:B------:R-:W2:Y:S02]  /*9b730*/  LDL.LU R9, [R1+0x394] ;  /* 0x0003940001097983 */ /* 0x000ea40000300800 */
[----:B------:R-:W2:Y:S02]  /*9b740*/  LDL.LU R10, [R1+0x398] ;  /* 0x00039800010a7983 */ /* 0x000ea40000300800 */
[----:B------:R-:W2:Y:S02]  /*9b750*/  LDL.LU R11, [R1+0x39c] ;  /* 0x00039c00010b7983 */ /* 0x000ea40000300800 */
[----:B--2---:R0:W-:Y:S01]  /*9b760*/  STL.64 [R1+0x2e80], R10 ;  /* 0x002e800a01007387 */ /* 0x0041e20000100a00 */
[----:B------:R-:W-:Y:S03]  /*9b770*/  STL.64 [R1+0x2e78], R8 ;  /* 0x002e780801007387 */ /* 0x000fe60000100a00 */
[----:B0-----:R-:W2:Y:S01]  /*9b780*/  LDL.LU.64 R10, [R1+0x38] ;  /* 0x00003800010a7983 */ /* 0x001ea20000300a00 */
[----:B------:R-:W2:Y:S01]  /*9b790*/  LDL.LU.64 R14, [R1+0x28] ;  /* 0x00002800010e7983 */ /* 0x000ea20000300a00 */
[----:B------:R-:W-:Y:S02]  /*9b7a0*/  HMMA.16816.F32.BF16 R16, R24, R6, R16 ;  /* 0x000000061810723c */ /* 0x000fe40000041810 */
[----:B--2---:R0:W-:Y:S01]  /*9b7b0*/  STL.64 [R1+0x2e88], R14 ;  /* 0x002e880e01007387 */ /* 0x0041e20000100a00 */
[----:B------:R-:W2:Y:S02]  /*9b7c0*/  LDL.LU R12, [R1+0x3a0] ;  /* 0x0003a000010c7983 */ /* 0x000ea40000300800 */
[----:B------:R-:W2:Y:S01]  /*9b7d0*/  LDL.LU R13, [R1+0x3a4] ;  /* 0x0003a400010d7983 */ /* 0x000ea20000300800 */
[----:B0-----:R-:W2:Y:S01]  /*9b7e0*/  LDL.LU R14, [R1+0x3a8] ;  /* 0x0003a800010e7983 */ /* 0x001ea20000300800 */
[----:B------:R-:W2:Y:S02]  /*9b7f0*/  LDL.LU R15, [R1+0x3ac] ;  /* 0x0003ac00010f7983 */ /* 0x000ea40000300800 */
[----:B----4-:R-:W-:Y:S02]  /*9b800*/  STL.64 [R1+0x2e30], R22 ;  /* 0x002e301601007387 */ /* 0x010fe40000100a00 */
[----:B---3--:R0:W-:Y:S02]  /*9b810*/  STL.64 [R1+0x2e28], R20 ;  /* 0x002e281401007387 */ /* 0x0081e40000100a00 */
[----:B0-----:R-:W3:Y:S01]  /*9b820*/  LDL.LU R20, [R1+0x370] ;  /* 0x0003700001147983 */ /* 0x001ee20000300800 */
[----:B------:R-:W3:Y:S02]  /*9b830*/  LDL.LU R21, [R1+0x374] ;  /* 0x0003740001157983 */ /* 0x000ee40000300800 */
[----:B------:R-:W4:Y:S02]  /*9b840*/  LDL.LU R22, [R1+0x378] ;  /* 0x0003780001167983 */ /* 0x000f240000300800 */
[----:B------:R-:W4:Y:S02]  /*9b850*/  LDL.LU R23, [R1+0x37c] ;  /* 0x00037c0001177983 */ /* 0x000f240000300800 */
[----:B----4-:R0:W-:Y:S01]  /*9b860*/  STL.64 [R1+0x2e40], R22 ;  /* 0x002e401601007387 */ /* 0x0101e20000100a00 */
[----:B---3--:R-:W-:Y:S03]  /*9b870*/  STL.64 [R1+0x2e38], R20 ;  /* 0x002e381401007387 */ /* 0x008fe60000100a00 */
[----:B0-----:R-:W3:Y:S01]  /*9b880*/  LDL.LU.64 R22, [R1+0x18] ;  /* 0x0000180001167983 */ /* 0x001ee20000300a00 */
[----:B------:R-:W-:Y:S02]  /*9b890*/  STL.64 [R1+0x9b0], R16 ;  /* 0x0009b01001007387 */ /* 0x000fe40000100a00 */
[----:B------:R0:W-:Y:S02]  /*9b8a0*/  STL.64 [R1+0x9b8], R18 ;  /* 0x0009b81201007387 */ /* 0x0001e40000100a00 */
[----:B0-----:R-:W4:Y:S01]  /*9b8b0*/  LDL.LU.64 R18, [R1+0x2e90] ;  /* 0x002e900001127983 */ /* 0x001f220000300a00 */
[----:B------:R-:W-:-:S02]  /*9b8c0*/  IMAD.MOV.U32 R16, RZ, RZ, R6 ;  /* 0x000000ffff107224 */ /* 0x000fc400078e0006 */
[----:B------:R-:W-:Y:S01]  /*9b8d0*/  IMAD.MOV.U32 R3, RZ, RZ, R7 ;  /* 0x000000ffff037224 */ /* 0x000fe200078e0007 */
[----:B----4-:R-:W-:Y:S02]  /*9b8e0*/  STL.64 [R1+0x2e50], R18 ;  /* 0x002e501201007387 */ /* 0x010fe40000100a00 */
[----:B------:R0:W-:Y:S02]  /*9b8f0*/  STL [R1+0x2e48], R16 ;  /* 0x002e481001007387 */ /* 0x0001e40000100800 */
[----:B0-----:R-:W3:Y:S01]  /*9b900*/  LDL.LU R16, [R1+0x380] ;  /* 0x0003800001107983 */ /* 0x001ee20000300800 */
[----:B------:R-:W3:Y:S02]  /*9b910*/  LDL.LU R17, [R1+0x384] ;  /* 0x0003840001117983 */ /* 0x000ee40000300800 */
[----:B------:R-:W3:Y:S02]  /*9b920*/  LDL.LU R18, [R1+0x388] ;  /* 0x0003880001127983 */ /* 0x000ee40000300800 */
[----:B------:R-:W3:Y:S01]  /*9b930*/  LDL.LU R19, [R1+0x38c] ;  /* 0x00038c0001137983 */ /* 0x000ee20000300800 */
[----:B------:R-:W4:Y:S01]  /*9b940*/  LDL.LU R4, [R1+0xd0] ;  /* 0x0000d00001047983 */ /* 0x000f220000300800 */
[----:B------:R-:W4:Y:S02]  /*9b950*/  LDL.LU R5, [R1+0xd4] ;  /* 0x0000d40001057983 */ /* 0x000f240000300800 */
[----:B------:R-:W3:Y:S02]  /*9b960*/  LDL.LU R6, [R1+0xd8] ;  /* 0x0000d80001067983 */ /* 0x000ee40000300800 */
[----:B------:R-:W3:Y:S01]  /*9b970*/  LDL.LU R7, [R1+0xdc] ;  /* 0x0000dc0001077983 */ /* 0x000ee20000300800 */
[----:B--2---:R-:W-:Y:S01]  /*9b980*/  HMMA.16816.F32.BF16 R12, R24, R10, R12 ;  /* 0x0000000a180c723c */ /* 0x004fe2000004180c */
[----:B---3--:R-:W-:Y:S01]  /*9b990*/  STL.64 [R1+0x2c70], R6 ;  /* 0x002c700601007387 */ /* 0x008fe20000100a00 */
[----:B----4-:R0:W-:Y:S03]  /*9b9a0*/  STL.64 [R1+0x2c68], R4 ;  /* 0x002c680401007387 */ /* 0x0101e60000100a00 */
[----:B0-----:R-:W2:Y:S01]  /*9b9b0*/  LDL.LU R4, [R1+0xf0] ;  /* 0x0000f00001047983 */ /* 0x001ea20000300800 */
[----:B------:R-:W2:Y:S02]  /*9b9c0*/  LDL.LU R5, [R1+0xf4] ;  /* 0x0000f40001057983 */ /* 0x000ea40000300800 */
[----:B------:R-:W3:Y:S02]  /*9b9d0*/  LDL.LU R6, [R1+0xf8] ;  /* 0x0000f80001067983 */ /* 0x000ee40000300800 */
[----:B------:R-:W3:Y:S02]  /*9b9e0*/  LDL.LU R7, [R1+0xfc] ;  /* 0x0000fc0001077983 */ /* 0x000ee40000300800 */
[----:B---3--:R0:W-:Y:S01]  /*9b9f0*/  STL.64 [R1+0x2c80], R6 ;  /* 0x002c800601007387 */ /* 0x0081e20000100a00 */
[----:B--2---:R1:W-:Y:S03]  /*9ba00*/  STL.64 [R1+0x2c78], R4 ;  /* 0x002c780401007387 */ /* 0x0043e60000100a00 */
[----:B0-----:R-:W2:Y:S01]  /*9ba10*/  LDL.LU R6, [R1+0x8] ;  /* 0x0000080001067983 */ /* 0x001ea20000300800 */
[----:B------:R-:W2:Y:S06]  /*9ba20*/  LDL.LU R7, [R1+0xc] ;  /* 0x00000c0001077983 */ /* 0x000eac0000300800 */
[----:B------:R-:W-:Y:S02]  /*9ba30*/  STL.64 [R1+0x990], R12 ;  /* 0x0009900c01007387 */ /* 0x000fe40000100a00 */
[----:B------:R0:W-:Y:S02]  /*9ba40*/  STL.64 [R1+0x998], R14 ;  /* 0x0009980e01007387 */ /* 0x0001e40000100a00 */
[----:B-1----:R-:W-:-:S02]  /*9ba50*/  IMAD.MOV.U32 R5, RZ, RZ, R10 ;  /* 0x000000ffff057224 */ /* 0x002fc400078e000a */
[----:B------:R-:W-:Y:S01]  /*9ba60*/  IMAD.MOV.U32 R4, RZ, RZ, R11 ;  /* 0x000000ffff047224 */ /* 0x000fe200078e000b */
[----:B0-----:R-:W3:Y:S01]  /*9ba70*/  LDL.LU.64 R14, [R1+0x2e88] ;  /* 0x002e8800010e7983 */ /* 0x001ee20000300a00 */
[----:B------:R-:W3:Y:S02]  /*9ba80*/  LDL.LU.64 R10, [R1+0x2e80] ;  /* 0x002e8000010a7983 */ /* 0x000ee40000300a00 */
[----:B------:R-:W3:Y:S01]  /*9ba90*/  LDL.LU.64 R8, [R1+0x2e78] ;  /* 0x002e780001087983 */ /* 0x000ee20000300a00 */
[----:B------:R-:W-:Y:S01]  /*9baa0*/  HMMA.16816.F32.BF16 R16, R24, R22, R16 ;  /* 0x000000161810723c */ /* 0x000fe20000041810 */
[----:B------:R-:W-:-:S07]  /*9bab0*/  IMAD.MOV.U32 R28, RZ, RZ, R22 ;  /* 0x000000ffff1c7224 */ /* 0x000fce00078e0016 */
[C---:B---3--:R-:W-:Y:S01]  /*9bac0*/  HMMA.16816.F32.BF16 R8, R24.reuse, R14, R8 ;  /* 0x0000000e1808723c */ /* 0x048fe20000041808 */
[----:B------:R-:W-:Y:S11]  /*9bad0*/  IMAD.MOV.U32 R13, RZ, RZ, R15 ;  /* 0x000000ffff0d7224 */ /* 0x000ff600078e000f */
[----:B------:R-:W-:Y:S11]  /*9bae0*/  @!UPT UIADD3 URZ, URZ, URZ, URZ ;  /* 0x0000003f3f3ff290 */ /* 0x000ff6000fffe03f */
[----:B------:R0:W-:Y:S01]  /*9baf0*/  STL.64 [R1+0x980], R8 ;  /* 0x0009800801007387 */ /* 0x0001e20000100a00 */
[----:B------:R1:W-:Y:S02]  /*9bb00*/  STL.64 [R1+0x988], R10 ;  /* 0x0009880a01007387 */ /* 0x0003e40000100a00 */
[----:B0-----:R-:W-:Y:S01]  /*9bb10*/  IMAD.MOV.U32 R9, RZ, RZ, R14 ;  /* 0x000000ffff097224 */ /* 0x001fe200078e000e */
[----:B-1----:R-:W3:Y:S01]  /*9bb20*/  LDL.LU.64 R10, [R1+0x2e70] ;  /* 0x002e7000010a7983 */ /* 0x002ee20000300a00 */
[----:B------:R-:W4:Y:S02]  /*9bb30*/  LDL.LU R8, [R1+0x2e68] ;  /* 0x002e680001087983 */ /* 0x000f240000300800 */
[----:B------:R-:W2:Y:S02]  /*9bb40*/  LDL.LU.64 R14, [R1+0x2e60] ;  /* 0x002e6000010e7983 */ /* 0x000ea40000300a00 */
[----:B------:R-:W2:Y:S01]  /*9bb50*/  LDL.LU R12, [R1+0x2e58] ;  /* 0x002e5800010c7983 */ /* 0x000ea20000300800 */
[----:B------:R0:W-:Y:S01]  /*9bb60*/  STL.64 [R1+0x970], R16 ;  /* 0x0009701001007387 */ /* 0x0001e20000100a00 */
[----:B------:R1:W-:Y:S02]  /*9bb70*/  STL.64 [R1+0x978], R18 ;  /* 0x0009781201007387 */ /* 0x0003e40000100a00 */
[----:B0-----:R-:W-:Y:S01]  /*9bb80*/  IMAD.MOV.U32 R17, RZ, RZ, R23 ;  /* 0x000000ffff117224 */ /* 0x001fe200078e0017 */
[----:B-1----:R-:W2:Y:S01]  /*9bb90*/  LDL.LU.64 R18, [R1+0x2e50] ;  /* 0x002e500001127983 */ /* 0x002ea20000300a00 */
[----:B------:R-:W2:Y:S02]  /*9bba0*/  LDL.LU R16, [R1+0x2e48] ;  /* 0x002e480001107983 */ /* 0x000ea40000300800 */
        /* <DEDUP_REMOVED lines=12> */
[----:B------:R-:W3:Y:S01]  /*9bc70*/  LDL.LU R28, [R1+0x2e24] ;  /* 0x002e2400011c7983 */ /* 0x000ee20000300800 */
[----:B------:R-:W3:Y:S03]  /*9bc80*/  LDL.LU R17, [R1+0x2e20] ;  /* 0x002e200001117983 */ /* 0x000ee60000300800 */
[----:B------:R-:W-:Y:S01]  /*9bc90*/  STL.64 [R1+0x2cb0], R6 ;  /* 0x002cb00601007387 */ /* 0x000fe20000100a00 */
        /* <DEDUP_REMOVED lines=8> */
[----:B------:R-:W-:Y:S01]  /*9bd20*/  IMAD.MOV.U32 R7, RZ, RZ, R13 ;  /* 0x000000ffff077224 */ /* 0x000fe200078e000d */
[----:B--2---:R-:W-:Y:S11]  /*9bd30*/  HMMA.16816.F32.BF16 R20, R24, R14, R20 ;  /* 0x0000000e1814723c */ /* 0x004ff60000041814 */
[----:B------:R-:W-:Y:S11]  /*9bd40*/  @!UPT UIADD3 URZ, URZ, URZ, URZ ;  /* 0x0000003f3f3ff290 */ /* 0x000ff6000fffe03f */
[----:B------:R-:W-:Y:S01]  /*9bd50*/  @!UPT UIADD3 URZ, URZ, URZ, URZ ;  /* 0x0000003f3f3ff290 */ /* 0x000fe2000fffe03f */
[----:B------:R-:W-:Y:S01]  /*9bd60*/  STL.64 [R1+0x840], R20 ;  /* 0x0008401401007387 */ /* 0x000fe20000100a00 */
[----:B------:R0:W-:Y:S03]  /*9bd70*/  STL.64 [R1+0x848], R22 ;  /* 0x0008481601007387 */ /* 0x0001e60000100a00 */
[----:B0-----:R-:W2:Y:S01]  /*9bd80*/  LDL.LU.64 R22, [R1+0x2e08] ;  /* 0x002e080001167983 */ /* 0x001ea20000300a00 */
[----:B------:R-:W2:Y:S02]  /*9bd90*/  LDL.LU.64 R20, [R1+0x2e00] ;  /* 0x002e000001147983 */ /* 0x000ea40000300a00 */
[----:B------:R-:W2:Y:S02]  /*9bda0*/  LDL.LU R9, [R1+0x2dfc] ;  /* 0x002dfc0001097983 */ /* 0x000ea40000300800 */
[----:B------:R-:W-:Y:S01]  /*9bdb0*/  STL.64 [R1+0x2cc8], R6 ;  /* 0x002cc80601007387 */ /* 0x000fe20000100a00 */
[----:B------:R-:W-:Y:S01]  /*9bdc0*/  STL.64 [R1+0x2c90], R14 ;  /* 0x002c900e01007387 */ /* 0x000fe20000100a00 */
[----:B------:R0:W-:Y:S03]  /*9bdd0*/  STL [R1+0x2c88], R12 ;  /* 0x002c880c01007387 */ /* 0x0001e60000100800 */
        /* <DEDUP_REMOVED lines=15> */
[----:B------:R-:W2:Y:S01]  /*9bed0*/  LDL.LU R16, [R1+0x2df8] ;  /* 0x002df80001107983 */ /* 0x000ea20000300800 */
[----:B------:R-:W2:Y:S03]  /*9bee0*/  LDL.LU R3, [R1+0x2df4] ;  /* 0x002df40001037983 */ /* 0x000ea60000300800 */
[----:B------:R4:W-:Y:S02]  /*9bef0*/  STL.64 [R1+0x2cf8], R6 ;  /* 0x002cf80601007387 */ /* 0x0009e40000100a00 */
[----:B----4-:R-:W-:Y:S02]  /*9bf00*/  IMAD.MOV.U32 R6, RZ, RZ, R8 ;  /* 0x000000ffff067224 */ /* 0x010fe400078e0008 */
[----:B---3--:R-:W-:Y:S01]  /*9bf10*/  IMAD.MOV.U32 R7, RZ, RZ, R10 ;  /* 0x000000ffff077224 */ /* 0x008fe200078e000a */
[----:B------:R-:W3:Y:S01]  /*9bf20*/  LDL.LU R8, [R1+0x2df0] ;  /* 0x002df00001087983 */ /* 0x000ee20000300800 */
[----:B------:R-:W4:Y:S03]  /*9bf30*/  LDL.LU R10, [R1+0x2dec] ;  /* 0x002dec00010a7983 */ /* 0x000f260000300800 */
        /* <DEDUP_REMOVED lines=9> */
[----:B------:R-:W4:Y:S01]  /*9bfd0*/  LDL.LU R11, [R1+0x2de8] ;  /* 0x002de800010b7983 */ /* 0x000f220000300800 */
        /* <DEDUP_REMOVED lines=10> */
[----:B------:R-:W3:Y:S04]  /*9c080*/  LDL.LU R2, [R1+0x2de0] ;  /* 0x002de00001027983 */ /* 0x000ee80000300800 */
[----:B------:R-:W-:Y:S04]  /*9c090*/  STL.64 [R1+0x2d40], R6 ;  /* 0x002d400601007387 */ /* 0x000fe80000100a00 */
[----:B--2---:R-:W-:Y:S01]  /*9c0a0*/  STL.64 [R1+0x2cf0], R14 ;  /* 0x002cf00e01007387 */ /* 0x004fe20000100a00 */
[----:B------:R0:W-:Y:S03]  /*9c0b0*/  STL.64 [R1+0x2ce8], R12 ;  /* 0x002ce80c01007387 */ /* 0x0001e60000100a00 */
[----:B0-----:R-:W2:Y:S01]  /*9c0c0*/  LDL.LU R12, [R1+0x140] ;  /* 0x00014000010c7983 */ /* 0x001ea20000300800 */
[----:B------:R-:W2:Y:S02]  /*9c0d0*/  LDL.LU R13, [R1+0x144] ;  /* 0x00014400010d7983 */ /* 0x000ea40000300800 */
[----:B------:R-:W2:Y:S02]  /*9c0e0*/  LDL.LU R14, [R1+0x148] ;  /* 0x00014800010e7983 */ /* 0x000ea40000300800 */
[----:B------:R-:W-:-:S02]  /*9c0f0*/  IMAD.MOV.U32 R6, RZ, RZ, R28 ;  /* 0x000000ffff067224 */ /* 0x000fc400078e001c */
[----:B------:R-:W-:Y:S02]  /*9c100*/  IMAD.MOV.U32 R7, RZ, RZ, R23 ;  /* 0x000000ffff077224 */ /* 0x000fe400078e0017 */
[----:B---3--:R-:W-:Y:S02]  /*9c110*/  IMAD.MOV.U32 R15, RZ, RZ, R2 ;  /* 0x000000ffff0f7224 */ /* 0x008fe400078e0002 */
[----:B------:R-:W3:Y:S01]  /*9c120*/  LDL.LU R2, [R1+0x2ddc] ;  /* 0x002ddc0001027983 */ /* 0x000ee20000300800 */
[----:B------:R-:W-:Y:S03]  /*9c130*/  STL.64 [R1+0x2d58], R6 ;  /* 0x002d580601007387 */ /* 0x000fe60000100a00 */
        /* <DEDUP_REMOVED lines=32> */
[----:B--2---:R-:W-:Y:S01]  /*9c340*/  STL.64 [R1+0x2d50], R14 ;  /* 0x002d500e01007387 */ /* 0x004fe20000100a00 */
[----:B------:R0:W-:Y:S03]  /*9c350*/  STL.64 [R1+0x2d48], R12 ;  /* 0x002d480c01007387 */ /* 0x0001e60000100a00 */
[----:B0-----:R-:W2:Y:S01]  /*9c360*/  LDL.LU R12, [R1+0x180] ;  /* 0x00018000010c7983 */ /* 0x001ea20000300800 */
[----:B------:R-:W2:Y:S02]  /*9c370*/  LDL.LU R13, [R1+0x184] ;  /* 0x00018400010d7983 */ /* 0x000ea40000300800 */
[----:B------:R-:W2:Y:S02]  /*9c380*/  LDL.LU R14, [R1+0x188] ;  /* 0x00018800010e7983 */ /* 0x000ea40000300800 */
[----:B---3--:R-:W-:-:S02]  /*9c390*/  IMAD.MOV.U32 R15, RZ, RZ, R2 ;  /* 0x000000ffff0f7224 */ /* 0x008fc400078e0002 */
[----:B------:R-:W3:Y:S04]  /*9c3a0*/  LDL.LU R2, [R1+0x2dd4] ;  /* 0x002dd40001027983 */ /* 0x000ee80000300800 */
        /* <DEDUP_REMOVED lines=19> */
[----:B------:R-:W-:Y:S01]  /*9c4e0*/  IMAD.MOV.U32 R7, RZ, RZ, R3 ;  /* 0x000000ffff077224 */ /* 0x000fe200078e0003 */
[----:B----4-:R-:W-:Y:S01]  /*9c4f0*/  HMMA.16816.F32.BF16 R24, R24, R10, R20 ;  /* 0x0000000a1818723c */ /* 0x010fe20000041814 */
[----:B--2---:R-:W-:Y:S01]  /*9c500*/  STL.64 [R1+0x2db0], R14 ;  /* 0x002db00e01007387 */ /* 0x004fe20000100a00 */
[----:B------:R0:W-:Y:S03]  /*9c510*/  STL.64 [R1+0x2da8], R12 ;  /* 0x002da80c01007387 */ /* 0x0001e60000100a00 */
[----:B0-----:R-:W2:Y:S01]  /*9c520*/  LDL.LU R12, [R1+0x1c0] ;  /* 0x0001c000010c7983 */ /* 0x001ea20000300800 */
[----:B------:R-:W2:Y:S02]  /*9c530*/  LDL.LU R13, [R1+0x1c4] ;  /* 0x0001c400010d7983 */ /* 0x000ea40000300800 */
[----:B------:R-:W2:Y:S02]  /*9c540*/  LDL.LU R14, [R1+0x1c8] ;  /* 0x0001c800010e7983 */ /* 0x000ea40000300800 */
[----:B------:R-:W4:Y:S01]  /*9c550*/  LDL.LU R16, [R1+0xe48] ;  /* 0x000e480001107983 */ /* 0x000f220000300800 */
[----:B------:R-:W2:Y:S01]  /*9c560*/  LDL.LU R29, [R1+0x1298] ;  /* 0x00129800011d7983 */ /* 0x000ea20000300800 */
[----:B------:R-:W2:Y:S02]  /*9c570*/  LDL.LU R28, [R1+0x1290] ;  /* 0x00129000011c7983 */ /* 0x000ea40000300800 */
[----:B---3--:R-:W-:-:S02]  /*9c580*/  IMAD.MOV.U32 R15, RZ, RZ, R2 ;  /* 0x000000ffff0f7224 */ /* 0x008fc400078e0002 */
[----:B------:R-:W3:Y:S01]  /*9c590*/  LDL.LU R3, [R1+0x1288] ;  /* 0x0012880001037983 */ /* 0x000ee20000300800 */
[----:B------:R-:W2:Y:S01]  /*9c5a0*/  LDL.LU R2, [R1+0x1280] ;  /* 0x0012800001027983 */ /* 0x000ea20000300800 */
[----:B------:R-:W2:Y:S02]  /*9c5b0*/  LDL.LU.64 R22, [R1+0x2dc8] ;  /* 0x002dc80001167983 */ /* 0x000ea40000300a00 */
[----:B------:R-:W2:Y:S02]  /*9c5c0*/  LDL.LU.64 R20, [R1+0x2dc0] ;  /* 0x002dc00001147983 */ /* 0x000ea40000300a00 */
[----:B------:R-:W-:Y:S01]  /*9c5d0*/  IMAD.MOV.U32 R6, RZ, RZ, R8 ;  /* 0x000000ffff067224 */ /* 0x000fe200078e0008 */
[----:B------:R0:W-:Y:S01]  /*9c5e0*/  STL.64 [R1+0x830], R24 ;  /* 0x0008301801007387 */ /* 0x0001e20000100a00 */
[----:B------:R1:W-:Y:S03]  /*9c5f0*/  STL.64 [R1+0x838], R26 ;  /* 0x0008381a01007387 */ /* 0x0003e60000100a00 */
[----:B0-----:R-:W3:Y:S01]  /*9c600*/  LDL.LU R24, [R1+0xe0] ;  /* 0x0000e00001187983 */ /* 0x001ee20000300800 */
[----:B------:R-:W3:Y:S02]  /*9c610*/  LDL.LU R25, [R1+0xe4] ;  /* 0x0000e40001197983 */ /* 0x000ee40000300800 */
[----:B-1----:R-:W3:Y:S02]  /*9c620*/  LDL.LU R26, [R1+0xe8] ;  /* 0x0000e800011a7983 */ /* 0x002ee40000300800 */
[----:B------:R-:W-:-:S02]  /*9c630*/  IMAD.MOV.U32 R27, RZ, RZ, R0 ;  /* 0x000000ffff1b7224 */ /* 0x000fc400078e0000 */
[----:B------:R-:W3:Y:S01]  /*9c640*/  LDL.LU R0, [R1+0x2db8] ;  /* 0x002db80001007983 */ /* 0x000ee20000300800 */
[C---:B--2---:R-:W-:Y:S03]  /*9c650*/  HMMA.16816.F32.BF16 R4, R20.reuse, R6, R12 ;  /* 0x000000061404723c */ /* 0x044fe6000004180c */
[----:B------:R-:W2:Y:S01]  /*9c660*/  LDL.LU.64 R14, [R1+0x2db0] ;  /* 0x002db000010e7983 */ /* 0x000ea20000300a00 */
[----:B------:R-:W2:Y:S11]  /*9c670*/  LDL.LU.64 R12, [R1+0x2da8] ;  /* 0x002da800010c7983 */ /* 0x000eb60000300a00 */
[----:B------:R-:W-:Y:S08]  /*9c680*/  @!UPT UIADD3 URZ, URZ, URZ, URZ ;  /* 0x0000003f3f3ff290 */ /* 0x000ff0000fffe03f */
        /* <DEDUP_REMOVED lines=81> */
[----:B------:R-:W3:Y:S01]  /*9cba0*/  LDL.LU.64 R14, [R1+0x2c90] ;  /* 0x002c9000010e7983 */ /* 0x000ee20000300a00 */
[----:B------:R-:W2:Y:S11]  /*9cbb0*/  LDL.LU R12, [R1+0x2c88] ;  /* 0x002c8800010c7983 */ /* 0x000eb60000300800 */
        /* <DEDUP_REMOVED lines=11> */
[----:B------:R-:W2:Y:S01]  /*9cc70*/  LDL.LU.64 R4, [R1+0x2c68] ;  /* 0x002c680001047983 */ /* 0x000ea20000300a00 */
[C---:B---3--:R-:W-:Y:S01]  /*9cc80*/  HMMA.16816.F32.BF16 R24, R20.reuse, R14, R24 ;  /* 0x0000000e1418723c */ /* 0x048fe20000041818 */
[----:B------:R-:W-:Y:S11]  /*9cc90*/  IADD3 R12, R12, 0x1, RZ ;  /* 0x000000010c0c7810 */ /* 0x000ff60007ffe0ff */
[----:B------:R-:W-:Y:S11]  /*9cca0*/  @!UPT UIADD3 URZ, URZ, URZ, URZ ;  /* 0x0000003f3f3ff290 */ /* 0x000ff6000fffe03f */
[----:B------:R-:W-:Y:S01]  /*9ccb0*/  STL.64 [R1+0x890], R24 ;  /* 0x0008901801007387 */ /* 0x000fe20000100a00 */
[----:B------:R-:W-:Y:S01]  /*9ccc0*/  STL.64 [R1+0x898], R26 ;  /* 0x0008981a01007387 */ /* 0x000fe20000100a00 */
[----:B--2---:R-:W-:Y:S07]  /*9ccd0*/  HMMA.16816.F32.BF16 R8, R20, R10, R4 ;  /* 0x0000000a1408723c */ /* 0x004fee0000041804 */
[----:B------:R-:W-:-:S04]  /*9cce0*/  IMAD.MOV.U32 R6, RZ, RZ, c[0x0][0x188] ;  /* 0x00006200ff067624 */ /* 0x000fc800078e00ff */
[----:B------:R-:W-:-:S04]  /*9ccf0*/  IMAD.SHL.U32 R6, R6, 0x80, RZ ;  /* 0x0000008006067824 */ /* 0x000fc800078e00ff */
[----:B------:R-:W-:-:S05]  /*9cd00*/  IMAD.SHL.U32 R6, R6, 0x2, RZ ;  /* 0x0000000206067824 */ /* 0x000fca00078e00ff */
[-C--:B----4-:R-:W-:Y:S02]  /*9cd10*/  IADD3 R16, P2, R16, R6.reuse, RZ ;  /* 0x0000000610107210 */ /* 0x090fe40007f5e0ff */
[-C--:B------:R-:W-:Y:S02]  /*9cd20*/  IADD3 R29, P3, R29, R6.reuse, RZ ;  /* 0x000000061d1d7210 */ /* 0x080fe40007f7e0ff */
[----:B------:R-:W-:Y:S02]  /*9cd30*/  IMAD.MOV.U32 R4, RZ, RZ, R11 ;  /* 0x000000ffff047224 */ /* 0x000fe400078e000b */
[----:B------:R-:W-:Y:S01]  /*9cd40*/  IMAD.MOV.U32 R5, RZ, RZ, R10 ;  /* 0x000000ffff057224 */ /* 0x000fe200078e000a */
[----:B------:R-:W-:Y:S01]  /*9cd50*/  STL.64 [R1+0x880], R8 ;  /* 0x0008800801007387 */ /* 0x000fe20000100a00 */
[----:B------:R-:W-:Y:S02]  /*9cd60*/  STL.64 [R1+0x888], R10 ;  /* 0x0008880a01007387 */ /* 0x000fe40000100a00 */
[----:B------:R-:W-:Y:S01]  /*9cd70*/  STL [R1+0xe9c], R12 ;  /* 0x000e9c0c01007387 */ /* 0x000fe20000100800 */
[-C--:B------:R-:W-:Y:S01]  /*9cd80*/  IADD3 R28, P4, R28, R6.reuse, RZ ;  /* 0x000000061c1c7210 */ /* 0x080fe20007f9e0ff */
[----:B------:R-:W-:Y:S01]  /*9cd90*/  STL [R1+0x2af4], R4 ;  /* 0x002af40401007387 */ /* 0x000fe20000100800 */
[-C--:B------:R-:W-:Y:S01]  /*9cda0*/  IADD3 R0, P1, R0, R6.reuse, RZ ;  /* 0x0000000600007210 */ /* 0x080fe20007f3e0ff */
[----:B------:R-:W-:Y:S01]  /*9cdb0*/  STL [R1+0x2af0], R5 ;  /* 0x002af00501007387 */ /* 0x000fe20000100800 */
[-C--:B------:R-:W-:Y:S01]  /*9cdc0*/  IADD3 R3, P5, R3, R6.reuse, RZ ;  /* 0x0000000603037210 */ /* 0x080fe20007fbe0ff */
[----:B------:R-:W-:Y:S01]  /*9cdd0*/  STL [R1+0xe48], R16 ;  /* 0x000e481001007387 */ /* 0x000fe20000100800 */
[----:B------:R-:W-:Y:S01]  /*9cde0*/  IADD3 R2, P6, R2, R6, RZ ;  /* 0x0000000602027210 */ /* 0x000fe20007fde0ff */
[----:B------:R-:W-:Y:S02]  /*9cdf0*/  STL [R1+0x1298], R29 ;  /* 0x0012981d01007387 */ /* 0x000fe40000100800 */
[----:B------:R-:W-:Y:S01]  /*9ce00*/  STL [R1+0x1290], R28 ;  /* 0x0012901c01007387 */ /* 0x000fe20000100800 */
[----:B------:R0:W-:Y:S01]  /*9ce10*/  STL [R1+0x1278], R0 ;  /* 0x0012780001007387 */ /* 0x0001e20000100800 */
[----:B------:R-:W-:Y:S03]  /*9ce20*/  STL [R1+0x1288], R3 ;  /* 0x0012880301007387 */ /* 0x000fe60000100800 */
[----:B0-----:R-:W2:Y:S01]  /*9ce30*/  LDL.LU R0, [R1+0x2c64] ;  /* 0x002c640001007983 */ /* 0x001ea20000300800 */
[----:B------:R0:W-:Y:S03]  /*9ce40*/  STL [R1+0x1280], R2 ;  /* 0x0012800201007387 */ /* 0x0001e60000100800 */
[----:B0-----:R-:W2:Y:S01]  /*9ce50*/  LDL.LU R2, [R1+0xe44] ;  /* 0x000e440001027983 */ /* 0x001ea20000300800 */
[----:B------:R-:W3:Y:S03]  /*9ce60*/  LDL.LU R5, [R1+0x128c] ;  /* 0x00128c0001057983 */ /* 0x000ee60000300800 */
[----:B---3--:R0:W-:Y:S04]  /*9ce70*/  STL [R1+0x2c58], R5 ;  /* 0x002c580501007387 */ /* 0x0081e80000100800 */
[----:B0-----:R-:W3:Y:S04]  /*9ce80*/  LDL.LU R5, [R1+0x1268] ;  /* 0x0012680001057983 */ /* 0x001ee80000300800 */
[----:B---3--:R0:W-:Y:S04]  /*9ce90*/  STL [R1+0x2c5c], R5 ;  /* 0x002c5c0501007387 */ /* 0x0081e80000100800 */
[----:B0-----:R-:W3:Y:S01]  /*9cea0*/  LDL.LU R5, [R1+0x1294] ;  /* 0x0012940001057983 */ /* 0x001ee20000300800 */
[----:B------:R-:W-:-:S05]  /*9ceb0*/  IMAD.MOV.U32 R13, RZ, RZ, 0x7f ;  /* 0x0000007fff0d7424 */ /* 0x000fca00078e00ff */
[----:B------:R-:W-:-:S04]  /*9cec0*/  IADD3 R13, R13, c[0x0][0x180], RZ ;  /* 0x000060000d0d7a10 */ /* 0x000fc80007ffe0ff */
[----:B------:R-:W-:-:S04]  /*9ced0*/  SHF.R.S32.HI R17, RZ, 0x1f, R13 ;  /* 0x0000001fff117819 */ /* 0x000fc8000001140d */
[----:B------:R-:W-:Y:S01]  /*9cee0*/  LEA.HI R7, R17, R13, RZ, 0x7 ;  /* 0x0000000d11077211 */ /* 0x000fe200078f38ff */
[----:B---3--:R0:W-:Y:S04]  /*9cef0*/  STL [R1+0x2c60], R5 ;  /* 0x002c600501007387 */ /* 0x0081e80000100800 */
[----:B0-----:R-:W3:Y:S01]  /*9cf00*/  LDL.LU R5, [R1+0x1270] ;  /* 0x0012700001057983 */ /* 0x001ee20000300800 */
        /* <DEDUP_REMOVED lines=8> */
[----:B------:R-:W4:Y:S01]  /*9cf90*/  LDL.LU R15, [R1+0x1240] ;  /* 0x00124000010f7983 */ /* 0x000f220000300800 */
[----:B------:R-:W-:Y:S01]  /*9cfa0*/  SHF.R.S32.HI R7, RZ, 0x7, R7 ;  /* 0x00000007ff077819 */ /* 0x000fe20000011407 */
[----:B------:R-:W4:Y:S01]  /*9cfb0*/  LDL.LU R18, [R1+0x1264] ;  /* 0x0012640001127983 */ /* 0x000f220000300800 */
[----:B------:R-:W4:Y:S01]  /*9cfc0*/  LDL.LU R19, [R1+0x1238] ;  /* 0x0012380001137983 */ /* 0x000f220000300800 */
[----:B------:R-:W4:Y:S02]  /*9cfd0*/  LDL.LU R24, [R1+0x125c] ;  /* 0x00125c0001187983 */ /* 0x000f240000300800 */
[----:B------:R-:W4:Y:S02]  /*9cfe0*/  LDL.LU R25, [R1+0x1230] ;  /* 0x0012300001197983 */ /* 0x000f240000300800 */
[----:B------:R-:W4:Y:S01]  /*9cff0*/  LDL.LU R26, [R1+0x1254] ;  /* 0x00125400011a7983 */ /* 0x000f220000300800 */
[----:B------:R-:W-:Y:S01]  /*9d000*/  ISETP.NE.U32.AND P0, PT, R12, R7, PT ;  /* 0x000000070c00720c */ /* 0x000fe20003f05070 */
[----:B------:R-:W4:Y:S01]  /*9d010*/  LDL.LU R27, [R1+0x1228] ;  /* 0x00122800011b7983 */ /* 0x000f220000300800 */
[----:B------:R-:W4:Y:S02]  /*9d020*/  LDL.LU R7, [R1+0x124c] ;  /* 0x00124c0001077983 */ /* 0x000f240000300800 */
[----:B------:R-:W4:Y:S02]  /*9d030*/  LDL.LU R9, [R1+0x1220] ;  /* 0x0012200001097983 */ /* 0x000f240000300800 */
[----:B------:R-:W4:Y:S01]  /*9d040*/  LDL.LU R8, [R1+0x1244] ;  /* 0x0012440001087983 */ /* 0x000f220000300800 */
[----:B------:R-:W4:Y:S01]  /*9d050*/  LDL.LU R13, [R1+0x1218] ;  /* 0x00121800010d7983 */ /* 0x000f220000300800 */
[----:B------:R-:W4:Y:S02]  /*9d060*/  LDL.LU R17, [R1+0x123c] ;  /* 0x00123c0001117983 */ /* 0x000f240000300800 */
[----:B------:R-:W4:Y:S02]  /*9d070*/  LDL.LU R12, [R1+0x1210] ;  /* 0x00121000010c7983 */ /* 0x000f240000300800 */
[----:B--2---:R-:W-:Y:S01]  /*9d080*/  IMAD.X R2, R2, 0x1, R0, P2 ;  /* 0x0000000102027824 */ /* 0x004fe200010e0600 */
[----:B------:R-:W2:Y:S01]  /*9d090*/  LDL.LU R16, [R1+0x1234] ;  /* 0x0012340001107983 */ /* 0x000ea20000300800 */
[----:B------:R-:W2:Y:S02]  /*9d0a0*/  LDL.LU R29, [R1+0x1208] ;  /* 0x00120800011d7983 */ /* 0x000ea40000300800 */
[----:B------:R-:W2:Y:S02]  /*9d0b0*/  LDL.LU R28, [R1+0x122c] ;  /* 0x00122c00011c7983 */ /* 0x000ea40000300800 */
[----:B------:R-:W2:Y:S01]  /*9d0c0*/  LDL.LU R3, [R1+0x1200] ;  /* 0x0012000001037983 */ /* 0x000ea20000300800 */
[----:B------:R0:W-:Y:S04]  /*9d0d0*/  STL [R1+0xe44], R2 ;  /* 0x000e440201007387 */ /* 0x0001e80000100800 */
[----:B0-----:R-:W2:Y:S01]  /*9d0e0*/  LDL.LU R2, [R1+0x1224] ;  /* 0x0012240001027983 */ /* 0x001ea20000300800 */
[----:B---3--:R-:W-:-:S05]  /*9d0f0*/  IADD3 R5, P2, R5, R6, RZ ;  /* 0x0000000605057210 */ /* 0x008fca0007f5e0ff */
[----:B------:R0:W-:Y:S04]  /*9d100*/  STL [R1+0x1270], R5 ;  /* 0x0012700501007387 */ /* 0x0001e80000100800 */
[----:B0-----:R-:W3:Y:S02]  /*9d110*/  LDL.LU R5, [R1+0x2c60] ;  /* 0x002c600001057983 */ /* 0x001ee40000300800 */
[----:B---3--:R-:W-:-:S05]  /*9d120*/  IMAD.X R5, R5, 0x1, R0, P3 ;  /* 0x0000000105057824 */ /* 0x008fca00018e0600 */
[----:B------:R0:W-:Y:S04]  /*9d130*/  STL [R1+0x1294], R5 ;  /* 0x0012940501007387 */ /* 0x0001e80000100800 */
[----:B0-----:R-:W3:Y:S02]  /*9d140*/  LDL.LU R5, [R1+0x2c5c] ;  /* 0x002c5c0001057983 */ /* 0x001ee40000300800 */
[----:B---3--:R-:W-:-:S05]  /*9d150*/  IADD3 R5, P3, R5, R6, RZ ;  /* 0x0000000605057210 */ /* 0x008fca0007f7e0ff */
[----:B------:R0:W-:Y:S04]  /*9d160*/  STL [R1+0x1268], R5 ;  /* 0x0012680501007387 */ /* 0x0001e80000100800 */
[----:B0-----:R-:W3:Y:S01]  /*9d170*/  LDL.LU R5, [R1+0x2c58] ;  /* 0x002c580001057983 */ /* 0x001ee20000300800 */
[--C-:B----4-:R-:W-:Y:S01]  /*9d180*/  IMAD.X R20, R20, 0x1, R0.reuse, P5 ;  /* 0x0000000114147824 */ /* 0x110fe200028e0600 */
[-C--:B------:R-:W-:Y:S01]  /*9d190*/  IADD3 R21, P5, R21, R6.reuse, RZ ;  /* 0x0000000615157210 */ /* 0x080fe20007fbe0ff */
[--C-:B------:R-:W-:Y:S01]  /*9d1a0*/  IMAD.X R22, R22, 0x1, R0.reuse, P6 ;  /* 0x0000000116167824 */ /* 0x100fe200030e0600 */
        /* <DEDUP_REMOVED lines=15> */
[--C-:B--2---:R-:W-:Y:S01]  /*9d2a0*/  IMAD.X R16, R16, 0x1, R0.reuse, P3 ;  /* 0x0000000110107824 */ /* 0x104fe200018e0600 */
[-C--:B------:R-:W-:Y:S01]  /*9d2b0*/  IADD3 R29, P3, R29, R6.reuse, RZ ;  /* 0x000000061d1d7210 */ /* 0x080fe20007f7e0ff */
[----:B---3--:R-:W-:Y:S01]  /*9d2c0*/  IMAD.X R5, R5, 0x1, R0, P4 ;  /* 0x0000000105057824 */ /* 0x008fe200020e0600 */
[----:B------:R-:W-:-:S04]  /*9d2d0*/  IADD3 R4, P4, R4, R6, RZ ;  /* 0x0000000604047210 */ /* 0x000fc80007f9e0ff */
[----:B------:R-:W-:Y:S01]  /*9d2e0*/  STL [R1+0x128c], R5 ;  /* 0x00128c0501007387 */ /* 0x000fe20000100800 */
[----:B------:R-:W-:Y:S02]  /*9d2f0*/  STL [R1+0x1260], R4 ;  /* 0x0012600401007387 */ /* 0x000fe40000100800 */
[----:B------:R-:W-:Y:S02]  /*9d300*/  STL [R1+0x1284], R20 ;  /* 0x0012841401007387 */ /* 0x000fe40000100800 */
[----:B------:R-:W-:Y:S01]  /*9d310*/  STL [R1+0x1258], R21 ;  /* 0x0012581501007387 */ /* 0x000fe20000100800 */
[----:B------:R-:W-:Y:S01]  /*9d320*/  STL [R1+0x127c], R22 ;  /* 0x00127c1601007387 */ /* 0x000fe20000100800 */
[----:B------:R-:W-:Y:S02]  /*9d330*/  STL [R1+0x1250], R23 ;  /* 0x0012501701007387 */ /* 0x000fe40000100800 */
[----:B------:R-:W-:Y:S02]  /*9d340*/  STL [R1+0x1274], R10 ;  /* 0x0012740a01007387 */ /* 0x000fe40000100800 */
[----:B------:R-:W-:Y:S02]  /*9d350*/  STL [R1+0x1248], R11 ;  /* 0x0012480b01007387 */ /* 0x000fe40000100800 */
[--C-:B------:R-:W-:Y:S01]  /*9d360*/  IMAD.X R24, R24, 0x1, R0.reuse, P4 ;  /* 0x0000000118187824 */ /* 0x100fe200020e0600 */
[----:B------:R-:W-:Y:S01]  /*9d370*/  STL [R1+0x126c], R14 ;  /* 0x00126c0e01007387 */ /* 0x000fe20000100800 */
[-C--:B------:R-:W-:Y:S01]  /*9d380*/  IADD3 R25, P4, R25, R6.reuse, RZ ;  /* 0x0000000619197210 */ /* 0x080fe20007f9e0ff */
        /* <DEDUP_REMOVED lines=16> */
[----:B------:R0:W-:Y:S02]  /*9d490*/  STL [R1+0x1200], R3 ;  /* 0x0012000301007387 */ /* 0x0001e40000100800 */
[----:B------:R-:W-:Y:S01]  /*9d4a0*/  STL [R1+0x1208], R29 ;  /* 0x0012081d01007387 */ /* 0x000fe20000100800 */
[----:B0-----:R-:W2:Y:S01]  /*9d4b0*/  LDL.LU R3, [R1+0x11f8] ;  /* 0x0011f80001037983 */ /* 0x001ea20000300800 */
[----:B------:R-:W-:Y:S02]  /*9d4c0*/  STL [R1+0x122c], R28 ;  /* 0x00122c1c01007387 */ /* 0x000fe40000100800 */
[----:B------:R-:W3:Y:S02]  /*9d4d0*/  LDL.LU R5, [R1+0x11e8] ;  /* 0x0011e80001057983 */ /* 0x000ee40000300800 */
[----:B------:R-:W-:Y:S01]  /*9d4e0*/  IMAD.X R2, R2, 0x1, R0, P5 ;  /* 0x0000000102027824 */ /* 0x000fe200028e0600 */
[----:B---3--:R0:W-:Y:S04]  /*9d4f0*/  STL [R1+0x2c4c], R5 ;  /* 0x002c4c0501007387 */ /* 0x0081e80000100800 */
[----:B0-----:R-:W3:Y:S01]  /*9d500*/  LDL.LU R5, [R1+0x1214] ;  /* 0x0012140001057983 */ /* 0x001ee20000300800 */
[----:B------:R-:W-:Y:S03]  /*9d510*/  STL [R1+0x1224], R2 ;  /* 0x0012240201007387 */ /* 0x000fe60000100800 */
[----:B---3--:R0:W-:Y:S04]  /*9d520*/  STL [R1+0x2c50], R5 ;  /* 0x002c500501007387 */ /* 0x0081e80000100800 */
[----:B0-----:R-:W3:Y:S01]  /*9d530*/  LDL.LU R5, [R1+0x11f0] ;  /* 0x0011f00001057983 */ /* 0x001ee20000300800 */
[----:B--2---:R-:W-:-:S03]  /*9d540*/  IADD3 R3, P5, R3, R6, RZ ;  /* 0x0000000603037210 */ /* 0x004fc60007fbe0ff */
        /* <DEDUP_REMOVED lines=27> */
[----:B------:R0:W-:Y:S02]  /*9d700*/  STL [R1+0x11f8], R3 ;  /* 0x0011f80301007387 */ /* 0x0001e40000100800 */
[----:B0-----:R-:W3:Y:S01]  /*9d710*/  LDL.LU R3, [R1+0x1180] ;  /* 0x0011800001037983 */ /* 0x001ee20000300800 */
[----:B--2---:R-:W-:-:S05]  /*9d720*/  IMAD.X R5, R5, 0x1, R0, P6 ;  /* 0x0000000105057824 */ /* 0x004fca00030e0600 */
[----:B------:R0:W-:Y:S04]  /*9d730*/  STL [R1+0x121c], R5 ;  /* 0x00121c0501007387 */ /* 0x0001e80000100800 */
[----:B0-----:R-:W2:Y:S02]  /*9d740*/  LDL.LU R5, [R1+0x2c54] ;  /* 0x002c540001057983 */ /* 0x001ea40000300800 */
[----:B--2---:R-:W-:-:S05]  /*9d750*/  IADD3 R5, P6, R5, R6, RZ ;  /* 0x0000000605057210 */ /* 0x004fca0007fde0ff */
[----:B------:R0:W-:Y:S04]  /*9d760*/  STL [R1+0x11f0], R5 ;  /* 0x0011f00501007387 */ /* 0x0001e80000100800 */
[----:B0-----:R-:W2:Y:S02]  /*9d770*/  LDL.LU R5, [R1+0x2c50] ;  /* 0x002c500001057983 */ /* 0x001ea40000300800 */
[----:B--2---:R-:W-:-:S05]  /*9d780*/  IMAD.X R5, R5, 0x1, R0, P1 ;  /* 0x0000000105057824 */ /* 0x004fca00008e0600 */
[----:B------:R0:W-:Y:S04]  /*9d790*/  STL [R1+0x1214], R5 ;  /* 0x0012140501007387 */ /* 0x0001e80000100800 */
[----:B0-----:R-:W2:Y:S01]  /*9d7a0*/  LDL.LU R5, [R1+0x2c4c] ;  /* 0x002c4c0001057983 */ /* 0x001ea20000300800 */
[--C-:B---3--:R-:W-:Y:S01]  /*9d7b0*/  IMAD.X R4, R4, 0x1, R0.reuse, P2 ;  /* 0x0000000104047824 */ /* 0x108fe200010e0600 */
[-C--:B----4-:R-:W-:Y:S01]  /*9d7c0*/  IADD3 R20, P2, R20, R6.reuse, RZ ;  /* 0x0000000614147210 */ /* 0x090fe20007f5e0ff */
        /* <DEDUP_REMOVED lines=13> */
[----:B------:R-:W-:Y:S01]  /*9d8a0*/  IADD3 R8, P4, R8, R6, RZ ;  /* 0x0000000608087210 */ /* 0x000fe20007f9e0ff */
[----:B------:R-:W-:-:S02]  /*9d8b0*/  IMAD.X R13, R13, 0x1, R0, P5 ;  /* 0x000000010d0d7824 */ /* 0x000fc400028e0600 */
[----:B------:R-:W-:Y:S01]  /*9d8c0*/  IMAD.X R12, R12, 0x1, R0, P6 ;  /* 0x000000010c0c7824 */ /* 0x000fe200030e0600 */
[-C--:B------:R-:W-:Y:S02]  /*9d8d0*/  IADD3 R2, P6, R2, R6.reuse, RZ ;  /* 0x0000000602027210 */ /* 0x080fe40007fde0ff */
[-C--:B------:R-:W-:Y:S02]  /*9d8e0*/  IADD3 R17, P5, R17, R6.reuse, RZ ;  /* 0x0000000611117210 */ /* 0x080fe40007fbe0ff */
[----:B--2---:R-:W-:-:S05]  /*9d8f0*/  IADD3 R5, P1, R5, R6, RZ ;  /* 0x0000000605057210 */ /* 0x004fca0007f3e0ff */
        /* <DEDUP_REMOVED lines=9> */
[----:B------:R-:W-:Y:S01]  /*9d990*/  IADD3 R24, P1, R24, R6, RZ ;  /* 0x0000000618187210 */ /* 0x000fe20007f3e0ff */
        /* <DEDUP_REMOVED lines=12> */
[----:B------:R-:W-:-:S02]  /*9da60*/  IMAD.X R16, R16, 0x1, R0, P1 ;  /* 0x0000000110107824 */ /* 0x000fc400008e0600 */
[----:B------:R0:W-:Y:S01]  /*9da70*/  STL [R1+0x1190], R2 ;  /* 0x0011900201007387 */ /* 0x0001e20000100800 */
[----:B------:R-:W-:Y:S04]  /*9da80*/  STL [R1+0x1198], R17 ;  /* 0x0011981101007387 */ /* 0x000fe80000100800 */
[----:B0-----:R-:W2:Y:S01]  /*9da90*/  LDL.LU R2, [R1+0x11a4] ;  /* 0x0011a40001027983 */ /* 0x001ea20000300800 */
[----:B------:R-:W-:Y:S02]  /*9daa0*/  STL [R1+0x11bc], R12 ;  /* 0x0011bc0c01007387 */ /* 0x000fe40000100800 */
[----:B------:R-:W-:Y:S02]  /*9dab0*/  STL [R1+0x11b4], R16 ;  /* 0x0011b41001007387 */ /* 0x000fe40000100800 */
[----:B------:R-:W3:Y:S01]  /*9dac0*/  LDL.LU R5, [R1+0x1194] ;  /* 0x0011940001057983 */ /* 0x000ee20000300800 */
[----:B------:R-:W-:Y:S01]  /*9dad0*/  IADD3 R29, P1, R29, R6, RZ ;  /* 0x000000061d1d7210 */ /* 0x000fe20007f3e0ff */
[----:B------:R-:W-:-:S04]  /*9dae0*/  IMAD.X R28, R28, 0x1, R0, P2 ;  /* 0x000000011c1c7824 */ /* 0x000fc800010e0600 */
[----:B------:R-:W-:Y:S04]  /*9daf0*/  STL [R1+0x1188], R29 ;  /* 0x0011881d01007387 */ /* 0x000fe80000100800 */
[----:B---3--:R0:W-:Y:S01]  /*9db00*/  STL [R1+0x2c40], R5 ;  /* 0x002c400501007387 */ /* 0x0081e20000100800 */
[----:B------:R-:W-:Y:S03]  /*9db10*/  STL [R1+0x11ac], R28 ;  /* 0x0011ac1c01007387 */ /* 0x000fe60000100800 */
[----:B0-----:R-:W3:Y:S01]  /*9db20*/  LDL.LU R5, [R1+0x1170] ;  /* 0x0011700001057983 */ /* 0x001ee20000300800 */
[----:B------:R-:W-:-:S05]  /*9db30*/  IADD3 R3, P2, R3, R6, RZ ;  /* 0x0000000603037210 */ /* 0x000fca0007f5e0ff */
[----:B------:R-:W-:Y:S04]  /*9db40*/  STL [R1+0x1180], R3 ;  /* 0x0011800301007387 */ /* 0x000fe80000100800 */
[----:B---3--:R0:W-:Y:S04]  /*9db50*/  STL [R1+0x2c44], R5 ;  /* 0x002c440501007387 */ /* 0x0081e80000100800 */
[----:B0-----:R-:W3:Y:S01]  /*9db60*/  LDL.LU R5, [R1+0x119c] ;  /* 0x00119c0001057983 */ /* 0x001ee20000300800 */
[----:B--2---:R-:W-:-:S03]  /*9db70*/  IMAD.X R2, R2, 0x1, R0, P3 ;  /* 0x0000000102027824 */ /* 0x004fc600018e0600 */
        /* <DEDUP_REMOVED lines=24> */
[----:B------:R0:W-:Y:S01]  /*9dd00*/  STL [R1+0x11a4], R2 ;  /* 0x0011a40201007387 */ /* 0x0001e20000100800 */
[----:B------:R-:W3:Y:S01]  /*9dd10*/  LDL.LU R16, [R1+0x1110] ;  /* 0x0011100001107983 */ /* 0x000ee20000300800 */
[----:B------:R-:W3:Y:S02]  /*9dd20*/  LDL.LU R29, [R1+0x1134] ;  /* 0x00113400011d7983 */ /* 0x000ee40000300800 */
[----:B------:R-:W3:Y:S01]  /*9dd30*/  LDL.LU R28, [R1+0x1108] ;  /* 0x00110800011c7983 */ /* 0x000ee20000300800 */
[----:B0-----:R-:W3:Y:S01]  /*9dd40*/  LDL.LU R2, [R1+0x112c] ;  /* 0x00112c0001027983 */ /* 0x001ee20000300800 */
[----:B--2---:R-:W-:-:S05]  /*9dd50*/  IADD3 R5, P3, R5, R6, RZ ;  /* 0x0000000605057210 */ /* 0x004fca0007f7e0ff */
[----:B------:R0:W-:Y:S04]  /*9dd60*/  STL [R1+0x1178], R5 ;  /* 0x0011780501007387 */ /* 0x0001e80000100800 */
[----:B0-----:R-:W2:Y:S02]  /*9dd70*/  LDL.LU R5, [R1+0x2c48] ;  /* 0x002c480001057983 */ /* 0x001ea40000300800 */
[----:B--2---:R-:W-:-:S05]  /*9dd80*/  IMAD.X R5, R5, 0x1, R0, P4 ;  /* 0x0000000105057824 */ /* 0x004fca00020e0600 */
[----:B------:R0:W-:Y:S04]  /*9dd90*/  STL [R1+0x119c], R5 ;  /* 0x00119c0501007387 */ /* 0x0001e80000100800 */
[----:B0-----:R-:W2:Y:S02]  /*9dda0*/  LDL.LU R5, [R1+0x2c44] ;  /* 0x002c440001057983 */ /* 0x001ea40000300800 */
[----:B--2---:R-:W-:-:S05]  /*9ddb0*/  IADD3 R5, P4, R5, R6, RZ ;  /* 0x0000000605057210 */ /* 0x004fca0007f9e0ff */
[----:B------:R0:W-:Y:S04]  /*9ddc0*/  STL [R1+0x1170], R5 ;  /* 0x0011700501007387 */ /* 0x0001e80000100800 */
[----:B0-----:R-:W2:Y:S01]  /*9ddd0*/  LDL.LU R5, [R1+0x2c40] ;  /* 0x002c400001057983 */ /* 0x001ea20000300800 */
[--C-:B----4-:R-:W-:Y:S01]  /*9dde0*/  IMAD.X R20, R20, 0x1, R0.reuse, P6 ;  /* 0x0000000114147824 */ /* 0x110fe200030e0600 */
[-C--:B---3--:R-:W-:Y:S01]  /*9ddf0*/  IADD3 R21, P6, R21, R6.reuse, RZ ;  /* 0x0000000615157210 */ /* 0x088fe20007fde0ff */
        /* <DEDUP_REMOVED lines=11> */
[--C-:B------:R-:W-:Y:S01]  /*9deb0*/  IMAD.X R8, R8, 0x1, R0.reuse, P2 ;  /* 0x0000000108087824 */ /* 0x100fe200010e0600 */
[-C--:B------:R-:W-:Y:S02]  /*9dec0*/  IADD3 R3, P2, R3, R6.reuse, RZ ;  /* 0x0000000603037210 */ /* 0x080fe40007f5e0ff */
[-C--:B------:R-:W-:Y:S01]  /*9ded0*/  IADD3 R9, P1, R9, R6.reuse, RZ ;  /* 0x0000000609097210 */ /* 0x080fe20007f3e0ff */
[--C-:B------:R-:W-:Y:S01]  /*9dee0*/  IMAD.X R13, R13, 0x1, R0.reuse, P3 ;  /* 0x000000010d0d7824 */ /* 0x100fe200018e0600 */
[-C--:B------:R-:W-:Y:S01]  /*9def0*/  IADD3 R17, P3, R17, R6.reuse, RZ ;  /* 0x0000000611117210 */ /* 0x080fe20007f7e0ff */
[--C-:B------:R-:W-:Y:S01]  /*9df00*/  IMAD.X R12, R12, 0x1, R0.reuse, P4 ;  /* 0x000000010c0c7824 */ /* 0x100fe200020e0600 */
[-C--:B------:R-:W-:Y:S01]  /*9df10*/  IADD3 R16, P4, R16, R6.reuse, RZ ;  /* 0x0000000610107210 */ /* 0x080fe20007f9e0ff */
[----:B--2---:R-:W-:Y:S01]  /*9df20*/  IMAD.X R5, R5, 0x1, R0, P5 ;  /* 0x0000000105057824 */ /* 0x004fe200028e0600 */
        /* <DEDUP_REMOVED lines=24> */
[----:B------:R-:W-:Y:S02]  /*9e0b0*/  STL [R1+0x1144], R13 ;  /* 0x0011440d01007387 */ /* 0x000fe40000100800 */
[----:B------:R-:W-:Y:S01]  /*9e0c0*/  STL [R1+0x1118], R17 ;  /* 0x0011181101007387 */ /* 0x000fe20000100800 */
[----:B------:R-:W-:Y:S01]  /*9e0d0*/  STL [R1+0x113c], R12 ;  /* 0x00113c0c01007387 */ /* 0x000fe20000100800 */
[----:B------:R-:W-:Y:S02]  /*9e0e0*/  STL [R1+0x1110], R16 ;  /* 0x0011101001007387 */ /* 0x000fe40000100800 */
[----:B------:R-:W3:Y:S02]  /*9e0f0*/  LDL.LU R5, [R1+0x10f0] ;  /* 0x0010f00001057983 */ /* 0x000ee40000300800 */
[----:B------:R-:W-:Y:S01]  /*9e100*/  IMAD.X R29, R29, 0x1, R0, P5 ;  /* 0x000000011d1d7824 */ /* 0x000fe200028e0600 */
[----:B------:R-:W-:-:S04]  /*9e110*/  IADD3 R28, P5, R28, R6, RZ ;  /* 0x000000061c1c7210 */ /* 0x000fc80007fbe0ff */
[----:B------:R-:W-:Y:S04]  /*9e120*/  STL [R1+0x1134], R29 ;  /* 0x0011341d01007387 */ /* 0x000fe80000100800 */
[----:B---3--:R0:W-:Y:S01]  /*9e130*/  STL [R1+0x2c34], R5 ;  /* 0x002c340501007387 */ /* 0x0081e20000100800 */
[----:B------:R-:W-:Y:S03]  /*9e140*/  STL [R1+0x1108], R28 ;  /* 0x0011081c01007387 */ /* 0x000fe60000100800 */
[----:B0-----:R-:W3:Y:S01]  /*9e150*/  LDL.LU R5, [R1+0x111c] ;  /* 0x00111c0001057983 */ /* 0x001ee20000300800 */
[----:B------:R-:W-:-:S05]  /*9e160*/  IMAD.X R2, R2, 0x1, R0, P6 ;  /* 0x0000000102027824 */ /* 0x000fca00030e0600 */
[----:B------:R-:W-:Y:S04]  /*9e170*/  STL [R1+0x112c], R2 ;  /* 0x00112c0201007387 */ /* 0x000fe80000100800 */
        /* <DEDUP_REMOVED lines=24> */
[----:B------:R0:W-:Y:S01]  /*9e300*/  STL [R1+0x1100], R3 ;  /* 0x0011000301007387 */ /* 0x0001e20000100800 */
[----:B------:R-:W3:Y:S02]  /*9e310*/  LDL.LU R13, [R1+0x10a0] ;  /* 0x0010a000010d7983 */ /* 0x000ee40000300800 */
[----:B------:R-:W3:Y:S02]  /*9e320*/  LDL.LU R17, [R1+0x10c4] ;  /* 0x0010c40001117983 */ /* 0x000ee40000300800 */
[----:B------:R-:W3:Y:S01]  /*9e330*/  LDL.LU R12, [R1+0x1098] ;  /* 0x00109800010c7983 */ /* 0x000ee20000300800 */
[----:B------:R-:W3:Y:S01]  /*9e340*/  LDL.LU R16, [R1+0x10bc] ;  /* 0x0010bc0001107983 */ /* 0x000ee20000300800 */
[----:B------:R-:W3:Y:S02]  /*9e350*/  LDL.LU R29, [R1+0x1090] ;  /* 0x00109000011d7983 */ /* 0x000ee40000300800 */
[----:B------:R-:W3:Y:S01]  /*9e360*/  LDL.LU R28, [R1+0x10b4] ;  /* 0x0010b400011c7983 */ /* 0x000ee20000300800 */
        /* <DEDUP_REMOVED lines=28> */
[----:B------:R-:W-:Y:S01]  /*9e530*/  IMAD.X R17, R17, 0x1, R0, P1 ;  /* 0x0000000111117824 */ /* 0x000fe200008e0600 */
        /* <DEDUP_REMOVED lines=18> */
[----:B------:R0:W-:Y:S01]  /*9e660*/  STL [R1+0x10b0], R2 ;  /* 0x0010b00201007387 */ /* 0x0001e20000100800 */
[----:B------:R-:W-:Y:S02]  /*9e670*/  STL [R1+0x10b8], R26 ;  /* 0x0010b81a01007387 */ /* 0x000fe40000100800 */
[--C-:B------:R-:W-:Y:S01]  /*9e680*/  IMAD.X R16, R16, 0x1, R0.reuse, P2 ;  /* 0x0000000110107824 */ /* 0x100fe200010e0600 */
[----:B0-----:R-:W2:Y:S01]  /*9e690*/  LDL.LU R2, [R1+0x10ac] ;  /* 0x0010ac0001027983 */ /* 0x001ea20000300800 */
        /* <DEDUP_REMOVED lines=38> */
[----:B------:R0:W-:Y:S02]  /*9e900*/  STL [R1+0x10ac], R2 ;  /* 0x0010ac0201007387 */ /* 0x0001e40000100800 */
        /* <DEDUP_REMOVED lines=47> */
[--C-:B------:R-:W-:Y:S02]  /*9ec00*/  IMAD.X R24, R24, 0x1, R0.reuse, P6 ;  /* 0x0000000118187824 */ /* 0x100fe400030e0600 */
[----:B------:R-:W-:Y:S01]  /*9ec10*/  STL [R1+0x1084], R10 ;  /* 0x0010840a01007387 */ /* 0x000fe20000100800 */
[-C--:B------:R-:W-:Y:S01]  /*9ec20*/  IADD3 R3, P6, R3, R6.reuse, RZ ;  /* 0x0000000603037210 */ /* 0x080fe20007fde0ff */
[----:B------:R-:W-:Y:S01]  /*9ec30*/  STL [R1+0x1058], R11 ;  /* 0x0010580b01007387 */ /* 0x000fe20000100800 */
[----:B------:R-:W-:Y:S02]  /*9ec40*/  STL [R1+0x107c], R14 ;  /* 0x00107c0e01007387 */ /* 0x000fe40000100800 */
[----:B------:R-:W-:Y:S02]  /*9ec50*/  STL [R1+0x1050], R15 ;  /* 0x0010500f01007387 */ /* 0x000fe40000100800 */
[----:B------:R-:W-:Y:S01]  /*9ec60*/  STL [R1+0x1074], R18 ;  /* 0x0010741201007387 */ /* 0x000fe20000100800 */
[----:B------:R0:W-:Y:S01]  /*9ec70*/  STL [R1+0x1040], R3 ;  /* 0x0010400301007387 */ /* 0x0001e20000100800 */
[----:B------:R-:W-:Y:S03]  /*9ec80*/  STL [R1+0x1048], R19 ;  /* 0x0010481301007387 */ /* 0x000fe60000100800 */
        /* <DEDUP_REMOVED lines=12> */
[----:B------:R-:W3:Y:S01]  /*9ed50*/  LDL.LU R5, [R1+0xff8] ;  /* 0x000ff80001057983 */ /* 0x000ee20000300800 */
        /* <DEDUP_REMOVED lines=39> */
[----:B0-----:R-:W3:Y:S02]  /*9efd0*/  LDL.LU R3, [R1+0xf90] ;  /* 0x000f900001037983 */ /* 0x001ee40000300800 */
        /* <DEDUP_REMOVED lines=27> */
[----:B------:R-:W-:Y:S01]  /*9f190*/  IMAD.X R17, R17, 0x1, R0, P2 ;  /* 0x0000000111117824 */ /* 0x000fe200010e0600 */
[----:B------:R-:W-:-:S02]  /*9f1a0*/  IADD3 R12, P2, R12, R6, RZ ;  /* 0x000000060c0c7210 */ /* 0x000fc40007f5e0ff */
        /* <DEDUP_REMOVED lines=10> */
[----:B------:R0:W-:Y:S01]  /*9f250*/  STL [R1+0xfd0], R2 ;  /* 0x000fd00201007387 */ /* 0x0001e20000100800 */
[----:B------:R-:W-:Y:S01]  /*9f260*/  IADD3 R19, P3, R19, R6, RZ ;  /* 0x0000000613137210 */ /* 0x000fe20007f7e0ff */
[----:B------:R-:W-:Y:S02]  /*9f270*/  STL [R1+0xfd8], R14 ;  /* 0x000fd80e01007387 */ /* 0x000fe40000100800 */
        /* <DEDUP_REMOVED lines=11> */
[----:B------:R-:W-:Y:S01]  /*9f330*/  STL [R1+0xfd4], R8 ;  /* 0x000fd40801007387 */ /* 0x000fe20000100800 */
[----:B------:R-:W-:Y:S01]  /*9f340*/  STL [R1+0xfa8], R13 ;  /* 0x000fa80d01007387 */ /* 0x000fe20000100800 */
[----:B------:R-:W-:Y:S02]  /*9f350*/  STL [R1+0xfcc], R17 ;  /* 0x000fcc1101007387 */ /* 0x000fe40000100800 */
[----:B------:R-:W-:Y:S02]  /*9f360*/  STL [R1+0xfa0], R12 ;  /* 0x000fa00c01007387 */ /* 0x000fe40000100800 */
        /* <DEDUP_REMOVED lines=53> */
[--C-:B------:R-:W-:Y:S02]  /*9f6c0*/  IMAD.X R22, R22, 0x1, R0.reuse, P3 ;  /* 0x0000000116167824 */ /* 0x100fe400018e0600 */
[----:B------:R-:W-:Y:S01]  /*9f6d0*/  IMAD.X R10, R10, 0x1, R0, P4 ;  /* 0x000000010a0a7824 */ /* 0x000fe200020e0600 */
[----:B------:R-:W-:-:S02]  /*9f6e0*/  IADD3 R3, P4, R3, R6, RZ ;  /* 0x0000000603037210 */ /* 0x000fc40007f9e0ff */
        /* <DEDUP_REMOVED lines=22> */
[----:B------:R0:W-:Y:S02]  /*9f850*/  STL [R1+0xf60], R3 ;  /* 0x000f600301007387 */ /* 0x0001e40000100800 */
[----:B------:R-:W-:Y:S02]  /*9f860*/  STL [R1+0xf68], R23 ;  /* 0x000f681701007387 */ /* 0x000fe40000100800 */
[--C-:B------:R-:W-:Y:S01]  /*9f870*/  IMAD.X R19, R19, 0x1, R0.reuse, P1 ;  /* 0x0000000113137824 */ /* 0x100fe200008e0600 */
[-C--:B------:R-:W-:Y:S01]  /*9f880*/  IADD3 R24, P1, R24, R6.reuse, RZ ;  /* 0x0000000618187210 */ /* 0x080fe20007f3e0ff */
        /* <DEDUP_REMOVED lines=68> */
[--C-:B---3--:R-:W-:Y:S02]  /*9fcd0*/  IMAD.X R4, R4, 0x1, R0.reuse, P5 ;  /* 0x0000000104047824 */ /* 0x108fe400028e0600 */
[--C-:B------:R-:W-:Y:S01]  /*9fce0*/  IMAD.X R21, R21, 0x1, R0.reuse, P6 ;  /* 0x0000000115157824 */ /* 0x100fe200030e0600 */
[-C--:B------:R-:W-:Y:S02]  /*9fcf0*/  IADD3 R2, P6, R2, R6.reuse, RZ ;  /* 0x0000000602027210 */ /* 0x080fe40007fde0ff */
        /* <DEDUP_REMOVED lines=20> */
[----:B------:R0:W-:Y:S02]  /*9fe40*/  STL [R1+0xef0], R2 ;  /* 0x000ef00201007387 */ /* 0x0001e40000100800 */
[----:B------:R-:W-:Y:S02]  /*9fe50*/  STL [R1+0xef8], R20 ;  /* 0x000ef81401007387 */ /* 0x000fe40000100800 */
[--C-:B------:R-:W-:Y:S01]  /*9fe60*/  IMAD.X R18, R18, 0x1, R0.reuse, P4 ;  /* 0x0000000112127824 */ /* 0x100fe200020e0600 */
[----:B------:R-:W-:Y:S01]  /*9fe70*/  IADD3 R19, P4, R19, R6, RZ ;  /* 0x0000000613137210 */ /* 0x000fe20007f9e0ff */
        /* <DEDUP_REMOVED lines=18> */
[----:B------:R-:W-:Y:S02]  /*9ffa0*/  STL [R1+0xeb0], R13 ;  /* 0x000eb00d01007387 */ /* 0x000fe40000100800 */
[----:B------:R-:W-:Y:S02]  /*9ffb0*/  STL [R1+0xed4], R17 ;  /* 0x000ed41101007387 */ /* 0x000fe40000100800 */
[----:B------:R-:W-:Y:S01]  /*9ffc0*/  STL [R1+0xea8], R12 ;  /* 0x000ea80c01007387 */ /* 0x000fe20000100800 */
[----:B------:R-:W-:Y:S01]  /*9ffd0*/  STL [R1+0xecc], R16 ;  /* 0x000ecc1001007387 */ /* 0x000fe20000100800 */
[----:B------:R-:W3:Y:S01]  /*9ffe0*/  LDL.LU R5, [R1+0x2180] ;  /* 0x0021800001057983 */ /* 0x000ee20000300800 */
[----:B------:R-:W-:Y:S01]  /*9fff0*/  IADD3 R29, P4, R29, UR8, RZ ;  /* 0x000000081d1d7c10 */ /* 0x000fe2000ff9e0ff */
[----:B------:R-:W-:-:S04]  /*a0000*/  IMAD.X R28, R28, 0x1, R0, P5 ;  /* 0x000000011c1c7824 */ /* 0x000fc800028e0600 */
[----:B------:R-:W-:Y:S04]  /*a0010*/  STL [R1+0x2188], R29 ;  /* 0x0021881d01007387 */ /* 0x000fe80000100800 */
[----:B---3--:R0:W-:Y:S01]  /*a0020*/  STL [R1+0x2bfc], R5 ;  /* 0x002bfc0501007387 */ /* 0x0081e20000100800 */
[----:B------:R-:W-:Y:S03]  /*a0030*/  STL [R1+0xec4], R28 ;  /* 0x000ec41c01007387 */ /* 0x000fe60000100800 */
[----:B0-----:R-:W3:Y:S01]  /*a0040*/  LDL.LU R5, [R1+0xeb4] ;  /* 0x000eb40001057983 */ /* 0x001ee20000300800 */
[----:B------:R-:W-:-:S05]  /*a0050*/  IADD3 R3, P5, R3, UR8, RZ ;  /* 0x0000000803037c10 */ /* 0x000fca000ffbe0ff */
[----:B------:R-:W-:Y:S01]  /*a0060*/  STL [R1+0x12b0], R3 ;  /* 0x0012b00301007387 */ /* 0x000fe20000100800 */
        /* <DEDUP_REMOVED lines=31> */
[----:B--2---:R-:W-:-:S05]  /*a0260*/  IADD3 R5, P6, R5, UR8, RZ ;  /* 0x0000000805057c10 */ /* 0x004fca000ffde0ff */
[----:B------:R0:W-:Y:S04]  /*a0270*/  STL [R1+0x2184], R5 ;  /* 0x0021840501007387 */ /* 0x0001e80000100800 */
[----:B0-----:R-:W2:Y:S02]  /*a0280*/  LDL.LU R5, [R1+0x2c00] ;  /* 0x002c000001057983 */ /* 0x001ea40000300800 */
[----:B--2---:R-:W-:-:S05]  /*a0290*/  IMAD.X R5, R5, 0x1, R0, P1 ;  /* 0x0000000105057824 */ /* 0x004fca00008e0600 */
[----:B------:R0:W-:Y:S04]  /*a02a0*/  STL [R1+0xeb4], R5 ;  /* 0x000eb40501007387 */ /* 0x0001e80000100800 */
[----:B0-----:R-:W2:Y:S01]  /*a02b0*/  LDL.LU R5, [R1+0x2bfc] ;  /* 0x002bfc0001057983 */ /* 0x001ea20000300800 */
[--C-:B---3--:R-:W-:Y:S01]  /*a02c0*/  IMAD.X R4, R4, 0x1, R0.reuse, P2 ;  /* 0x0000000104047824 */ /* 0x108fe200010e0600 */
[----:B----4-:R-:W-:Y:S01]  /*a02d0*/  IADD3 R20, P2, R20, UR8, RZ ;  /* 0x0000000814147c10 */ /* 0x010fe2000ff5e0ff */
[----:B------:R-:W-:Y:S01]  /*a02e0*/  IMAD.X R21, R21, 0x1, R0, P3 ;  /* 0x0000000115157824 */ /* 0x000fe200018e0600 */
[----:B------:R-:W-:Y:S02]  /*a02f0*/  IADD3 R22, P3, R22, UR8, RZ ;  /* 0x0000000816167c10 */ /* 0x000fe4000ff7e0ff */
[----:B------:R-:W-:Y:S01]  /*a0300*/  IADD3.X R23, R23, UR5, RZ, P4, !PT ;  /* 0x0000000517177c10 */ /* 0x000fe2000a7fe4ff */
[----:B------:R-:W-:Y:S01]  /*a0310*/  IADD3 R10, P4, R10, UR8, RZ ;  /* 0x000000080a0a7c10 */ /* 0x000fe2000ff9e0ff */
        /* <DEDUP_REMOVED lines=14> */
[----:B--2---:R-:W-:-:S05]  /*a0400*/  IADD3 R5, P1, R5, UR8, RZ ;  /* 0x0000000805057c10 */ /* 0x004fca000ff3e0ff */
[----:B------:R-:W-:Y:S01]  /*a0410*/  STL [R1+0x2180], R5 ;  /* 0x0021800501007387 */ /* 0x000fe20000100800 */
[----:B------:R0:W-:Y:S02]  /*a0420*/  STL [R1+0x2af8], R0 ;  /* 0x002af80001007387 */ /* 0x0001e40000100800 */
[----:B------:R-:W-:Y:S02]  /*a0430*/  STL [R1+0xeac], R4 ;  /* 0x000eac0401007387 */ /* 0x000fe40000100800 */
[----:B------:R-:W-:Y:S01]  /*a0440*/  STL [R1+0x217c], R20 ;  /* 0x00217c1401007387 */ /* 0x000fe20000100800 */
[----:B------:R-:W-:Y:S01]  /*a0450*/  STL [R1+0xea4], R21 ;  /* 0x000ea41501007387 */ /* 0x000fe20000100800 */
[----:B------:R-:W-:Y:S02]  /*a0460*/  STL [R1+0x2178], R22 ;  /* 0x0021781601007387 */ /* 0x000fe40000100800 */
[----:B------:R-:W-:Y:S02]  /*a0470*/  STL [R1+0x12b4], R23 ;  /* 0x0012b41701007387 */ /* 0x000fe40000100800 */
[----:B------:R-:W-:Y:S01]  /*a0480*/  STL [R1+0x2174], R10 ;  /* 0x0021740a01007387 */ /* 0x000fe20000100800 */
[----:B------:R-:W-:Y:S01]  /*a0490*/  IADD3.X R19, R19, UR5, RZ, P1, !PT ;  /* 0x0000000513137c10 */ /* 0x000fe20008ffe4ff */
[----:B------:R-:W-:Y:S01]  /*a04a0*/  STL [R1+0xea0], R11 ;  /* 0x000ea00b01007387 */ /* 0x000fe20000100800 */
[----:B------:R-:W-:Y:S01]  /*a04b0*/  IADD3 R24, P1, R24, UR8, RZ ;  /* 0x0000000818187c10 */ /* 0x000fe2000ff3e0ff */
        /* <DEDUP_REMOVED lines=11> */
[----:B------:R-:W-:Y:S01]  /*a0570*/  IADD3.X R16, R16, UR5, RZ, P1, !PT ;  /* 0x0000000510107c10 */ /* 0x000fe20008ffe4ff */
[----:B------:R-:W-:Y:S01]  /*a0580*/  STL [R1+0x216c], R8 ;  /* 0x00216c0801007387 */ /* 0x000fe20000100800 */
[----:B------:R-:W-:Y:S01]  /*a0590*/  IADD3 R29, P1, R29, UR8, RZ ;  /* 0x000000081d1d7c10 */ /* 0x000fe2000ff3e0ff */
[----:B------:R-:W-:Y:S01]  /*a05a0*/  STL [R1+0x2140], R13 ;  /* 0x0021400d01007387 */ /* 0x000fe20000100800 */
[----:B------:R-:W-:Y:S02]  /*a05b0*/  STL [R1+0x2164], R17 ;  /* 0x0021641101007387 */ /* 0x000fe40000100800 */
[----:B------:R-:W-:Y:S02]  /*a05c0*/  STL [R1+0x2138], R12 ;  /* 0x0021380c01007387 */ /* 0x000fe40000100800 */
[----:B------:R-:W-:Y:S01]  /*a05d0*/  STL [R1+0x215c], R16 ;  /* 0x00215c1001007387 */ /* 0x000fe20000100800 */
[----:B------:R-:W-:Y:S01]  /*a05e0*/  STL [R1+0x2130], R29 ;  /* 0x0021301d01007387 */ /* 0x000fe20000100800 */
[----:B0-----:R-:W2:Y:S01]  /*a05f0*/  LDL.LU R0, [R1+0x2118] ;  /* 0x0021180001007983 */ /* 0x001ea20000300800 */
[----:B------:R-:W-:Y:S01]  /*a0600*/  IADD3.X R28, R28, UR5, RZ, P2, !PT ;  /* 0x000000051c1c7c10 */ /* 0x000fe200097fe4ff */
[----:B------:R-:W-:-:S04]  /*a0610*/  IADD3 R3, P2, R3, UR8, RZ ;  /* 0x0000000803037c10 */ /* 0x000fc8000ff5e0ff */
[----:B------:R-:W-:Y:S04]  /*a0620*/  STL [R1+0x2154], R28 ;  /* 0x0021541c01007387 */ /* 0x000fe80000100800 */
[----:B--2---:R0:W-:Y:S01]  /*a0630*/  STL [R1+0x2bf4], R0 ;  /* 0x002bf40001007387 */ /* 0x0041e20000100800 */
[----:B------:R-:W-:Y:S03]  /*a0640*/  STL [R1+0x2128], R3 ;  /* 0x0021280301007387 */ /* 0x000fe60000100800 */
[----:B0-----:R-:W2:Y:S01]  /*a0650*/  LDL.LU R0, [R1+0x2144] ;  /* 0x0021440001007983 */ /* 0x001ea20000300800 */
[----:B------:R-:W-:-:S05]  /*a0660*/  IADD3.X R2, R2, UR5, RZ, P3, !PT ;  /* 0x0000000502027c10 */ /* 0x000fca0009ffe4ff */
[----:B------:R-:W-:Y:S04]  /*a0670*/  STL [R1+0x214c], R2 ;  /* 0x00214c0201007387 */ /* 0x000fe80000100800 */
        /* <DEDUP_REMOVED lines=30> */
[----:B--2---:R-:W-:-:S05]  /*a0860*/  IADD3 R0, P3, R0, UR8, RZ ;  /* 0x0000000800007c10 */ /* 0x004fca000ff7e0ff */
[----:B------:R0:W-:Y:S04]  /*a0870*/  STL [R1+0x2120], R0 ;  /* 0x0021200001007387 */ /* 0x0001e80000100800 */
[----:B0-----:R-:W2:Y:S02]  /*a0880*/  LDL.LU R0, [R1+0x2bf8] ;  /* 0x002bf80001007983 */ /* 0x001ea40000300800 */
[----:B--2---:R-:W-:-:S05]  /*a0890*/  IADD3.X R0, R0, UR5, RZ, P4, !PT ;  /* 0x0000000500007c10 */ /* 0x004fca000a7fe4ff */
[----:B------:R0:W-:Y:S04]  /*a08a0*/  STL [R1+0x2144], R0 ;  /* 0x0021440001007387 */ /* 0x0001e80000100800 */
[----:B0-----:R-:W2:Y:S01]  /*a08b0*/  LDL.LU R0, [R1+0x2bf4] ;  /* 0x002bf40001007983 */ /* 0x001ea20000300800 */
[----:B---3--:R-:W-:Y:S01]  /*a08c0*/  IADD3.X R5, R5, UR5, RZ, P5, !PT ;  /* 0x0000000505057c10 */ /* 0x008fe2000affe4ff */
[----:B----4-:R-:W-:Y:S01]  /*a08d0*/  IADD3 R4, P5, R4, UR8, RZ ;  /* 0x0000000804047c10 */ /* 0x010fe2000ffbe0ff */
        /* <DEDUP_REMOVED lines=18> */
[----:B------:R-:W-:-:S02]  /*a0a00*/  IADD3.X R29, R29, UR5, RZ, P5, !PT ;  /* 0x000000051d1d7c10 */ /* 0x000fc4000affe4ff */
[----:B--2---:R-:W-:-:S05]  /*a0a10*/  IADD3 R0, P4, R0, UR8, RZ ;  /* 0x0000000800007c10 */ /* 0x004fca000ff9e0ff */
[----:B------:R0:W-:Y:S01]  /*a0a20*/  STL [R1+0x2118], R0 ;  /* 0x0021180001007387 */ /* 0x0001e20000100800 */
[----:B------:R-:W-:Y:S02]  /*a0a30*/  STL [R1+0x213c], R5 ;  /* 0x00213c0501007387 */ /* 0x000fe40000100800 */
[----:B------:R-:W-:Y:S02]  /*a0a40*/  STL [R1+0x2110], R4 ;  /* 0x0021100401007387 */ /* 0x000fe40000100800 */
[----:B------:R-:W-:Y:S01]  /*a0a50*/  STL [R1+0x2134], R20 ;  /* 0x0021341401007387 */ /* 0x000fe20000100800 */
[----:B------:R-:W-:Y:S01]  /*a0a60*/  STL [R1+0x2108], R21 ;  /* 0x0021081501007387 */ /* 0x000fe20000100800 */
        /* <DEDUP_REMOVED lines=24> */
[----:B------:R-:W-:Y:S02]  /*a0bf0*/  STL [R1+0x20dc], R29 ;  /* 0x0020dc1d01007387 */ /* 0x000fe40000100800 */
[----:B0-----:R-:W2:Y:S01]  /*a0c00*/  LDL.LU R0, [R1+0x20c4] ;  /* 0x0020c40001007983 */ /* 0x001ea20000300800 */
[----:B------:R-:W-:-:S02]  /*a0c10*/  IADD3 R28, P5, R28, UR8, RZ ;  /* 0x000000081c1c7c10 */ /* 0x000fc4000ffbe0ff */
[----:B------:R-:W-:-:S03]  /*a0c20*/  IADD3.X R3, R3, UR5, RZ, P6, !PT ;  /* 0x0000000503037c10 */ /* 0x000fc6000b7fe4ff */
[----:B------:R-:W-:Y:S04]  /*a0c30*/  STL [R1+0x20b0], R28 ;  /* 0x0020b01c01007387 */ /* 0x000fe80000100800 */
[----:B--2---:R0:W-:Y:S01]  /*a0c40*/  STL [R1+0x2bec], R0 ;  /* 0x002bec0001007387 */ /* 0x0041e20000100800 */
[----:B------:R-:W-:Y:S03]  /*a0c50*/  STL [R1+0x20d4], R3 ;  /* 0x0020d40301007387 */ /* 0x000fe60000100800 */
[----:B0-----:R-:W2:Y:S01]  /*a0c60*/  LDL.LU R0, [R1+0x20a0] ;  /* 0x0020a00001007983 */ /* 0x001ea20000300800 */
[----:B------:R-:W-:-:S05]  /*a0c70*/  IADD3 R2, P6, R2, UR8, RZ ;  /* 0x0000000802027c10 */ /* 0x000fca000ffde0ff */
        /* <DEDUP_REMOVED lines=31> */
[----:B--2---:R-:W-:-:S05]  /*a0e70*/  IADD3.X R0, R0, UR5, RZ, P1, !PT ;  /* 0x0000000500007c10 */ /* 0x004fca0008ffe4ff */
[----:B------:R0:W-:Y:S04]  /*a0e80*/  STL [R1+0x20cc], R0 ;  /* 0x0020cc0001007387 */ /* 0x0001e80000100800 */
[----:B0-----:R-:W2:Y:S02]  /*a0e90*/  LDL.LU R0, [R1+0x2bf0] ;  /* 0x002bf00001007983 */ /* 0x001ea40000300800 */
[----:B--2---:R-:W-:-:S05]  /*a0ea0*/  IADD3 R0, P1, R0, UR8, RZ ;  /* 0x0000000800007c10 */ /* 0x004fca000ff3e0ff */
[----:B------:R0:W-:Y:S04]  /*a0eb0*/  STL [R1+0x20a0], R0 ;  /* 0x0020a00001007387 */ /* 0x0001e80000100800 */
[----:B0-----:R-:W2:Y:S01]  /*a0ec0*/  LDL.LU R0, [R1+0x2bec] ;  /* 0x002bec0001007983 */ /* 0x001ea20000300800 */
[----:B----4-:R-:W-:Y:S01]  /*a0ed0*/  IADD3.X R4, R4, UR5, RZ, P3, !PT ;  /* 0x0000000504047c10 */ /* 0x010fe20009ffe4ff */
[----:B---3--:R-:W-:Y:S01]  /*a0ee0*/  IADD3 R20, P3, R20, UR8, RZ ;  /* 0x0000000814147c10 */ /* 0x008fe2000ff7e0ff */
        /* <DEDUP_REMOVED lines=18> */
[----:B--2---:R-:W-:Y:S01]  /*a1010*/  IADD3.X R0, R0, UR5, RZ, P2, !PT ;  /* 0x0000000500007c10 */ /* 0x004fe200097fe4ff */
[----:B------:R-:W-:-:S04]  /*a1020*/  IADD3 R5, P2, R5, UR8, RZ ;  /* 0x0000000805057c10 */ /* 0x000fc8000ff5e0ff */
[----:B------:R0:W-:Y:S01]  /*a1030*/  STL [R1+0x20c4], R0 ;  /* 0x0020c40001007387 */ /* 0x0001e20000100800 */
[----:B------:R-:W-:Y:S02]  /*a1040*/  STL [R1+0x2098], R5 ;  /* 0x0020980501007387 */ /* 0x000fe40000100800 */
        /* <DEDUP_REMOVED lines=2898> */
[----:B------:R0:W-:Y:S04]  /*ac570*/  STL [R1+0x21e4], R0 ;  /* 0x0021e40001007387 */ /* 0x0001e80000100800 */
[----:B0-----:R0:W5:Y:S01]  /*ac580*/  LDL.LU R0, [R1+0x2af8] ;  /* 0x002af80001007983 */ /* 0x0011620000300800 */
[----:B------:R1:W-:Y:S03]  /*ac590*/  STL [R1+0x2250], R4 ;  /* 0x0022500401007387 */ /* 0x0003e60000100800 */
[----:B-1----:R0:W5:Y:S01]  /*ac5a0*/  LDL.LU R4, [R1+0x2af4] ;  /* 0x002af40001047983 */ /* 0x0021620000300800 */
[----:B------:R1:W-:Y:S03]  /*ac5b0*/  STL [R1+0x21ec], R5 ;  /* 0x0021ec0501007387 */ /* 0x0003e60000100800 */
[----:B-1----:R0:W5:Y:S01]  /*ac5c0*/  LDL.LU R5, [R1+0x2af0] ;  /* 0x002af00001057983 */ /* 0x0021620000300800 */
[----:B------:R1:W-:Y:S03]  /*ac5d0*/  STL [R1+0x2258], R9 ;  /* 0x0022580901007387 */ /* 0x0003e60000100800 */
[----:B-1----:R0:W5:Y:S01]  /*ac5e0*/  LDL.LU R9, [R1+0x2aec] ;  /* 0x002aec0001097983 */ /* 0x0021620000300800 */
[----:B------:R1:W-:Y:S03]  /*ac5f0*/  STL [R1+0x21f4], R8 ;  /* 0x0021f40801007387 */ /* 0x0003e60000100800 */
[----:B-1----:R0:W5:Y:S01]  /*ac600*/  LDL.LU R8, [R1+0x2ae8] ;  /* 0x002ae80001087983 */ /* 0x0021620000300800 */
[----:B------:R1:W-:Y:S01]  /*ac610*/  STL [R1+0x2260], R17 ;  /* 0x0022601101007387 */ /* 0x0003e20000100800 */
[----:B------:R-:W-:-:S02]  /*ac620*/  IADD3.X R2, R2, UR5, RZ, P5, !PT ;  /* 0x0000000502027c10 */ /* 0x000fc4000affe4ff */
[----:B-1----:R0:W5:Y:S01]  /*ac630*/  LDL.LU R17, [R1+0x2ae4] ;  /* 0x002ae40001117983 */ /* 0x0021620000300800 */
        /* <DEDUP_REMOVED lines=13> */
[----:B-1----:R-:W2:Y:S01]  /*ac710*/  LDL.LU R2, [R1+0x2ac8] ;  /* 0x002ac80001027983 */ /* 0x002ea20000300800 */
[----:B------:R-:W-:-:S02]  /*ac720*/  IADD3 R20, P5, R20, UR8, RZ ;  /* 0x0000000814147c10 */ /* 0x000fc4000ffbe0ff */
[----:B------:R-:W-:Y:S01]  /*ac730*/  IADD3.X R21, R21, UR5, RZ, P6, !PT ;  /* 0x0000000515157c10 */ /* 0x000fe2000b7fe4ff */
[----:B------:R-:W-:Y:S01]  /*ac740*/  IADD3 R22, P6, R22, UR8, RZ ;  /* 0x0000000816167c10 */ /* 0x000fe2000ffde0ff */
[----:B------:R-:W-:Y:S01]  /*ac750*/  IADD3.X R23, R23, UR5, RZ, P1, !PT ;  /* 0x0000000517177c10 */ /* 0x000fe20008ffe4ff */
[----:B------:R-:W-:Y:S01]  /*ac760*/  IADD3 R10, P1, R10, UR8, RZ ;  /* 0x000000080a0a7c10 */ /* 0x000fe2000ff3e0ff */
[----:B------:R-:W-:Y:S01]  /*ac770*/  STL [R1+0x2294], R20 ;  /* 0x0022941401007387 */ /* 0x000fe20000100800 */
[----:B------:R-:W-:Y:S01]  /*ac780*/  IADD3.X R11, R11, UR5, RZ, P2, !PT ;  /* 0x000000050b0b7c10 */ /* 0x000fe200097fe4ff */
[----:B------:R-:W-:Y:S01]  /*ac790*/  STL [R1+0x221c], R21 ;  /* 0x00221c1501007387 */ /* 0x000fe20000100800 */
        /* <DEDUP_REMOVED lines=15> */
[----:B------:R-:W-:Y:S02]  /*ac890*/  STL [R1+0x223c], R19 ;  /* 0x00223c1301007387 */ /* 0x000fe40000100800 */
[----:B------:R-:W-:Y:S01]  /*ac8a0*/  STL [R1+0x2280], R24 ;  /* 0x0022801801007387 */ /* 0x000fe20000100800 */
[----:B------:R-:W-:Y:S01]  /*ac8b0*/  STL [R1+0x2244], R25 ;  /* 0x0022441901007387 */ /* 0x000fe20000100800 */
[----:B------:R-:W-:Y:S02]  /*ac8c0*/  STL [R1+0x227c], R26 ;  /* 0x00227c1a01007387 */ /* 0x000fe40000100800 */
[----:B------:R-:W-:Y:S01]  /*ac8d0*/  STL [R1+0x224c], R27 ;  /* 0x00224c1b01007387 */ /* 0x000fe20000100800 */
[----:B------:R-:W-:-:S02]  /*ac8e0*/  IADD3.X R6, R6, UR5, RZ, P1, !PT ;  /* 0x0000000506067c10 */ /* 0x000fc40008ffe4ff */
[----:B------:R-:W-:Y:S02]  /*ac8f0*/  IADD3.X R7, R7, UR5, RZ, P2, !PT ;  /* 0x0000000507077c10 */ /* 0x000fe400097fe4ff */
[----:B--2---:R-:W-:-:S05]  /*ac900*/  IADD3.X R2, R2, UR5, RZ, P3, !PT ;  /* 0x0000000502027c10 */ /* 0x004fca0009ffe4ff */
[----:B------:R1:W-:Y:S01]  /*ac910*/  STL [R1+0x2264], R2 ;  /* 0x0022640201007387 */ /* 0x0003e20000100800 */
[----:B------:R0:W-:Y:S03]  /*ac920*/  STL [R1+0x2254], R6 ;  /* 0x0022540601007387 */ /* 0x0001e60000100800 */
[----:B-1----:R-:W1:Y:S01]  /*ac930*/  S2R R2, SR_TID.X ;  /* 0x0000000000027919 */ /* 0x002e620000002100 */
[----:B------:R0:W-:Y:S01]  /*ac940*/  STL [R1+0x225c], R7 ;  /* 0x00225c0701007387 */ /* 0x0001e20000100800 */
[----:B-1----:R-:W-:-:S05]  /*ac950*/  LOP3.LUT R2, R2, 0x7f, RZ, 0xc0, !PT ;  /* 0x0000007f02027812 */ /* 0x002fca00078ec0ff */
[----:B------:R-:W-:Y:S02]  /*ac960*/  IMAD.SHL.U32 R2, R2, 0x2, RZ ;  /* 0x0000000202027824 */ /* 0x000fe400078e00ff */
[----:B0-----:R-:W2:Y:S04]  /*ac970*/  LDL.LU R6, [R1+0x226c] ;  /* 0x00226c0001067983 */ /* 0x001ea80000300800 */
[----:B------:R-:W3:Y:S01]  /*ac980*/  LDL.LU R7, [R1+0x2274] ;  /* 0x0022740001077983 */ /* 0x000ee20000300800 */
[----:B--2---:R-:W-:Y:S02]  /*ac990*/  IADD3.X R6, R6, UR5, RZ, P4, !PT ;  /* 0x0000000506067c10 */ /* 0x004fe4000a7fe4ff */
[----:B---3--:R-:W-:-:S05]  /*ac9a0*/  IADD3.X R7, R7, UR5, RZ, P5, !PT ;  /* 0x0000000507077c10 */ /* 0x008fca000affe4ff */
[----:B------:R0:W-:Y:S04]  /*ac9b0*/  STL [R1+0x2274], R7 ;  /* 0x0022740701007387 */ /* 0x0001e80000100800 */
[----:B------:R0:W-:Y:S01]  /*ac9c0*/  STL [R1+0x226c], R6 ;  /* 0x00226c0601007387 */ /* 0x0001e20000100800 */
[----:B------:R-:W-:Y:S01]  /*ac9d0*/  @!P0 CALL.REL.NOINC `(.L_x_2) ;  /* 0x0000001000008944 */ /* 0x000fe20003c00000 */
[----:B------:R-:W-:Y:S05]  /*ac9e0*/  BRA `(.L_x_3) ;  /* 0xfff9616000007947 */ /* 0x000fea000383ffff */
.L_x_2:
[----:B------:R-:W2:Y:S04]  /*ac9f0*/  LDL.LU R2, [R1+0x344] ;  /* 0x0003440001027983 */ /* 0x000ea80000300800 */
[----:B--2---:R1:W-:Y:S04]  /*aca00*/  STL [R1+0x2e9c], R2 ;  /* 0x002e9c0201007387 */ /* 0x0043e80000100800 */
[----:B-1----:R-:W2:Y:S04]  /*aca10*/  LDL.LU R2, [R1+0x33c] ;  /* 0x00033c0001027983 */ /* 0x002ea80000300800 */
        /* <DEDUP_REMOVED lines=33> */
[----:B-----5:R-:W2:Y:S01]  /*acc30*/  LDL.LU R0, [R1+0x340] ;  /* 0x0003400001007983 */ /* 0x020ea20000300800 */
[----:B-1----:R-:W-:-:S03]  /*acc40*/  IMAD.MOV.U32 R2, RZ, RZ, R5 ;  /* 0x000000ffff027224 */ /* 0x002fc600078e0005 */
        /* <DEDUP_REMOVED lines=33> */
[----:B------:R-:W2:Y:S04]  /*ace60*/  LDL.LU R20, [R1+0x504] ;  /* 0x0005040001147983 */ /* 0x000ea80000300800 */
[----:B------:R-:W2:Y:S04]  /*ace70*/  LDL.LU R21, [R1+0x500] ;  /* 0x0005000001157983 */ /* 0x000ea80000300800 */
[----:B------:R-:W3:Y:S04]  /*ace80*/  LDL.LU R22, [R1+0x2ec] ;  /* 0x0002ec0001167983 */ /* 0x000ee80000300800 */
[----:B------:R-:W3:Y:S04]  /*ace90*/  LDL.LU R23, [R1+0x2e8] ;  /* 0x0002e80001177983 */ /* 0x000ee80000300800 */
[----:B------:R-:W4:Y:S04]  /*acea0*/  LDL.LU R10, [R1+0x54c] ;  /* 0x00054c00010a7983 */ /* 0x000f280000300800 */
[----:B------:R-:W4:Y:S04]  /*aceb0*/  LDL.LU R11, [R1+0x548] ;  /* 0x00054800010b7983 */ /* 0x000f280000300800 */
[----:B------:R-:W2:Y:S04]  /*acec0*/  LDL.LU R14, [R1+0x55c] ;  /* 0x00055c00010e7983 */ /* 0x000ea80000300800 */
[----:B------:R-:W2:Y:S04]  /*aced0*/  LDL.LU R15, [R1+0x558] ;  /* 0x00055800010f7983 */ /* 0x000ea80000300800 */
[----:B------:R-:W2:Y:S04]  /*acee0*/  LDL.LU R18, [R1+0x56c] ;  /* 0x00056c0001127983 */ /* 0x000ea80000300800 */
[----:B------:R-:W2:Y:S01]  /*acef0*/  LDL.LU R19, [R1+0x568] ;  /* 0x0005680001137983 */ /* 0x000ea20000300800 */
[----:B-1----:R-:W-:-:S03]  /*acf00*/  IMAD.MOV.U32 R0, RZ, RZ, R4 ;  /* 0x000000ffff007224 */ /* 0x002fc600078e0004 */
[----:B------:R-:W2:Y:S04]  /*acf10*/  LDL.LU R24, [R1+0x2e4] ;  /* 0x0002e40001187983 */ /* 0x000ea80000300800 */
[----:B------:R-:W2:Y:S04]  /*acf20*/  LDL.LU R25, [R1+0x2e0] ;  /* 0x0002e00001197983 */ /* 0x000ea80000300800 */
[----:B------:R-:W2:Y:S04]  /*acf30*/  LDL.LU R26, [R1+0x544] ;  /* 0x00054400011a7983 */ /* 0x000ea80000300800 */
[----:B------:R-:W2:Y:S04]  /*acf40*/  LDL.LU R27, [R1+0x540] ;  /* 0x00054000011b7983 */ /* 0x000ea80000300800 */
[----:B------:R-:W2:Y:S04]  /*acf50*/  LDL.LU R4, [R1+0x554] ;  /* 0x0005540001047983 */ /* 0x000ea80000300800 */
[----:B------:R-:W2:Y:S04]  /*acf60*/  LDL.LU R5, [R1+0x550] ;  /* 0x0005500001057983 */ /* 0x000ea80000300800 */
[----:B0-----:R-:W2:Y:S04]  /*acf70*/  LDL.LU R6, [R1+0x564] ;  /* 0x0005640001067983 */ /* 0x001ea80000300800 */
[----:B------:R-:W2:Y:S04]  /*acf80*/  LDL.LU R7, [R1+0x560] ;  /* 0x0005600001077983 */ /* 0x000ea80000300800 */
[----:B------:R0:W-:Y:S04]  /*acf90*/  STL [R1+0x2afc], R9 ;  /* 0x002afc0901007387 */ /* 0x0001e80000100800 */
[----:B0-----:R-:W2:Y:S04]  /*acfa0*/  LDL.LU R9, [R1+0x330] ;  /* 0x0003300001097983 */ /* 0x001ea80000300800 */
[----:B------:R0:W-:Y:S04]  /*acfb0*/  STL [R1+0x2af8], R8 ;  /* 0x002af80801007387 */ /* 0x0001e80000100800 */
[----:B0-----:R-:W2:Y:S04]  /*acfc0*/  LDL.LU R8, [R1+0x334] ;  /* 0x0003340001087983 */ /* 0x001ea80000300800 */
[----:B------:R0:W-:Y:S01]  /*acfd0*/  STL [R1+0x2aec], R13 ;  /* 0x002aec0d01007387 */ /* 0x0001e20000100800 */
[----:B------:R-:W-:-:S03]  /*acfe0*/  F2FP.BF16.PACK_AB R2, R0, R2 ;  /* 0x000000020002723e */ /* 0x000fc600000010ff */
[----:B0-----:R-:W2:Y:S04]  /*acff0*/  LDL.LU R13, [R1+0x2c0] ;  /* 0x0002c000010d7983 */ /* 0x001ea80000300800 */
[----:B------:R0:W-:Y:S04]  /*ad000*/  STL [R1+0x2ae8], R12 ;  /* 0x002ae80c01007387 */ /* 0x0001e80000100800 */
        /* <DEDUP_REMOVED lines=11> */
[----:B------:R-:W2:Y:S04]  /*ad0c0*/  LDL.LU R0, [R1+0x2f24] ;  /* 0x002f240001007983 */ /* 0x000ea80000300800 */
[----:B------:R0:W-:Y:S04]  /*ad0d0*/  STL [R1+0x3ac], R2 ;  /* 0x0003ac0201007387 */ /* 0x0001e80000100800 */
[----:B0-----:R-:W2:Y:S02]  /*ad0e0*/  LDL.LU R2, [R1+0x2f20] ;  /* 0x002f200001027983 */ /* 0x001ea40000300800 */
[----:B--2---:R-:W-:-:S02]  /*ad0f0*/  F2FP.BF16.PACK_AB R2, R0, R2 ;  /* 0x000000020002723e */ /* 0x004fc400000010ff */
        /* <DEDUP_REMOVED lines=62> */
[----:B0-----:R-:W2:Y:S01]  /*ad4e0*/  LDL.LU R2, [R1+0x2ea0] ;  /* 0x002ea00001027983 */ /* 0x001ea20000300800 */
[----:B------:R-:W-:Y:S02]  /*ad4f0*/  F2FP.BF16.PACK_AB R16, R16, R17 ;  /* 0x000000111010723e */ /* 0x000fe400000010ff */
[----:B--2---:R-:W-:-:S02]  /*ad500*/  F2FP.BF16.PACK_AB R28, R2, R28 ;  /* 0x0000001c021c723e */ /* 0x004fc400000010ff */
[----:B------:R-:W2:Y:S04]  /*ad510*/  LDL.LU R2, [R1+0x2e9c] ;  /* 0x002e9c0001027983 */ /* 0x000ea80000300800 */
[----:B------:R0:W-:Y:S01]  /*ad520*/  STL [R1+0x368], R28 ;  /* 0x0003681c01007387 */ /* 0x0001e20000100800 */
[----:B------:R-:W-:Y:S02]  /*ad530*/  F2FP.BF16.PACK_AB R8, R8, R9 ;  /* 0x000000090808723e */ /* 0x000fe400000010ff */
[----:B0-----:R-:W-:Y:S02]  /*ad540*/  F2FP.BF16.PACK_AB R28, R3, R29 ;  /* 0x0000001d031c723e */ /* 0x001fe400000010ff */
[----:B------:R-:W-:-:S03]  /*ad550*/  F2FP.BF16.PACK_AB R3, R12, R13 ;  /* 0x0000000d0c03723e */ /* 0x000fc600000010ff */
[----:B------:R-:W-:Y:S04]  /*ad560*/  STL [R1+0x364], R28 ;  /* 0x0003641c01007387 */ /* 0x000fe80000100800 */
[----:B------:R-:W-:Y:S04]  /*ad570*/  STL [R1+0x360], R16 ;  /* 0x0003601001007387 */ /* 0x000fe80000100800 */
[----:B------:R0:W-:Y:S04]  /*ad580*/  STL [R1+0x35c], R3 ;  /* 0x00035c0301007387 */ /* 0x0001e80000100800 */
[----:B------:R-:W-:Y:S01]  /*ad590*/  STL [R1+0x358], R8 ;  /* 0x0003580801007387 */ /* 0x000fe20000100800 */
[----:B0-----:R-:W-:-:S02]  /*ad5a0*/  F2FP.BF16.PACK_AB R3, R20, R21 ;  /* 0x000000151403723e */ /* 0x001fc400000010ff */
[----:B--2---:R-:W-:Y:S02]  /*ad5b0*/  F2FP.BF16.PACK_AB R0, R2, R0 ;  /* 0x000000000200723e */ /* 0x004fe400000010ff */
[----:B---3--:R-:W-:-:S03]  /*ad5c0*/  F2FP.BF16.PACK_AB R2, R22, R23 ;  /* 0x000000171602723e */ /* 0x008fc600000010ff */
[----:B------:R4:W-:Y:S04]  /*ad5d0*/  STL [R1+0x354], R0 ;  /* 0x0003540001007387 */ /* 0x0009e80000100800 */
[----:B------:R0:W-:Y:S01]  /*ad5e0*/  STL [R1+0x350], R3 ;  /* 0x0003500301007387 */ /* 0x0001e20000100800 */
[----:B----4-:R-:W-:-:S03]  /*ad5f0*/  F2FP.BF16.PACK_AB R0, R10, R11 ;  /* 0x0000000b0a00723e */ /* 0x010fc600000010ff */
[----:B------:R1:W-:Y:S01]  /*ad600*/  STL [R1+0x34c], R2 ;  /* 0x00034c0201007387 */ /* 0x0003e20000100800 */
[----:B0-----:R-:W-:-:S03]  /*ad610*/  F2FP.BF16.PACK_AB R3, R14, R15 ;  /* 0x0000000f0e03723e */ /* 0x001fc600000010ff */
[----:B------:R0:W-:Y:S04]  /*ad620*/  STL [R1+0x348], R0 ;  /* 0x0003480001007387 */ /* 0x0001e80000100800 */
[----:B------:R2:W-:Y:S01]  /*ad630*/  STL [R1+0x344], R3 ;  /* 0x0003440301007387 */ /* 0x0005e20000100800 */
[----:B-1----:R-:W-:Y:S02]  /*ad640*/  F2FP.BF16.PACK_AB R2, R18, R19 ;  /* 0x000000131202723e */ /* 0x002fe400000010ff */
[----:B0-----:R-:W-:-:S03]  /*ad650*/  F2FP.BF16.PACK_AB R0, R24, R25 ;  /* 0x000000191800723e */ /* 0x001fc600000010ff */
[----:B------:R0:W-:Y:S01]  /*ad660*/  STL [R1+0x340], R2 ;  /* 0x0003400201007387 */ /* 0x0001e20000100800 */
[----:B--2---:R-:W-:-:S03]  /*ad670*/  F2FP.BF16.PACK_AB R3, R26, R27 ;  /* 0x0000001b1a03723e */ /* 0x004fc600000010ff */
[----:B------:R1:W-:Y:S04]  /*ad680*/  STL [R1+0x33c], R0 ;  /* 0x00033c0001007387 */ /* 0x0003e80000100800 */
[----:B------:R-:W-:Y:S04]  /*ad690*/  STL [R1+0x338], R3 ;  /* 0x0003380301007387 */ /* 0x000fe80000100800 */
[----:B------:R-:W2:Y:S01]  /*ad6a0*/  LDL.LU R28, [R1+0x588] ;  /* 0x00058800011c7983 */ /* 0x000ea20000300800 */
[----:B0-----:R-:W-:Y:S02]  /*ad6b0*/  F2FP.BF16.PACK_AB R2, R4, R5 ;  /* 0x000000050402723e */ /* 0x001fe400000010ff */
[----:B-1----:R-:W-:-:S03]  /*ad6c0*/  F2FP.BF16.PACK_AB R0, R6, R7 ;  /* 0x000000070600723e */ /* 0x002fc600000010ff */
[----:B------:R-:W-:Y:S04]  /*ad6d0*/  STL [R1+0x334], R2 ;  /* 0x0003340201007387 */ /* 0x000fe80000100800 */
[----:B--2---:R0:W-:Y:S04]  /*ad6e0*/  STL [R1+0x2e14], R28 ;  /* 0x002e141c01007387 */ /* 0x0041e80000100800 */
[----:B------:R-:W-:Y:S04]  /*ad6f0*/  STL [R1+0x330], R0 ;  /* 0x0003300001007387 */ /* 0x000fe80000100800 */
[----:B0-----:R-:W2:Y:S04]  /*ad700*/  LDL.LU R28, [R1+0x2f8] ;  /* 0x0002f800011c7983 */ /* 0x001ea80000300800 */
[----:B--2---:R0:W-:Y:S04]  /*ad710*/  STL [R1+0x2e1c], R28 ;  /* 0x002e1c1c01007387 */ /* 0x0041e80000100800 */
        /* <DEDUP_REMOVED lines=31> */
[----:B------:R-:W3:Y:S04]  /*ad910*/  LDL.LU R3, [R1+0x59c] ;  /* 0x00059c0001037983 */ /* 0x000ee80000300800 */
[----:B---3--:R0:W-:Y:S04]  /*ad920*/  STL [R1+0x2e10], R3 ;  /* 0x002e100301007387 */ /* 0x0081e80000100800 */
[----:B0-----:R-:W3:Y:S04]  /*ad930*/  LDL.LU R3, [R1+0x58c] ;  /* 0x00058c0001037983 */ /* 0x001ee80000300800 */
        /* <DEDUP_REMOVED lines=33> */
[----:B0-----:R-:W2:Y:S04]  /*adb50*/  LDL.LU R3, [R1+0x83c] ;  /* 0x00083c0001037983 */ /* 0x001ea80000300800 */
[----:B------:R-:W3:Y:S04]  /*adb60*/  LDL.LU R29, [R1+0x598] ;  /* 0x00059800011d7983 */ /* 0x000ee80000300800 */
[----:B------:R-:W4:Y:S04]  /*adb70*/  LDL.LU R16, [R1+0x5ac] ;  /* 0x0005ac0001107983 */ /* 0x000f280000300800 */
[----:B------:R-:W4:Y:S04]  /*adb80*/  LDL.LU R17, [R1+0x5a8] ;  /* 0x0005a80001117983 */ /* 0x000f280000300800 */
[----:B------:R-:W3:Y:S04]  /*adb90*/  LDL.LU R12, [R1+0x2f4] ;  /* 0x0002f400010c7983 */ /* 0x000ee80000300800 */
        /* <DEDUP_REMOVED lines=22> */
[----:B------:R-:W3:Y:S01]  /*add00*/  LDL.LU R7, [R1+0x900] ;  /* 0x0009000001077983 */ /* 0x000ee20000300800 */
[----:B--2---:R-:W-:-:S03]  /*add10*/  F2FP.BF16.PACK_AB R28, R3, R28 ;  /* 0x0000001c031c723e */ /* 0x004fc600000010ff */
        /* <DEDUP_REMOVED lines=68> */
[----:B------:R-:W2:Y:S01]  /*ae160*/  LDL.LU R3, [R1+0x2e10] ;  /* 0x002e100001037983 */ /* 0x000ea20000300800 */
[----:B----4-:R-:W-:-:S03]  /*ae170*/  F2FP.BF16.PACK_AB R16, R16, R17 ;  /* 0x000000111010723e */ /* 0x010fc600000010ff */
[----:B------:R2:W-:Y:S01]  /*ae180*/  STL [R1+0x2d8], R28 ;  /* 0x0002d81c01007387 */ /* 0x0005e20000100800 */
[----:B---3--:R-:W-:Y:S02]  /*ae190*/  F2FP.BF16.PACK_AB R8, R8, R9 ;  /* 0x000000090808723e */ /* 0x008fe400000010ff */
[----:B------:R-:W-:Y:S02]  /*ae1a0*/  F2FP.BF16.PACK_AB R0, R2, R0 ;  /* 0x000000000200723e */ /* 0x000fe400000010ff */
[----:B------:R-:W-:Y:S02]  /*ae1b0*/  F2FP.BF16.PACK_AB R2, R22, R23 ;  /* 0x000000171602723e */ /* 0x000fe400000010ff */
[----:B--2---:R-:W-:Y:S02]  /*ae1c0*/  F2FP.BF16.PACK_AB R28, R3, R29 ;  /* 0x0000001d031c723e */ /* 0x004fe400000010ff */
[----:B------:R-:W-:-:S03]  /*ae1d0*/  F2FP.BF16.PACK_AB R3, R12, R13 ;  /* 0x0000000d0c03723e */ /* 0x000fc600000010ff */
[----:B------:R-:W-:Y:S04]  /*ae1e0*/  STL [R1+0x2d4], R28 ;  /* 0x0002d41c01007387 */ /* 0x000fe80000100800 */
[----:B------:R-:W-:Y:S04]  /*ae1f0*/  STL [R1+0x2d0], R16 ;  /* 0x0002d01001007387 */ /* 0x000fe80000100800 */
[----:B------:R0:W-:Y:S04]  /*ae200*/  STL [R1+0x2cc], R3 ;  /* 0x0002cc0301007387 */ /* 0x0001e80000100800 */
[----:B------:R-:W-:Y:S01]  /*ae210*/  STL [R1+0x2c8], R8 ;  /* 0x0002c80801007387 */ /* 0x000fe20000100800 */
[----:B0-----:R-:W-:-:S03]  /*ae220*/  F2FP.BF16.PACK_AB R3, R20, R21 ;  /* 0x000000151403723e */ /* 0x001fc600000010ff */
[----:B------:R0:W-:Y:S04]  /*ae230*/  STL [R1+0x2c4], R0 ;  /* 0x0002c40001007387 */ /* 0x0001e80000100800 */
[----:B------:R1:W-:Y:S01]  /*ae240*/  STL [R1+0x2c0], R3 ;  /* 0x0002c00301007387 */ /* 0x0003e20000100800 */
[----:B0-----:R-:W-:-:S03]  /*ae250*/  F2FP.BF16.PACK_AB R0, R10, R11 ;  /* 0x0000000b0a00723e */ /* 0x001fc600000010ff */
[----:B------:R0:W-:Y:S01]  /*ae260*/  STL [R1+0x2bc], R2 ;  /* 0x0002bc0201007387 */ /* 0x0001e20000100800 */
[----:B-1----:R-:W-:-:S03]  /*ae270*/  F2FP.BF16.PACK_AB R3, R14, R15 ;  /* 0x0000000f0e03723e */ /* 0x002fc600000010ff */
[----:B------:R1:W-:Y:S04]  /*ae280*/  STL [R1+0x2b8], R0 ;  /* 0x0002b80001007387 */ /* 0x0003e80000100800 */
[----:B------:R2:W-:Y:S01]  /*ae290*/  STL [R1+0x2b4], R3 ;  /* 0x0002b40301007387 */ /* 0x0005e20000100800 */
[----:B0-----:R-:W-:Y:S02]  /*ae2a0*/  F2FP.BF16.PACK_AB R2, R18, R19 ;  /* 0x000000131202723e */ /* 0x001fe400000010ff */
[----:B-1----:R-:W-:-:S03]  /*ae2b0*/  F2FP.BF16.PACK_AB R0, R24, R25 ;  /* 0x000000191800723e */ /* 0x002fc600000010ff */
        /* <DEDUP_REMOVED lines=762> */
[----:B------:R-:W2:Y:S03]  /*b1260*/  LDL.LU R3, [R1+0x2bf0] ;  /* 0x002bf00001037983 */ /* 0x000ea60000300800 */
[----:B------:R0:W-:Y:S02]  /*b1270*/  STL [R1+0xe0], R28 ;  /* 0x0000e01c01007387 */ /* 0x0001e40000100800 */
[----:B0-----:R-:W2:Y:S02]  /*b1280*/  LDL.LU R28, [R1+0x2bec] ;  /* 0x002bec00011c7983 */ /* 0x001ea40000300800 */
[----:B--2---:R-:W-:Y:S02]  /*b1290*/  F2FP.BF16.PACK_AB R28, R3, R28 ;  /* 0x0000001c031c723e */ /* 0x004fe400000010ff */
[----:B------:R-:W2:Y:S03]  /*b12a0*/  LDL.LU R3, [R1+0x2be8] ;  /* 0x002be80001037983 */ /* 0x000ea60000300800 */
[----:B------:R0:W-:Y:S02]  /*b12b0*/  STL [R1+0xdc], R28 ;  /* 0x0000dc1c01007387 */ /* 0x0001e40000100800 */
[----:B0-----:R-:W2:Y:S02]  /*b12c0*/  LDL.LU R28, [R1+0x2be4] ;  /* 0x002be400011c7983 */ /* 0x001ea40000300800 */
[----:B--2---:R-:W-:-:S02]  /*b12d0*/  F2FP.BF16.PACK_AB R28, R3, R28 ;  /* 0x0000001c031c723e */ /* 0x004fc400000010ff */
[----:B------:R-:W2:Y:S03]  /*b12e0*/  LDL.LU R3, [R1+0x2be0] ;  /* 0x002be00001037983 */ /* 0x000ea60000300800 */
[----:B------:R2:W-:Y:S01]  /*b12f0*/  STL [R1+0xd8], R28 ;  /* 0x0000d81c01007387 */ /* 0x0005e20000100800 */
[----:B----4-:R-:W-:Y:S02]  /*b1300*/  F2FP.BF16.PACK_AB R16, R16, R17 ;  /* 0x000000111010723e */ /* 0x010fe400000010ff */
[----:B---3--:R-:W-:Y:S02]  /*b1310*/  F2FP.BF16.PACK_AB R8, R8, R9 ;  /* 0x000000090808723e */ /* 0x008fe400000010ff */
[----:B------:R-:W-:Y:S01]  /*b1320*/  F2FP.BF16.PACK_AB R0, R2, R0 ;  /* 0x000000000200723e */ /* 0x000fe200000010ff */
[----:B------:R-:W-:Y:S01]  /*b1330*/  F2FP.BF16.PACK_AB R2, R22, R23 ;  /* 0x000000171602723e */ /* 0x000fe200000010ff */
[----:B--2---:R-:W-:Y:S01]  /*b1340*/  F2FP.BF16.PACK_AB R28, R3, R29 ;  /* 0x0000001d031c723e */ /* 0x004fe200000010ff */
[----:B------:R-:W-:-:S04]  /*b1350*/  F2FP.BF16.PACK_AB R3, R12, R13 ;  /* 0x0000000d0c03723e */ /* 0x000fc800000010ff */
[----:B------:R-:W-:Y:S01]  /*b1360*/  STL [R1+0xd4], R28 ;  /* 0x0000d41c01007387 */ /* 0x000fe20000100800 */
[----:B------:R-:W-:Y:S02]  /*b1370*/  STL [R1+0xd0], R16 ;  /* 0x0000d01001007387 */ /* 0x000fe40000100800 */
[----:B------:R0:W-:Y:S02]  /*b1380*/  STL [R1+0xcc], R3 ;  /* 0x0000cc0301007387 */ /* 0x0001e40000100800 */
[----:B------:R-:W-:Y:S01]  /*b1390*/  STL [R1+0xc8], R8 ;  /* 0x0000c80801007387 */ /* 0x000fe20000100800 */
[----:B------:R1:W-:Y:S01]  /*b13a0*/  STL [R1+0xc4], R0 ;  /* 0x0000c40001007387 */ /* 0x0003e20000100800 */
[----:B0-----:R-:W-:Y:S02]  /*b13b0*/  F2FP.BF16.PACK_AB R3, R20, R21 ;  /* 0x000000151403723e */ /* 0x001fe400000010ff */
[----:B-1----:R-:W-:-:S03]  /*b13c0*/  F2FP.BF16.PACK_AB R0, R10, R11 ;  /* 0x0000000b0a00723e */ /* 0x002fc600000010ff */
[----:B------:R0:W-:Y:S01]  /*b13d0*/  STL [R1+0xc0], R3 ;  /* 0x0000c00301007387 */ /* 0x0001e20000100800 */
[----:B------:R1:W-:Y:S02]  /*b13e0*/  STL [R1+0xbc], R2 ;  /* 0x0000bc0201007387 */ /* 0x0003e40000100800 */
[----:B------:R2:W-:Y:S01]  /*b13f0*/  STL [R1+0xb8], R0 ;  /* 0x0000b80001007387 */ /* 0x0005e20000100800 */
[----:B0-----:R-:W-:Y:S02]  /*b1400*/  F2FP.BF16.PACK_AB R3, R14, R15 ;  /* 0x0000000f0e03723e */ /* 0x001fe400000010ff */
[----:B-1----:R-:W-:Y:S02]  /*b1410*/  F2FP.BF16.PACK_AB R2, R18, R19 ;  /* 0x000000131202723e */ /* 0x002fe400000010ff */
[----:B--2---:R-:W-:Y:S01]  /*b1420*/  F2FP.BF16.PACK_AB R0, R24, R25 ;  /* 0x000000191800723e */ /* 0x004fe200000010ff */
[----:B------:R0:W-:Y:S02]  /*b1430*/  STL [R1+0xb4], R3 ;  /* 0x0000b40301007387 */ /* 0x0001e40000100800 */
[----:B------:R1:W-:Y:S02]  /*b1440*/  STL [R1+0xb0], R2 ;  /* 0x0000b00201007387 */ /* 0x0003e40000100800 */
[----:B------:R2:W-:Y:S01]  /*b1450*/  STL [R1+0xac], R0 ;  /* 0x0000ac0001007387 */ /* 0x0005e20000100800 */
[----:B0-----:R-:W-:-:S05]  /*b1460*/  F2FP.BF16.PACK_AB R3, R26, R27 ;  /* 0x0000001b1a03723e */ /* 0x001fca00000010ff */
[----:B------:R-:W-:Y:S01]  /*b1470*/  STL [R1+0xa8], R3 ;  /* 0x0000a80301007387 */ /* 0x000fe20000100800 */
[----:B------:R-:W3:Y:S01]  /*b1480*/  LDL.LU R28, [R1+0xcd8] ;  /* 0x000cd800011c7983 */ /* 0x000ee20000300800 */
[----:B-1----:R-:W-:Y:S02]  /*b1490*/  F2FP.BF16.PACK_AB R2, R4, R5 ;  /* 0x000000050402723e */ /* 0x002fe400000010ff */
[----:B--2---:R-:W-:-:S03]  /*b14a0*/  F2FP.BF16.PACK_AB R0, R6, R7 ;  /* 0x000000070600723e */ /* 0x004fc600000010ff */
[----:B------:R-:W-:Y:S04]  /*b14b0*/  STL [R1+0xa4], R2 ;  /* 0x0000a40201007387 */ /* 0x000fe80000100800 */
[----:B---3--:R0:W-:Y:S01]  /*b14c0*/  STL [R1+0x2b58], R28 ;  /* 0x002b581c01007387 */ /* 0x0081e20000100800 */
[----:B------:R-:W-:Y:S03]  /*b14d0*/  STL [R1+0xa0], R0 ;  /* 0x0000a00001007387 */ /* 0x000fe60000100800 */
        /* <DEDUP_REMOVED lines=32> */
[----:B0-----:R-:W2:Y:S01]  /*b16e0*/  LDL.LU R28, [R1+0xbb8] ;  /* 0x000bb800011c7983 */ /* 0x001ea20000300800 */
[----:B------:R-:W3:Y:S03]  /*b16f0*/  LDL.LU R3, [R1+0xcec] ;  /* 0x000cec0001037983 */ /* 0x000ee60000300800 */
        /* <DEDUP_REMOVED lines=35> */
[----:B0-----:R-:W2:Y:S01]  /*b1930*/  LDL.LU R3, [R1+0xbbc] ;  /* 0x000bbc0001037983 */ /* 0x001ea20000300800 */
[----:B------:R-:W3:Y:S02]  /*b1940*/  LDL.LU R29, [R1+0xce8] ;  /* 0x000ce800011d7983 */ /* 0x000ee40000300800 */
[----:B------:R-:W4:Y:S02]  /*b1950*/  LDL.LU R16, [R1+0xcfc] ;  /* 0x000cfc0001107983 */ /* 0x000f240000300800 */
[----:B------:R-:W4:Y:S01]  /*b1960*/  LDL.LU R17, [R1+0xcf8] ;  /* 0x000cf80001117983 */ /* 0x000f220000300800 */
        /* <DEDUP_REMOVED lines=94> */
[----:B------:R2:W-:Y:S01]  /*b1f50*/  STL [R1+0x58], R28 ;  /* 0x0000581c01007387 */ /* 0x0005e20000100800 */
[----:B----4-:R-:W-:-:S02]  /*b1f60*/  F2FP.BF16.PACK_AB R16, R16, R17 ;  /* 0x000000111010723e */ /* 0x010fc400000010ff */
        /* <DEDUP_REMOVED lines=19> */
[----:B------:R-:W-:Y:S02]  /*b20a0*/  STL [R1+0x30], R2 ;  /* 0x0000300201007387 */ /* 0x000fe40000100800 */
[----:B------:R1:W-:Y:S01]  /*b20b0*/  STL [R1+0x2c], R0 ;  /* 0x00002c0001007387 */ /* 0x0003e20000100800 */
[----:B0-----:R-:W-:-:S02]  /*b20c0*/  F2FP.BF16.PACK_AB R3, R26, R27 ;  /* 0x0000001b1a03723e */ /* 0x001fc400000010ff */
[----:B-1----:R-:W-:-:S03]  /*b20d0*/  F2FP.BF16.PACK_AB R0, R6, R7 ;  /* 0x000000070600723e */ /* 0x002fc600000010ff */
[----:B------:R-:W-:Y:S01]  /*b20e0*/  STL [R1+0x28], R3 ;  /* 0x0000280301007387 */ /* 0x000fe20000100800 */
[----:B------:R-:W2:Y:S01]  /*b20f0*/  LDL.LU R7, [R1+0xd88] ;  /* 0x000d880001077983 */ /* 0x000ea20000300800 */
[----:B------:R-:W-:-:S05]  /*b2100*/  F2FP.BF16.PACK_AB R2, R4, R5 ;  /* 0x000000050402723e */ /* 0x000fca00000010ff */
[----:B------:R-:W-:Y:S04]  /*b2110*/  STL [R1+0x24], R2 ;  /* 0x0000240201007387 */ /* 0x000fe80000100800 */
[----:B--2---:R0:W-:Y:S01]  /*b2120*/  STL [R1+0x2b14], R7 ;  /* 0x002b140701007387 */ /* 0x0041e20000100800 */
        /* <DEDUP_REMOVED lines=35> */
[----:B------:R-:W3:Y:S03]  /*b2360*/  LDL.LU R5, [R1+0xda8] ;  /* 0x000da80001057983 */ /* 0x000ee60000300800 */
[----:B---3--:R0:W-:Y:S04]  /*b2370*/  STL [R1+0x2b0c], R5 ;  /* 0x002b0c0501007387 */ /* 0x0081e80000100800 */
[----:B0-----:R-:W3:Y:S01]  /*b2380*/  LDL.LU R5, [R1+0xd9c] ;  /* 0x000d9c0001057983 */ /* 0x001ee20000300800 */
[----:B------:R-:W4:Y:S03]  /*b2390*/  LDL.LU R4, [R1+0xdb8] ;  /* 0x000db80001047983 */ /* 0x000f260000300800 */
[----:B----4-:R0:W-:Y:S04]  /*b23a0*/  STL [R1+0x2b08], R4 ;  /* 0x002b080401007387 */ /* 0x0101e80000100800 */
[----:B0-----:R-:W4:Y:S01]  /*b23b0*/  LDL.LU R4, [R1+0xdac] ;  /* 0x000dac0001047983 */ /* 0x001f220000300800 */
[----:B------:R-:W2:Y:S03]  /*b23c0*/  LDL.LU R11, [R1+0xd80] ;  /* 0x000d8000010b7983 */ /* 0x000ea60000300800 */
[----:B--2---:R0:W-:Y:S04]  /*b23d0*/  STL [R1+0x2b04], R11 ;  /* 0x002b040b01007387 */ /* 0x0041e80000100800 */
[----:B0-----:R-:W2:Y:S01]  /*b23e0*/  LDL.LU R11, [R1+0xdbc] ;  /* 0x000dbc00010b7983 */ /* 0x001ea20000300800 */
[----:B------:R-:W2:Y:S03]  /*b23f0*/  LDL.LU R9, [R1+0xd94] ;  /* 0x000d940001097983 */ /* 0x000ea60000300800 */
[----:B--2---:R0:W-:Y:S04]  /*b2400*/  STL [R1+0x2b00], R9 ;  /* 0x002b000901007387 */ /* 0x0041e80000100800 */
[----:B0-----:R-:W2:Y:S01]  /*b2410*/  LDL.LU R9, [R1+0xd84] ;  /* 0x000d840001097983 */ /* 0x001ea20000300800 */
[----:B------:R-:W2:Y:S02]  /*b2420*/  LDL.LU R10, [R1+0xd90] ;  /* 0x000d9000010a7983 */ /* 0x000ea40000300800 */
[----:B------:R-:W2:Y:S02]  /*b2430*/  LDL.LU R8, [R1+0xda4] ;  /* 0x000da40001087983 */ /* 0x000ea40000300800 */
[----:B------:R-:W2:Y:S02]  /*b2440*/  LDL.LU R15, [R1+0xdc8] ;  /* 0x000dc800010f7983 */ /* 0x000ea40000300800 */
        /* <DEDUP_REMOVED lines=15> */
[----:B------:R-:W2:Y:S01]  /*b2540*/  LDL.LU R29, [R1+0xe0c] ;  /* 0x000e0c00011d7983 */ /* 0x000ea20000300800 */
[----:B------:R-:W-:Y:S01]  /*b2550*/  F2FP.BF16.PACK_AB R7, R6, R7 ;  /* 0x000000070607723e */ /* 0x000fe200000010ff */
        /* <DEDUP_REMOVED lines=43> */
[----:B------:R0:W-:Y:S02]  /*b2810*/  STL [R1], R7 ;  /* 0x0000000701007387 */ /* 0x0001e40000100800 */
[----:B0-----:R-:W2:Y:S02]  /*b2820*/  LDL.LU R7, [R1+0x2b14] ;  /* 0x002b140001077983 */ /* 0x001ea40000300800 */
[----:B--2---:R-:W-:Y:S02]  /*b2830*/  F2FP.BF16.PACK_AB R7, R6, R7 ;  /* 0x000000070607723e */ /* 0x004fe400000010ff */
[----:B------:R-:W3:Y:S02]  /*b2840*/  LDL.LU R6, [R1+0x2b10] ;  /* 0x002b100001067983 */ /* 0x000ee40000300800 */
[----:B---3--:R-:W-:-:S02]  /*b2850*/  F2FP.BF16.PACK_AB R6, R5, R6 ;  /* 0x000000060506723e */ /* 0x008fc400000010ff */
[----:B------:R-:W4:Y:S02]  /*b2860*/  LDL.LU R5, [R1+0x2b0c] ;  /* 0x002b0c0001057983 */ /* 0x000f240000300800 */
[----:B----4-:R-:W-:Y:S02]  /*b2870*/  F2FP.BF16.PACK_AB R5, R4, R5 ;  /* 0x000000050405723e */ /* 0x010fe400000010ff */
[----:B------:R-:W2:Y:S02]  /*b2880*/  LDL.LU R4, [R1+0x2b08] ;  /* 0x002b080001047983 */ /* 0x000ea40000300800 */
[----:B--2---:R-:W-:Y:S02]  /*b2890*/  F2FP.BF16.PACK_AB R4, R11, R4 ;  /* 0x000000040b04723e */ /* 0x004fe400000010ff */
[----:B------:R-:W2:Y:S02]  /*b28a0*/  LDL.LU R11, [R1+0x2b04] ;  /* 0x002b0400010b7983 */ /* 0x000ea40000300800 */
[----:B--2---:R-:W-:-:S02]  /*b28b0*/  F2FP.BF16.PACK_AB R11, R9, R11 ;  /* 0x0000000b090b723e */ /* 0x004fc400000010ff */
[----:B------:R-:W2:Y:S02]  /*b28c0*/  LDL.LU R9, [R1+0x2b00] ;  /* 0x002b000001097983 */ /* 0x000ea40000300800 */
[----:B--2---:R-:W-:Y:S02]  /*b28d0*/  F2FP.BF16.PACK_AB R10, R9, R10 ;  /* 0x0000000a090a723e */ /* 0x004fe400000010ff */
        /* <DEDUP_REMOVED lines=20> */
[----:B------:R-:W2:Y:S01]  /*b2a20*/  LDL.LU R29, [R1+0x2ad4] ;  /* 0x002ad400011d7983 */ /* 0x000ea20000300800 */
[----:B------:R-:W-:Y:S02]  /*b2a30*/  F2FP.BF16.PACK_AB R22, R3, R22 ;  /* 0x000000160316723e */ /* 0x000fe400000010ff */
[----:B------:R-:W-:-:S02]  /*b2a40*/  F2FP.BF16.PACK_AB R21, R28, R21 ;  /* 0x000000151c15723e */ /* 0x000fc400000010ff */
[----:B--2---:R-:W-:Y:S02]  /*b2a50*/  F2FP.BF16.PACK_AB R23, R29, R23 ;  /* 0x000000171d17723e */ /* 0x004fe400000010ff */
[----:B------:R-:W2:Y:S01]  /*b2a60*/  LDL.LU R29, [R1+0x2ad0] ;  /* 0x002ad000011d7983 */ /* 0x000ea20000300800 */
[----:B------:R-:W3:Y:S02]  /*b2a70*/  LDL.LU R3, [R1+0x2acc] ;  /* 0x002acc0001037983 */ /* 0x000ee40000300800 */
[----:B------:R-:W3:Y:S01]  /*b2a80*/  LDL.LU R28, [R1+0x2ac8] ;  /* 0x002ac800011c7983 */ /* 0x000ee20000300800 */
[----:B------:R-:W-:Y:S02]  /*b2a90*/  F2FP.BF16.PACK_AB R26, R24, R26 ;  /* 0x0000001a181a723e */ /* 0x000fe400000010ff */
[----:B------:R-:W-:Y:S02]  /*b2aa0*/  F2FP.BF16.PACK_AB R20, R2, R20 ;  /* 0x000000140214723e */ /* 0x000fe400000010ff */
[----:B------:R-:W-:-:S02]  /*b2ab0*/  F2FP.BF16.PACK_AB R27, R0, R27 ;  /* 0x0000001b001b723e */ /* 0x000fc400000010ff */
[----:B--2---:R-:W-:Y:S02]  /*b2ac0*/  F2FP.BF16.PACK_AB R25, R25, R29 ;  /* 0x0000001d1919723e */ /* 0x004fe400000010ff */
[----:B---3--:R-:W-:Y:S02]  /*b2ad0*/  F2FP.BF16.PACK_AB R24, R28, R3 ;  /* 0x000000031c18723e */ /* 0x008fe400000010ff */
.L_x_1:
[----:B------:R-:W2:Y:S04]  /*b2ae0*/  LDL.LU R2, [R1+0x22c8] ;  /* 0x0022c80001027983 */ /* 0x000ea80000300800 */
[----:B------:R-:W0:Y:S04]  /*b2af0*/  S2R R28, SR_TID.X ;  /* 0x00000000001c7919 */ /* 0x000e280000002100 */
[----:B------:R-:W-:Y:S01]  /*b2b00*/  STL [R1+0x2d88], R26 ;  /* 0x002d881a01007387 */ /* 0x000fe20000100800 */
[----:B0-----:R-:W-:-:S02]  /*b2b10*/  IMAD.SHL.U32 R3, R28, 0x20, RZ ;  /* 0x000000201c037824 */ /* 0x001fc400078e00ff */
[----:B-1----:R-:W-:-:S03]  /*b2b20*/  IMAD.SHL.U32 R0, R28, 0x4, RZ ;  /* 0x000000041c007824 */ /* 0x002fc600078e00ff */
[----:B------:R-:W-:-:S04]  /*b2b30*/  LOP3.LUT R3, R3, 0x60, RZ, 0xc0, !PT ;  /* 0x0000006003037812 */ /* 0x000fc800078ec0ff */
[----:B------:R-:W-:Y:S01]  /*b2b40*/  LOP3.LUT R3, R3, 0x70, R0, 0x78, !PT ;  /* 0x0000007003037812 */ /* 0x000fe200078e7800 */
[----:B------:R-:W-:-:S05]  /*b2b50*/  IMAD.SHL.U32 R0, R28, 0x400, RZ ;  /* 0x000004001c007824 */ /* 0x000fca00078e00ff */
[----:B------:R-:W-:Y:S01]  /*b2b60*/  LOP3.LUT R0, R0, 0x6000, RZ, 0xc0, !PT ;  /* 0x0000600000007812 */ /* 0x000fe200078ec0ff */
[----:B------:R-:W-:Y:S03]  /*b2b70*/  BAR.SYNC.DEFER_BLOCKING 0x0 ;  /* 0x0000000000007b1d */ /* 0x000fe60000010000 */
[----:B--2---:R-:W-:-:S05]  /*b2b80*/  IADD3 R3, R3, R0, R2 ;  /* 0x0000000003037210 */ /* 0x004fca0007ffe002 */
[----:B------:R0:W-:Y:S04]  /*b2b90*/  STS.128 [R3], R24 ;  /* 0x0000001803007388 */ /* 0x0001e80000000c00 */
[----:B0-----:R-:W2:Y:S04]  /*b2ba0*/  LDL.LU R24, [R1+0x50] ;  /* 0x0000500001187983 */ /* 0x001ea80000300800 */
[----:B------:R-:W2:Y:S04]  /*b2bb0*/  LDL.LU R25, [R1+0x54] ;  /* 0x0000540001197983 */ /* 0x000ea80000300800 */
[----:B------:R-:W3:Y:S04]  /*b2bc0*/  LDL.LU R26, [R1+0x58] ;  /* 0x00005800011a7983 */ /* 0x000ee80000300800 */
[----:B------:R-:W3:Y:S04]  /*b2bd0*/  LDL.LU R27, [R1+0x5c] ;  /* 0x00005c00011b7983 */ /* 0x000ee80000300800 */
[----:B---3--:R-:W-:Y:S04]  /*b2be0*/  STL.64 [R1+0x2d98], R26 ;  /* 0x002d981a01007387 */ /* 0x008fe80000100a00 */
[----:B--2---:R0:W-:Y:S04]  /*b2bf0*/  STL.64 [R1+0x2d90], R24 ;  /* 0x002d901801007387 */ /* 0x0041e80000100a00 */
        /* <DEDUP_REMOVED lines=16> */
[----:B------:R-:W-:Y:S04]  /*b2d00*/  STS.128 [R3+0x80], R20 ;  /* 0x0000801403007388 */ /* 0x000fe80000000c00 */
[----:B------:R-:W-:Y:S04]  /*b2d10*/  STS.128 [R3+0x100], R16 ;  /* 0x0001001003007388 */ /* 0x000fe80000000c00 */
[----:B---3--:R-:W-:Y:S04]  /*b2d20*/  STL.64 [R1+0x2dc8], R26 ;  /* 0x002dc81a01007387 */ /* 0x008fe80000100a00 */
[----:B--2---:R0:W-:Y:S04]  /*b2d30*/  STL.64 [R1+0x2dc0], R24 ;  /* 0x002dc01801007387 */ /* 0x0041e80000100a00 */
[----:B0-----:R-:W2:Y:S04]  /*b2d40*/  LDL.LU R24, [R1] ;  /* 0x0000000001187983 */ /* 0x001ea80000300800 */
[----:B------:R-:W2:Y:S04]  /*b2d50*/  LDL.LU R25, [R1+0x4] ;  /* 0x0000040001197983 */ /* 0x000ea80000300800 */
[----:B------:R-:W2:Y:S04]  /*b2d60*/  LDL.LU R26, [R1+0x8] ;  /* 0x00000800011a7983 */ /* 0x000ea80000300800 */
[----:B------:R-:W2:Y:S04]  /*b2d70*/  LDL.LU R27, [R1+0xc] ;  /* 0x00000c00011b7983 */ /* 0x000ea80000300800 */
[----:B------:R-:W3:Y:S04]  /*b2d80*/  LDL.LU R20, [R1+0x40] ;  /* 0x0000400001147983 */ /* 0x000ee80000300800 */
[----:B------:R-:W3:Y:S04]  /*b2d90*/  LDL.LU R21, [R1+0x44] ;  /* 0x0000440001157983 */ /* 0x000ee80000300800 */
[----:B------:R-:W3:Y:S04]  /*b2da0*/  LDL.LU R22, [R1+0x48] ;  /* 0x0000480001167983 */ /* 0x000ee80000300800 */
[----:B------:R-:W3:Y:S04]  /*b2db0*/  LDL.LU R23, [R1+0x4c] ;  /* 0x00004c0001177983 */ /* 0x000ee80000300800 */
[----:B------:R-:W4:Y:S04]  /*b2dc0*/  LDL.LU R16, [R1+0x90] ;  /* 0x0000900001107983 */ /* 0x000f280000300800 */
[----:B------:R-:W4:Y:S04]  /*b2dd0*/  LDL.LU R17, [R1+0x94] ;  /* 0x0000940001117983 */ /* 0x000f280000300800 */
[----:B------:R-:W4:Y:S04]  /*b2de0*/  LDL.LU R18, [R1+0x98] ;  /* 0x0000980001127983 */ /* 0x000f280000300800 */
[----:B------:R-:W4:Y:S04]  /*b2df0*/  LDL.LU R19, [R1+0x9c] ;  /* 0x00009c0001137983 */ /* 0x000f280000300800 */
[----:B------:R0:W-:Y:S04]  /*b2e00*/  STS.128 [R3+0x180], R12 ;  /* 0x0001800c03007388 */ /* 0x0001e80000000c00 */
[----:B------:R1:W-:Y:S04]  /*b2e10*/  STS.128 [R3+0x200], R8 ;  /* 0x0002000803007388 */ /* 0x0003e80000000c00 */
[----:B------:R5:W-:Y:S04]  /*b2e20*/  STS.128 [R3+0x280], R4 ;  /* 0x0002800403007388 */ /* 0x000be80000000c00 */
[----:B0-----:R-:W3:Y:S04]  /*b2e30*/  LDL.LU R12, [R1+0x80] ;  /* 0x00008000010c7983 */ /* 0x001ee80000300800 */
[----:B------:R-:W3:Y:S04]  /*b2e40*/  LDL.LU R13, [R1+0x84] ;  /* 0x00008400010d7983 */ /* 0x000ee80000300800 */
[----:B------:R-:W3:Y:S04]  /*b2e50*/  LDL.LU R14, [R1+0x88] ;  /* 0x00008800010e7983 */ /* 0x000ee80000300800 */
[----:B------:R-:W3:Y:S04]  /*b2e60*/  LDL.LU R15, [R1+0x8c] ;  /* 0x00008c00010f7983 */ /* 0x000ee80000300800 */
[----:B-1----:R-:W3:Y:S04]  /*b2e70*/  LDL.LU R8, [R1+0x70] ;  /* 0x0000700001087983 */ /* 0x002ee80000300800 */
[----:B------:R-:W3:Y:S04]  /*b2e80*/  LDL.LU R9, [R1+0x74] ;  /* 0x0000740001097983 */ /* 0x000ee80000300800 */
[----:B------:R-:W3:Y:S04]  /*b2e90*/  LDL.LU R10, [R1+0x78] ;  /* 0x00007800010a7983 */ /* 0x000ee80000300800 */
[----:B------:R-:W3:Y:S04]  /*b2ea0*/  LDL.LU R11, [R1+0x7c] ;  /* 0x00007c00010b7983 */ /* 0x000ee80000300800 */
[----:B-----5:R-:W5:Y:S04]  /*b2eb0*/  LDL.LU R4, [R1+0x60] ;  /* 0x0000600001047983 */ /* 0x020f680000300800 */
[----:B------:R-:W5:Y:S04]  /*b2ec0*/  LDL.LU R5, [R1+0x64] ;  /* 0x0000640001057983 */ /* 0x000f680000300800 */
[----:B------:R-:W5:Y:S04]  /*b2ed0*/  LDL.LU R6, [R1+0x68] ;  /* 0x0000680001067983 */ /* 0x000f680000300800 */
[----:B------:R-:W5:Y:S04]  /*b2ee0*/  LDL.LU R7, [R1+0x6c] ;  /* 0x00006c0001077983 */ /* 0x000f680000300800 */
[----:B--2---:R0:W-:Y:S04]  /*b2ef0*/  STS.128 [R3+0x300], R24 ;  /* 0x0003001803007388 */ /* 0x0041e80000000c00 */
[----:B0-----:R-:W2:Y:S04]  /*b2f00*/  LDL.LU.64 R26, [R1+0x2dc8] ;  /* 0x002dc800011a7983 */ /* 0x001ea80000300a00 */
[----:B------:R-:W2:Y:S04]  /*b2f10*/  LDL.LU.64 R24, [R1+0x2dc0] ;  /* 0x002dc00001187983 */ /* 0x000ea80000300a00 */
        /* <DEDUP_REMOVED lines=8> */
[----:B------:R-:W2:Y:S01]  /*b2fa0*/  LDL.LU.64 R24, [R1+0x2d90] ;  /* 0x002d900001187983 */ /* 0x000ea20000300a00 */
[----:B------:R-:W-:-:S03]  /*b2fb0*/  LOP3.LUT R2, R28, 0x7f, RZ, 0xc0, !PT ;  /* 0x0000007f1c027812 */ /* 0x000fc600078ec0ff */
[----:B---3--:R0:W-:Y:S04]  /*b2fc0*/  STS.128 [R3+0x500], R20 ;  /* 0x0005001403007388 */ /* 0x0081e80000000c00 */
[----:B-----5:R-:W-:Y:S04]  /*b2fd0*/  STS.128 [R3+0x600], R4 ;  /* 0x0006000403007388 */ /* 0x020fe80000000c00 */
[----:B------:R-:W-:Y:S04]  /*b2fe0*/  STS.128 [R3+0x680], R8 ;  /* 0x0006800803007388 */ /* 0x000fe80000000c00 */
[----:B------:R-:W-:Y:S04]  /*b2ff0*/  STS.128 [R3+0x700], R12 ;  /* 0x0007000c03007388 */ /* 0x000fe80000000c00 */
[----:B----4-:R-:W-:Y:S01]  /*b3000*/  STS.128 [R3+0x780], R16 ;  /* 0x0007801003007388 */ /* 0x010fe20000000c00 */
[----:B0-----:R-:W-:-:S05]  /*b3010*/  IMAD.SHL.U32 R20, R28, 0x1000, RZ ;  /* 0x000010001c147824 */ /* 0x001fca00078e00ff */
[----:B------:R-:W-:-:S05]  /*b3020*/  LOP3.LUT R20, R20, 0x6000, RZ, 0xc0, !PT ;  /* 0x0000600014147812 */ /* 0x000fca00078ec0ff */
[----:B------:R-:W-:Y:S01]  /*b3030*/  IMAD R20, R2, 0x10, R20 ;  /* 0x0000001002147824 */ /* 0x000fe200078e0214 */
[----:B--2---:R0:W-:Y:S04]  /*b3040*/  STS.128 [R3+0x580], R24 ;  /* 0x0005801803007388 */ /* 0x0041e80000000c00 */
[----:B------:R-:W-:Y:S06]  /*b3050*/  BAR.SYNC.DEFER_BLOCKING 0x0 ;  /* 0x0000000000007b1d */ /* 0x000fec0000010000 */
[----:B0-----:R-:W2:Y:S01]  /*b3060*/  LDL.LU R26, [R1+0x2d88] ;  /* 0x002d8800011a7983 */ /* 0x001ea20000300800 */
[----:B------:R-:W-:-:S02]  /*b3070*/  LOP3.LUT R27, R20, 0x20, RZ, 0x3c, !PT ;  /* 0x00000020141b7812 */ /* 0x000fc400078e3cff */
[C---:B------:R-:W-:Y:S01]  /*b3080*/  LOP3.LUT R28, R20.reuse, 0x40, RZ, 0x3c, !PT ;  /* 0x00000040141c7812 */ /* 0x040fe200078e3cff */
[----:B------:R-:W3:Y:S01]  /*b3090*/  LDL.LU R12, [R1+0x180] ;  /* 0x00018000010c7983 */ /* 0x000ee20000300800 */
[----:B------:R-:W-:-:S03]  /*b30a0*/  LOP3.LUT R29, R20, 0x60, RZ, 0x3c, !PT ;  /* 0x00000060141d7812 */ /* 0x000fc600078e3cff */
[----:B------:R-:W0:Y:S04]  /*b30b0*/  LDS.128 R8, [R20] ;  /* 0x0000000014087984 */ /* 0x000e280000000c00 */
[----:B------:R-:W1:Y:S04]  /*b30c0*/  LDS.128 R4, [R20+0x800] ;  /* 0x0008000014047984 */ /* 0x000e680000000c00 */
[----:B0-----:R0:W-:Y:S04]  /*b30d0*/  STL.64 [R1], R8 ;  /* 0x0000000801007387 */ /* 0x0011e80000100a00 */
[----:B------:R4:W-:Y:S04]  /*b30e0*/  STL.64 [R1+0x8], R10 ;  /* 0x0000080a01007387 */ /* 0x0009e80000100a00 */
[----:B-1----:R1:W-:Y:S04]  /*b30f0*/  STL.64 [R1+0x40], R4 ;  /* 0x0000400401007387 */ /* 0x0023e80000100a00 */
[----:B------:R5:W-:Y:S04]  /*b3100*/  STL.64 [R1+0x48], R6 ;  /* 0x0000480601007387 */ /* 0x000be80000100a00 */
[----:B------:R-:W3:Y:S04]  /*b3110*/  LDL.LU R13, [R1+0x184] ;  /* 0x00018400010d7983 */ /* 0x000ee80000300800 */
[----:B------:R-:W2:Y:S04]  /*b3120*/  LDL.LU R14, [R1+0x188] ;  /* 0x00018800010e7983 */ /* 0x000ea80000300800 */
[----:B------:R-:W2:Y:S04]  /*b3130*/  LDL.LU R15, [R1+0x18c] ;  /* 0x00018c00010f7983 */ /* 0x000ea80000300800 */
[----:B--2---:R-:W-:Y:S04]  /*b3140*/  STL.64 [R1+0x2cc0], R14 ;  /* 0x002cc00e01007387 */ /* 0x004fe80000100a00 */
[----:B---3--:R-:W-:Y:S04]  /*b3150*/  STL.64 [R1+0x2cb8], R12 ;  /* 0x002cb80c01007387 */ /* 0x008fe80000100a00 */
[----:B0-----:R-:W2:Y:S04]  /*b3160*/  LDL.LU R8, [R1+0x170] ;  /* 0x0001700001087983 */ /* 0x001ea80000300800 */
[----:B------:R-:W2:Y:S04]  /*b3170*/  LDL.LU R9, [R1+0x174] ;  /* 0x0001740001097983 */ /* 0x000ea80000300800 */
[----:B----4-:R-:W3:Y:S04]  /*b3180*/  LDL.LU R10, [R1+0x178] ;  /* 0x00017800010a7983 */ /* 0x010ee80000300800 */
[----:B------:R-:W3:Y:S04]  /*b3190*/  LDL.LU R11, [R1+0x17c] ;  /* 0x00017c00010b7983 */ /* 0x000ee80000300800 */
[----:B---3--:R-:W-:Y:S04]  /*b31a0*/  STL.64 [R1+0x2cd0], R10 ;  /* 0x002cd00a01007387 */ /* 0x008fe80000100a00 */
[----:B--2---:R0:W-:Y:S04]  /*b31b0*/  STL.64 [R1+0x2cc8], R8 ;  /* 0x002cc80801007387 */ /* 0x0041e80000100a00 */
[----:B-1----:R-:W2:Y:S04]  /*b31c0*/  LDL.LU R4, [R1+0x160] ;  /* 0x0001600001047983 */ /* 0x002ea80000300800 */
[----:B------:R-:W2:Y:S04]  /*b31d0*/  LDL.LU R5, [R1+0x164] ;  /* 0x0001640001057983 */ /* 0x000ea80000300800 */
[----:B-----5:R-:W3:Y:S04]  /*b31e0*/  LDL.LU R6, [R1+0x168] ;  /* 0x0001680001067983 */ /* 0x020ee80000300800 */
        /* <DEDUP_REMOVED lines=9> */
[----:B-1----:R-:W2:Y:S04]  /*b3280*/  LDL.LU R4, [R1+0x130] ;  /* 0x0001300001047983 */ /* 0x002ea80000300800 */
[----:B------:R-:W2:Y:S04]  /*b3290*/  LDL.LU R5, [R1+0x134] ;  /* 0x0001340001057983 */ /* 0x000ea80000300800 */
[----:B------:R-:W3:Y:S04]  /*b32a0*/  LDL.LU R6, [R1+0x138] ;  /* 0x0001380001067983 */ /* 0x000ee80000300800 */
[----:B------:R-:W3:Y:S04]  /*b32b0*/  LDL.LU R7, [R1+0x13c] ;  /* 0x00013c0001077983 */ /* 0x000ee80000300800 */
[----:B---3--:R-:W-:Y:S04]  /*b32c0*/  STL.64 [R1+0x2d00], R6 ;  /* 0x002d000601007387 */ /* 0x008fe80000100a00 */
[----:B--2---:R-:W-:Y:S04]  /*b32d0*/  STL.64 [R1+0x2cf8], R4 ;  /* 0x002cf80401007387 */ /* 0x004fe80000100a00 */
        /* <DEDUP_REMOVED lines=47> */
[----:B--2---:R-:W-:Y:S04]  /*b35d0*/  STL.64 [R1+0x2d78], R8 ;  /* 0x002d780801007387 */ /* 0x004fe80000100a00 */
[----:B------:R-:W0:Y:S04]  /*b35e0*/  LDS.128 R8, [R20+0x1000] ;  /* 0x0010000014087984 */ /* 0x000e280000000c00 */
[----:B------:R-:W2:Y:S04]  /*b35f0*/  LDL.LU R4, [R1+0x110] ;  /* 0x0001100001047983 */ /* 0x000ea80000300800 */
        /* <DEDUP_REMOVED lines=11> */
[----:B0-----:R-:W-:Y:S04]  /*b36b0*/  STL.64 [R1+0x80], R8 ;  /* 0x0000800801007387 */ /* 0x001fe80000100a00 */
[----:B------:R-:W-:Y:S04]  /*b36c0*/  STL.64 [R1+0x88], R10 ;  /* 0x0000880a01007387 */ /* 0x000fe80000100a00 */
[----:B------:R-:W0:Y:S04]  /*b36d0*/  LDS.128 R8, [R20+0x1800] ;  /* 0x0018000014087984 */ /* 0x000e280000000c00 */
[----:B0-----:R-:W-:Y:S04]  /*b36e0*/  STL.64 [R1+0x3c0], R8 ;  /* 0x0003c00801007387 */ /* 0x001fe80000100a00 */
[----:B------:R-:W-:Y:S04]  /*b36f0*/  STL.64 [R1+0x3c8], R10 ;  /* 0x0003c80a01007387 */ /* 0x000fe80000100a00 */
[----:B------:R-:W0:Y:S04]  /*b3700*/  LDS.128 R8, [R27] ;  /* 0x000000001b087984 */ /* 0x000e280000000c00 */
[----:B0-----:R-:W-:Y:S04]  /*b3710*/  STL.64 [R1+0x10], R8 ;  /* 0x0000100801007387 */ /* 0x001fe80000100a00 */
[----:B------:R-:W-:Y:S04]  /*b3720*/  STL.64 [R1+0x18], R10 ;  /* 0x0000180a01007387 */ /* 0x000fe80000100a00 */
[----:B------:R-:W0:Y:S04]  /*b3730*/  LDS.128 R8, [R27+0x800] ;  /* 0x000800001b087984 */ /* 0x000e280000000c00 */
        /* <DEDUP_REMOVED lines=30> */
[----:B------:R-:W-:Y:S06]  /*b3920*/  BAR.SYNC.DEFER_BLOCKING 0x0 ;  /* 0x0000000000007b1d */ /* 0x000fec0000010000 */
[----:B0-----:R-:W-:Y:S04]  /*b3930*/  STL.64 [R1+0x3f0], R8 ;  /* 0x0003f00801007387 */ /* 0x001fe80000100a00 */
[----:B------:R0:W-:Y:S04]  /*b3940*/  STL.64 [R1+0x3f8], R10 ;  /* 0x0003f80a01007387 */ /* 0x0001e80000100a00 */
[----:B0-----:R-:W5:Y:S04]  /*b3950*/  LDL.LU.64 R10, [R1+0x2d80] ;  /* 0x002d8000010a7983 */ /* 0x001f680000300a00 */
[----:B------:R-:W5:Y:S04]  /*b3960*/  LDL.LU.64 R8, [R1+0x2d78] ;  /* 0x002d780001087983 */ /* 0x000f680000300a00 */
[----:B-----5:R0:W-:Y:S04]  /*b3970*/  STS.128 [R3], R8 ;  /* 0x0000000803007388 */ /* 0x0201e80000000c00 */
[----:B0-----:R-:W5:Y:S04]  /*b3980*/  LDL.LU.64 R10, [R1+0x2d70] ;  /* 0x002d7000010a7983 */ /* 0x001f680000300a00 */
[----:B------:R-:W5:Y:S04]  /*b3990*/  LDL.LU.64 R8, [R1+0x2d68] ;  /* 0x002d680001087983 */ /* 0x000f680000300a00 */
[----:B-----5:R0:W-:Y:S04]  /*b39a0*/  STS.128 [R3+0x80], R8 ;  /* 0x0000800803007388 */ /* 0x0201e80000000c00 */
        /* <DEDUP_REMOVED lines=17> */
[----:B--2---:R0:W-:Y:S04]  /*b3ac0*/  STS.128 [R3+0x380], R4 ;  /* 0x0003800403007388 */ /* 0x0041e80000000c00 */
[----:B0-----:R-:W2:Y:S04]  /*b3ad0*/  LDL.LU.64 R6, [R1+0x2d00] ;  /* 0x002d000001067983 */ /* 0x001ea80000300a00 */
[----:B------:R-:W2:Y:S04]  /*b3ae0*/  LDL.LU.64 R4, [R1+0x2cf8] ;  /* 0x002cf80001047983 */ /* 0x000ea80000300a00 */
[----:B-----5:R0:W-:Y:S04]  /*b3af0*/  STS.128 [R3+0x400], R8 ;  /* 0x0004000803007388 */ /* 0x0201e80000000c00 */
[----:B0-----:R-:W5:Y:S04]  /*b3b00*/  LDL.LU.64 R10, [R1+0x2cf0] ;  /* 0x002cf000010a7983 */ /* 0x001f680000300a00 */
[----:B------:R-:W5:Y:S04]  /*b3b10*/  LDL.LU.64 R8, [R1+0x2ce8] ;  /* 0x002ce80001087983 */ /* 0x000f680000300a00 */
[----:B--2---:R0:W-:Y:S04]  /*b3b20*/  STS.128 [R3+0x480], R4 ;  /* 0x0004800403007388 */ /* 0x0041e80000000c00 */
[----:B---3--:R-:W-:Y:S04]  /*b3b30*/  STS.128 [R3+0x580], R12 ;  /* 0x0005800c03007388 */ /* 0x008fe80000000c00 */
[----:B0-----:R-:W2:Y:S04]  /*b3b40*/  LDL.LU.64 R6, [R1+0x2ce0] ;  /* 0x002ce00001067983 */ /* 0x001ea80000300a00 */
[----:B------:R-:W2:Y:S04]  /*b3b50*/  LDL.LU.64 R4, [R1+0x2cd8] ;  /* 0x002cd80001047983 */ /* 0x000ea80000300a00 */
[----:B-----5:R0:W-:Y:S04]  /*b3b60*/  STS.128 [R3+0x500], R8 ;  /* 0x0005000803007388 */ /* 0x0201e80000000c00 */
[----:B0-----:R-:W3:Y:S04]  /*b3b70*/  LDL.LU.64 R10, [R1+0x2cd0] ;  /* 0x002cd000010a7983 */ /* 0x001ee80000300a00 */
[----:B------:R-:W3:Y:S04]  /*b3b80*/  LDL.LU.64 R8, [R1+0x2cc8] ;  /* 0x002cc80001087983 */ /* 0x000ee80000300a00 */
[----:B------:R-:W5:Y:S04]  /*b3b90*/  LDL.LU.64 R14, [R1+0x2cc0] ;  /* 0x002cc000010e7983 */ /* 0x000f680000300a00 */
[----:B------:R-:W5:Y:S04]  /*b3ba0*/  LDL.LU.64 R12, [R1+0x2cb8] ;  /* 0x002cb800010c7983 */ /* 0x000f680000300a00 */
[----:B--2---:R-:W-:Y:S04]  /*b3bb0*/  STS.128 [R3+0x600], R4 ;  /* 0x0006000403007388 */ /* 0x004fe80000000c00 */
[----:B----4-:R-:W-:Y:S04]  /*b3bc0*/  STS.128 [R3+0x780], R16 ;  /* 0x0007801003007388 */ /* 0x010fe80000000c00 */
[----:B---3--:R-:W-:Y:S04]  /*b3bd0*/  STS.128 [R3+0x680], R8 ;  /* 0x0006800803007388 */ /* 0x008fe80000000c00 */
[----:B-----5:R0:W-:Y:S04]  /*b3be0*/  STS.128 [R3+0x700], R12 ;  /* 0x0007000c03007388 */ /* 0x0201e80000000c00 */
[----:B------:R-:W-:Y:S06]  /*b3bf0*/  BAR.SYNC.DEFER_BLOCKING 0x0 ;  /* 0x0000000000007b1d */ /* 0x000fec0000010000 */
[----:B0-----:R-:W2:Y:S04]  /*b3c00*/  LDL.LU R12, [R1+0x280] ;  /* 0x00028000010c7983 */ /* 0x001ea80000300800 */
[----:B------:R-:W0:Y:S04]  /*b3c10*/  LDS.128 R8, [R20] ;  /* 0x0000000014087984 */ /* 0x000e280000000c00 */
[----:B------:R-:W1:Y:S04]  /*b3c20*/  LDS.128 R4, [R20+0x800] ;  /* 0x0008000014047984 */ /* 0x000e680000000c00 */
[----:B0-----:R0:W-:Y:S04]  /*b3c30*/  STL.64 [R1+0xa0], R8 ;  /* 0x0000a00801007387 */ /* 0x0011e80000100a00 */
[----:B------:R3:W-:Y:S04]  /*b3c40*/  STL.64 [R1+0xa8], R10 ;  /* 0x0000a80a01007387 */ /* 0x0007e80000100a00 */
[----:B-1----:R1:W-:Y:S04]  /*b3c50*/  STL.64 [R1+0xe0], R4 ;  /* 0x0000e00401007387 */ /* 0x0023e80000100a00 */
[----:B------:R4:W-:Y:S04]  /*b3c60*/  STL.64 [R1+0xe8], R6 ;  /* 0x0000e80601007387 */ /* 0x0009e80000100a00 */
[----:B------:R-:W2:Y:S04]  /*b3c70*/  LDL.LU R13, [R1+0x284] ;  /* 0x00028400010d7983 */ /* 0x000ea80000300800 */
[----:B------:R-:W5:Y:S04]  /*b3c80*/  LDL.LU R14, [R1+0x288] ;  /* 0x00028800010e7983 */ /* 0x000f680000300800 */
[----:B------:R-:W5:Y:S04]  /*b3c90*/  LDL.LU R15, [R1+0x28c] ;  /* 0x00028c00010f7983 */ /* 0x000f680000300800 */
[----:B-----5:R-:W-:Y:S04]  /*b3ca0*/  STL.64 [R1+0x2bf0], R14 ;  /* 0x002bf00e01007387 */ /* 0x020fe80000100a00 */
[----:B--2---:R-:W-:Y:S04]  /*b3cb0*/  STL.64 [R1+0x2be8], R12 ;  /* 0x002be80c01007387 */ /* 0x004fe80000100a00 */
[----:B0-----:R-:W2:Y:S04]  /*b3cc0*/  LDL.LU R8, [R1+0x270] ;  /* 0x0002700001087983 */ /* 0x001ea80000300800 */
[----:B------:R-:W2:Y:S04]  /*b3cd0*/  LDL.LU R9, [R1+0x274] ;  /* 0x0002740001097983 */ /* 0x000ea80000300800 */
[----:B---3--:R-:W3:Y:S04]  /*b3ce0*/  LDL.LU R10, [R1+0x278] ;  /* 0x00027800010a7983 */ /* 0x008ee80000300800 */
[----:B------:R-:W3:Y:S04]  /*b3cf0*/  LDL.LU R11, [R1+0x27c] ;  /* 0x00027c00010b7983 */ /* 0x000ee80000300800 */
[----:B---3--:R-:W-:Y:S04]  /*b3d00*/  STL.64 [R1+0x2c00], R10 ;  /* 0x002c000a01007387 */ /* 0x008fe80000100a00 */
[----:B--2---:R0:W-:Y:S04]  /*b3d10*/  STL.64 [R1+0x2bf8], R8 ;  /* 0x002bf80801007387 */ /* 0x0041e80000100a00 */
[----:B-1----:R-:W2:Y:S04]  /*b3d20*/  LDL.LU R4, [R1+0x260] ;  /* 0x0002600001047983 */ /* 0x002ea80000300800 */
[----:B------:R-:W2:Y:S04]  /*b3d30*/  LDL.LU R5, [R1+0x264] ;  /* 0x0002640001057983 */ /* 0x000ea80000300800 */
[----:B----4-:R-:W3:Y:S04]  /*b3d40*/  LDL.LU R6, [R1+0x268] ;  /* 0x0002680001067983 */ /* 0x010ee80000300800 */
        /* <DEDUP_REMOVED lines=159> */
[----:B-----5:R-:W-:Y:S04]  /*b4740*/  STS.128 [R3+0x700], R12 ;  /* 0x0007000c03007388 */ /* 0x020fe80000000c00 */
[----:B------:R-:W-:Y:S06]  /*b4750*/  BAR.SYNC.DEFER_BLOCKING 0x0 ;  /* 0x0000000000007b1d */ /* 0x000fec0000010000 */
[----:B------:R-:W0:Y:S04]  /*b4760*/  LDS.128 R4, [R20] ;  /* 0x0000000014047984 */ /* 0x000e280000000c00 */
[----:B------:R-:W1:Y:S04]  /*b4770*/  LDS.128 R12, [R20+0x800] ;  /* 0x00080000140c7984 */ /* 0x000e680000000c00 */
[----:B------:R-:W2:Y:S04]  /*b4780*/  LDS.128 R8, [R20+0x1000] ;  /* 0x0010000014087984 */ /* 0x000ea80000000c00 */
[----:B------:R-:W-:Y:S04]  /*b4790*/  LDS.128 R16, [R29+0x1000] ;  /* 0x001000001d107984 */ /* 0x000fe80000000c00 */
[----:B0-----:R-:W-:Y:S04]  /*b47a0*/  STL.64 [R1+0x1f0], R4 ;  /* 0x0001f00401007387 */ /* 0x001fe80000100a00 */
[----:B------:R-:W-:Y:S04]  /*b47b0*/  STL.64 [R1+0x1f8], R6 ;  /* 0x0001f80601007387 */ /* 0x000fe80000100a00 */
[----:B------:R-:W0:Y:S04]  /*b47c0*/  LDS.128 R4, [R20+0x1800] ;  /* 0x0018000014047984 */ /* 0x000e280000000c00 */
[----:B-1----:R-:W-:Y:S04]  /*b47d0*/  STL.64 [R1+0x220], R12 ;  /* 0x0002200c01007387 */ /* 0x002fe80000100a00 */
[----:B------:R-:W-:Y:S04]  /*b47e0*/  STL.64 [R1+0x228], R14 ;  /* 0x0002280e01007387 */ /* 0x000fe80000100a00 */
[----:B------:R-:W-:Y:S04]  /*b47f0*/  STL [R1+0x2af4], R20 ;  /* 0x002af41401007387 */ /* 0x000fe80000100800 */
[----:B--2---:R-:W-:Y:S04]  /*b4800*/  STL.64 [R1+0x210], R8 ;  /* 0x0002100801007387 */ /* 0x004fe80000100a00 */
[----:B------:R-:W-:Y:S04]  /*b4810*/  STL.64 [R1+0x218], R10 ;  /* 0x0002180a01007387 */ /* 0x000fe80000100a00 */
[----:B------:R-:W1:Y:S04]  /*b4820*/  LDS.128 R12, [R27] ;  /* 0x000000001b0c7984 */ /* 0x000e680000000c00 */
[----:B------:R-:W-:Y:S04]  /*b4830*/  LDS.128 R8, [R27+0x800] ;  /* 0x000800001b087984 */ /* 0x000fe80000000c00 */
[----:B0-----:R-:W-:Y:S04]  /*b4840*/  STL.64 [R1+0x200], R4 ;  /* 0x0002000401007387 */ /* 0x001fe80000100a00 */
[----:B------:R-:W-:Y:S04]  /*b4850*/  STL.64 [R1+0x208], R6 ;  /* 0x0002080601007387 */ /* 0x000fe80000100a00 */
[----:B------:R-:W0:Y:S04]  /*b4860*/  LDS.128 R4, [R27+0x1000] ;  /* 0x001000001b047984 */ /* 0x000e280000000c00 */
[----:B-1----:R-:W-:Y:S04]  /*b4870*/  STL.64 [R1+0x1e0], R12 ;  /* 0x0001e00c01007387 */ /* 0x002fe80000100a00 */
[----:B------:R-:W-:Y:S04]  /*b4880*/  STL.64 [R1+0x1e8], R14 ;  /* 0x0001e80e01007387 */ /* 0x000fe80000100a00 */
[----:B------:R-:W-:Y:S04]  /*b4890*/  LDS.128 R12, [R29+0x800] ;  /* 0x000800001d0c7984 */ /* 0x000fe80000000c00 */
[----:B0-----:R-:W-:Y:S01]  /*b48a0*/  STL.64 [R1+0x1c0], R4 ;  /* 0x0001c00401007387 */ /* 0x001fe20000100a00 */
[----:B------:R-:W-:-:S03]  /*b48b0*/  IMAD.MOV.U32 R20, RZ, RZ, R7 ;  /* 0x000000ffff147224 */ /* 0x000fc600078e0007 */
[----:B------:R-:W-:Y:S04]  /*b48c0*/  STL.64 [R1+0x1d0], R8 ;  /* 0x0001d00801007387 */ /* 0x000fe80000100a00 */
[----:B------:R-:W-:Y:S04]  /*b48d0*/  STL.64 [R1+0x1d8], R10 ;  /* 0x0001d80a01007387 */ /* 0x000fe80000100a00 */
[----:B------:R-:W-:Y:S04]  /*b48e0*/  STL [R1+0x1c8], R6 ;  /* 0x0001c80601007387 */ /* 0x000fe80000100800 */
[----:B------:R-:W0:Y:S04]  /*b48f0*/  LDS.128 R4, [R27+0x1800] ;  /* 0x001800001b047984 */ /* 0x000e280000000c00 */
[----:B------:R-:W-:Y:S04]  /*b4900*/  STL [R1+0x2af8], R20 ;  /* 0x002af81401007387 */ /* 0x000fe80000100800 */
[----:B------:R-:W-:Y:S04]  /*b4910*/  STL [R1+0x2afc], R27 ;  /* 0x002afc1b01007387 */ /* 0x000fe80000100800 */
[----:B------:R-:W-:Y:S04]  /*b4920*/  LDS.128 R8, [R28] ;  /* 0x000000001c087984 */ /* 0x000fe80000000c00 */
[----:B0-----:R-:W-:Y:S04]  /*b4930*/  STL.64 [R1+0x230], R4 ;  /* 0x0002300401007387 */ /* 0x001fe80000100a00 */
[----:B------:R-:W-:Y:S04]  /*b4940*/  STL.64 [R1+0x238], R6 ;  /* 0x0002380601007387 */ /* 0x000fe80000100a00 */
[----:B------:R-:W0:Y:S04]  /*b4950*/  LDS.128 R4, [R28+0x800] ;  /* 0x000800001c047984 */ /* 0x000e280000000c00 */
[----:B0-----:R-:W-:Y:S01]  /*b4960*/  STL.64 [R1+0x1a0], R4 ;  /* 0x0001a00401007387 */ /* 0x001fe20000100a00 */
[----:B------:R-:W-:-:S03]  /*b4970*/  IMAD.MOV.U32 R20, RZ, RZ, R7 ;  /* 0x000000ffff147224 */ /* 0x000fc600078e0007 */
[----:B------:R-:W-:Y:S04]  /*b4980*/  STL.64 [R1+0x1b0], R8 ;  /* 0x0001b00801007387 */ /* 0x000fe80000100a00 */
[----:B------:R-:W-:Y:S04]  /*b4990*/  STL.64 [R1+0x1b8], R10 ;  /* 0x0001b80a01007387 */ /* 0x000fe80000100a00 */
[----:B------:R-:W-:Y:S04]  /*b49a0*/  STL [R1+0x1a8], R6 ;  /* 0x0001a80601007387 */ /* 0x000fe80000100800 */
[----:B------:R-:W0:Y:S04]  /*b49b0*/  LDS.128 R4, [R28+0x1000] ;  /* 0x001000001c047984 */ /* 0x000e280000000c00 */
[----:B------:R-:W-:Y:S04]  /*b49c0*/  STL [R1+0x2b00], R20 ;  /* 0x002b001401007387 */ /* 0x000fe80000100800 */
[----:B------:R-:W-:Y:S04]  /*b49d0*/  LDS.128 R8, [R29] ;  /* 0x000000001d087984 */ /* 0x000fe80000000c00 */
[----:B0-----:R-:W-:Y:S04]  /*b49e0*/  STL [R1+0x2b10], R4 ;  /* 0x002b100401007387 */ /* 0x001fe80000100800 */
[----:B------:R-:W-:Y:S04]  /*b49f0*/  STL [R1+0x2b0c], R5 ;  /* 0x002b0c0501007387 */ /* 0x000fe80000100800 */
[----:B------:R-:W-:Y:S04]  /*b4a00*/  STL [R1+0x2b08], R6 ;  /* 0x002b080601007387 */ /* 0x000fe80000100800 */
[----:B------:R-:W-:Y:S04]  /*b4a10*/  STL [R1+0x2b04], R7 ;  /* 0x002b040701007387 */ /* 0x000fe80000100800 */
[----:B------:R-:W0:Y:S04]  /*b4a20*/  LDS.128 R4, [R28+0x1800] ;  /* 0x001800001c047984 */ /* 0x000e280000000c00 */
[----:B------:R-:W-:Y:S04]  /*b4a30*/  STL [R1+0x2b14], R28 ;  /* 0x002b141c01007387 */ /* 0x000fe80000100800 */
[----:B0-----:R-:W-:Y:S04]  /*b4a40*/  STL.64 [R1+0x240], R4 ;  /* 0x0002400401007387 */ /* 0x001fe80000100a00 */
[----:B------:R-:W-:Y:S04]  /*b4a50*/  STL.64 [R1+0x248], R6 ;  /* 0x0002480601007387 */ /* 0x000fe80000100a00 */
[----:B------:R-:W-:Y:S04]  /*b4a60*/  STL [R1+0x2b1c], R10 ;  /* 0x002b1c0a01007387 */ /* 0x000fe80000100800 */
[----:B------:R-:W-:Y:S04]  /*b4a70*/  STL [R1+0x2b18], R11 ;  /* 0x002b180b01007387 */ /* 0x000fe80000100800 */
[----:B------:R0:W-:Y:S04]  /*b4a80*/  STL.64 [R1+0x2bc0], R8 ;  /* 0x002bc00801007387 */ /* 0x0001e80000100a00 */
[----:B0-----:R-:W2:Y:S04]  /*b4a90*/  LDL.LU R8, [R1+0x2b0] ;  /* 0x0002b00001087983 */ /* 0x001ea80000300800 */
[----:B------:R-:W2:Y:S04]  /*b4aa0*/  LDL.LU R9, [R1+0x2b4] ;  /* 0x0002b40001097983 */ /* 0x000ea80000300800 */
[----:B------:R-:W2:Y:S04]  /*b4ab0*/  LDL.LU R10, [R1+0x2b8] ;  /* 0x0002b800010a7983 */ /* 0x000ea80000300800 */
[----:B------:R-:W2:Y:S04]  /*b4ac0*/  LDL.LU R11, [R1+0x2bc] ;  /* 0x0002bc00010b7983 */ /* 0x000ea80000300800 */
[----:B------:R-:W-:Y:S04]  /*b4ad0*/  STL.64 [R1+0x2b28], R14 ;  /* 0x002b280e01007387 */ /* 0x000fe80000100a00 */
[----:B------:R0:W-:Y:S04]  /*b4ae0*/  STL.64 [R1+0x2b20], R12 ;  /* 0x002b200c01007387 */ /* 0x0001e80000100a00 */
[----:B0-----:R-:W3:Y:S04]  /*b4af0*/  LDL.LU R12, [R1+0x2a0] ;  /* 0x0002a000010c7983 */ /* 0x001ee80000300800 */
[----:B------:R-:W3:Y:S04]  /*b4b00*/  LDL.LU R13, [R1+0x2a4] ;  /* 0x0002a400010d7983 */ /* 0x000ee80000300800 */
[----:B------:R-:W3:Y:S04]  /*b4b10*/  LDL.LU R14, [R1+0x2a8] ;  /* 0x0002a800010e7983 */ /* 0x000ee80000300800 */
[----:B------:R-:W3:Y:S04]  /*b4b20*/  LDL.LU R15, [R1+0x2ac] ;  /* 0x0002ac00010f7983 */ /* 0x000ee80000300800 */
[----:B------:R-:W-:Y:S04]  /*b4b30*/  STL.64 [R1+0x2b38], R18 ;  /* 0x002b381201007387 */ /* 0x000fe80000100a00 */
[----:B------:R-:W-:Y:S04]  /*b4b40*/  STL.64 [R1+0x2b30], R16 ;  /* 0x002b301001007387 */ /* 0x000fe80000100a00 */
[----:B------:R-:W0:Y:S04]  /*b4b50*/  LDS.128 R16, [R29+0x1800] ;  /* 0x001800001d107984 */ /* 0x000e280000000c00 */
[----:B------:R-:W-:Y:S01]  /*b4b60*/  BAR.SYNC.DEFER_BLOCKING 0x0 ;  /* 0x0000000000007b1d */ /* 0x000fe20000010000 */
[----:B0-----:R-:W-:-:S02]  /*b4b70*/  IMAD.MOV.U32 R7, RZ, RZ, R16 ;  /* 0x000000ffff077224 */ /* 0x001fc400078e0010 */
[----:B------:R-:W-:-:S03]  /*b4b80*/  IMAD.MOV.U32 R27, RZ, RZ, R18 ;  /* 0x000000ffff1b7224 */ /* 0x000fc600078e0012 */
[----:B------:R-:W-:Y:S04]  /*b4b90*/  STL [R1+0x25c], R19 ;  /* 0x00025c1301007387 */ /* 0x000fe80000100800 */
[----:B------:R-:W-:Y:S04]  /*b4ba0*/  STL [R1+0x2b58], R7 ;  /* 0x002b580701007387 */ /* 0x000fe80000100800 */
[----:B------:R0:W-:Y:S04]  /*b4bb0*/  STL.64 [R1+0x2b40], R26 ;  /* 0x002b401a01007387 */ /* 0x0001e80000100a00 */
[----:B------:R-:W4:Y:S04]  /*b4bc0*/  LDL.LU R24, [R1+0x380] ;  /* 0x0003800001187983 */ /* 0x000f280000300800 */
[----:B------:R-:W4:Y:S04]  /*b4bd0*/  LDL.LU R25, [R1+0x384] ;  /* 0x0003840001197983 */ /* 0x000f280000300800 */
[----:B0-----:R-:W5:Y:S04]  /*b4be0*/  LDL.LU R26, [R1+0x388] ;  /* 0x00038800011a7983 */ /* 0x001f680000300800 */
[----:B------:R-:W5:Y:S04]  /*b4bf0*/  LDL.LU R27, [R1+0x38c] ;  /* 0x00038c00011b7983 */ /* 0x000f680000300800 */
[----:B------:R-:W2:Y:S04]  /*b4c00*/  LDL.LU R4, [R1+0x360] ;  /* 0x0003600001047983 */ /* 0x000ea80000300800 */
[----:B------:R-:W2:Y:S04]  /*b4c10*/  LDL.LU R5, [R1+0x364] ;  /* 0x0003640001057983 */ /* 0x000ea80000300800 */
[----:B------:R-:W2:Y:S04]  /*b4c20*/  LDL.LU R6, [R1+0x368] ;  /* 0x0003680001067983 */ /* 0x000ea80000300800 */
[----:B------:R-:W2:Y:S04]  /*b4c30*/  LDL.LU R7, [R1+0x36c] ;  /* 0x00036c0001077983 */ /* 0x000ea80000300800 */
[----:B--2---:R-:W-:Y:S04]  /*b4c40*/  STL.64 [R1+0x2b68], R6 ;  /* 0x002b680601007387 */ /* 0x004fe80000100a00 */
[----:B------:R0:W-:Y:S04]  /*b4c50*/  STL.64 [R1+0x2b60], R4 ;  /* 0x002b600401007387 */ /* 0x0001e80000100a00 */
[----:B0-----:R-:W2:Y:S04]  /*b4c60*/  LDL.LU R4, [R1+0x350] ;  /* 0x0003500001047983 */ /* 0x001ea80000300800 */
        /* <DEDUP_REMOVED lines=15> */
[----:B------:R-:W-:Y:S04]  /*b4d60*/  STS.128 [R3+0x80], R8 ;  /* 0x0000800803007388 */ /* 0x000fe80000000c00 */
[----:B--2---:R-:W-:Y:S04]  /*b4d70*/  STL.64 [R1+0x2b98], R6 ;  /* 0x002b980601007387 */ /* 0x004fe80000100a00 */
[----:B------:R0:W-:Y:S04]  /*b4d80*/  STL.64 [R1+0x2b90], R4 ;  /* 0x002b900401007387 */ /* 0x0001e80000100a00 */
[----:B0-----:R-:W2:Y:S04]  /*b4d90*/  LDL.LU R4, [R1+0x320] ;  /* 0x0003200001047983 */ /* 0x001ea80000300800 */
[----:B------:R-:W2:Y:S04]  /*b4da0*/  LDL.LU R5, [R1+0x324] ;  /* 0x0003240001057983 */ /* 0x000ea80000300800 */
[----:B------:R-:W2:Y:S04]  /*b4db0*/  LDL.LU R6, [R1+0x328] ;  /* 0x0003280001067983 */ /* 0x000ea80000300800 */
[----:B------:R-:W2:Y:S04]  /*b4dc0*/  LDL.LU R7, [R1+0x32c] ;  /* 0x00032c0001077983 */ /* 0x000ea80000300800 */
        /* <DEDUP_REMOVED lines=16> */
[----:B------:R-:W-:Y:S04]  /*b4ed0*/  STL.64 [R1+0x2ba8], R6 ;  /* 0x002ba80601007387 */ /* 0x000fe80000100a00 */
[----:B------:R0:W-:Y:S04]  /*b4ee0*/  STL.64 [R1+0x2ba0], R4 ;  /* 0x002ba00401007387 */ /* 0x0001e80000100a00 */
[----:B0-----:R-:W4:Y:S04]  /*b4ef0*/  LDL.LU R4, [R1+0x310] ;  /* 0x0003100001047983 */ /* 0x001f280000300800 */
[----:B------:R-:W4:Y:S04]  /*b4f00*/  LDL.LU R5, [R1+0x314] ;  /* 0x0003140001057983 */ /* 0x000f280000300800 */
[----:B------:R-:W4:Y:S04]  /*b4f10*/  LDL.LU R6, [R1+0x318] ;  /* 0x0003180001067983 */ /* 0x000f280000300800 */
[----:B------:R-:W4:Y:S01]  /*b4f20*/  LDL.LU R7, [R1+0x31c] ;  /* 0x00031c0001077983 */ /* 0x000f220000300800 */
[----:B------:R-:W-:-:S03]  /*b4f30*/  IMAD.MOV.U32 R20, RZ, RZ, R17 ;  /* 0x000000ffff147224 */ /* 0x000fc600078e0011 */
[----:B---3--:R-:W-:Y:S04]  /*b4f40*/  STS.128 [R3], R12 ;  /* 0x0000000c03007388 */ /* 0x008fe80000000c00 */
[----:B--2---:R-:W-:Y:S04]  /*b4f50*/  STS.128 [R3+0x100], R8 ;  /* 0x0001000803007388 */ /* 0x004fe80000000c00 */
[----:B----4-:R-:W-:Y:S04]  /*b4f60*/  STL.64 [R1+0x2bb8], R6 ;  /* 0x002bb80601007387 */ /* 0x010fe80000100a00 */
[----:B------:R0:W-:Y:S04]  /*b4f70*/  STL.64 [R1+0x2bb0], R4 ;  /* 0x002bb00401007387 */ /* 0x0001e80000100a00 */
[----:B0-----:R-:W2:Y:S04]  /*b4f80*/  LDL.LU R4, [R1+0x300] ;  /* 0x0003000001047983 */ /* 0x001ea80000300800 */
[----:B------:R-:W2:Y:S04]  /*b4f90*/  LDL.LU R5, [R1+0x304] ;  /* 0x0003040001057983 */ /* 0x000ea80000300800 */
[----:B------:R-:W2:Y:S04]  /*b4fa0*/  LDL.LU R6, [R1+0x308] ;  /* 0x0003080001067983 */ /* 0x000ea80000300800 */
[----:B------:R-:W2:Y:S04]  /*b4fb0*/  LDL.LU R7, [R1+0x30c] ;  /* 0x00030c0001077983 */ /* 0x000ea80000300800 */
[----:B-----5:R-:W-:Y:S04]  /*b4fc0*/  STL.64 [R1+0x2b50], R26 ;  /* 0x002b501a01007387 */ /* 0x020fe80000100a00 */
[----:B------:R0:W-:Y:S04]  /*b4fd0*/  STL.64 [R1+0x2b48], R24 ;  /* 0x002b481801007387 */ /* 0x0001e80000100a00 */
[----:B0-----:R-:W3:Y:S04]  /*b4fe0*/  LDL.LU R24, [R1+0x370] ;  /* 0x0003700001187983 */ /* 0x001ee80000300800 */
[----:B------:R-:W3:Y:S04]  /*b4ff0*/  LDL.LU R25, [R1+0x374] ;  /* 0x0003740001197983 */ /* 0x000ee80000300800 */
[----:B------:R-:W3:Y:S04]  /*b5000*/  LDL.LU R26, [R1+0x378] ;  /* 0x00037800011a7983 */ /* 0x000ee80000300800 */
[----:B------:R-:W3:Y:S04]  /*b5010*/  LDL.LU R27, [R1+0x37c] ;  /* 0x00037c00011b7983 */ /* 0x000ee80000300800 */
[----:B------:R-:W4:Y:S04]  /*b5020*/  LDL.LU R16, [R1+0x390] ;  /* 0x0003900001107983 */ /* 0x000f280000300800 */
[----:B------:R-:W4:Y:S04]  /*b5030*/  LDL.LU R17, [R1+0x394] ;  /* 0x0003940001117983 */ /* 0x000f280000300800 */
[----:B------:R-:W4:Y:S04]  /*b5040*/  LDL.LU R18, [R1+0x398] ;  /* 0x0003980001127983 */ /* 0x000f280000300800 */
[----:B------:R-:W4:Y:S04]  /*b5050*/  LDL.LU R19, [R1+0x39c] ;  /* 0x00039c0001137983 */ /* 0x000f280000300800 */
[----:B------:R-:W5:Y:S04]  /*b5060*/  LDL.LU R12, [R1+0x3a0] ;  /* 0x0003a000010c7983 */ /* 0x000f680000300800 */
[----:B------:R-:W5:Y:S04]  /*b5070*/  LDL.LU R13, [R1+0x3a4] ;  /* 0x0003a400010d7983 */ /* 0x000f680000300800 */
[----:B------:R-:W5:Y:S04]  /*b5080*/  LDL.LU R14, [R1+0x3a8] ;  /* 0x0003a800010e7983 */ /* 0x000f680000300800 */
[----:B------:R-:W5:Y:S04]  /*b5090*/  LDL.LU R15, [R1+0x3ac] ;  /* 0x0003ac00010f7983 */ /* 0x000f680000300800 */
[----:B------:R-:W2:Y:S04]  /*b50a0*/  LDL.LU R2, [R1+0x22c4] ;  /* 0x0022c40001027983 */ /* 0x000ea80000300800 */
[----:B------:R-:W2:Y:S04]  /*b50b0*/  LDL.LU R23, [R1+0x22cc] ;  /* 0x0022cc0001177983 */ /* 0x000ea80000300800 */
[----:B------:R-:W2:Y:S04]  /*b50c0*/  LDL.LU R22, [R1+0x22d0] ;  /* 0x0022d00001167983 */ /* 0x000ea80000300800 */
[----:B------:R-:W2:Y:S04]  /*b50d0*/  LDL.LU R0, [R1+0x22d4] ;  /* 0x0022d40001007983 */ /* 0x000ea80000300800 */
[----:B------:R-:W2:Y:S04]  /*b50e0*/  LDL.LU.64 R10, [R1+0x2be0] ;  /* 0x002be000010a7983 */ /* 0x000ea80000300a00 */
[----:B------:R-:W2:Y:S04]  /*b50f0*/  LDL.LU.64 R8, [R1+0x2bd8] ;  /* 0x002bd80001087983 */ /* 0x000ea80000300a00 */
[----:B--2---:R0:W-:Y:S04]  /*b5100*/  STS.128 [R3+0x180], R8 ;  /* 0x0001800803007388 */ /* 0x0041e80000000c00 */
[----:B0-----:R-:W2:Y:S04]  /*b5110*/  LDL.LU.64 R10, [R1+0x2bd0] ;  /* 0x002bd000010a7983 */ /* 0x001ea80000300a00 */
[----:B------:R-:W2:Y:S04]  /*b5120*/  LDL.LU.64 R8, [R1+0x2bc8] ;  /* 0x002bc80001087983 */ /* 0x000ea80000300a00 */
[----:B------:R-:W3:Y:S04]  /*b5130*/  LDL.LU R21, [R1+0xbdc] ;  /* 0x000bdc0001157983 */ /* 0x000ee80000300800 */
[----:B------:R-:W-:Y:S04]  /*b5140*/  STS.128 [R3+0x280], R4 ;  /* 0x0002800403007388 */ /* 0x000fe80000000c00 */
[----:B--2---:R0:W-:Y:S04]  /*b5150*/  STS.128 [R3+0x200], R8 ;  /* 0x0002000803007388 */ /* 0x0041e80000000c00 */
[----:B0-----:R-:W2:Y:S04]  /*b5160*/  LDL.LU.64 R8, [R1+0x2bc0] ;  /* 0x002bc00001087983 */ /* 0x001ea80000300a00 */
[----:B------:R-:W2:Y:S04]  /*b5170*/  LDL.LU R11, [R1+0x22d8] ;  /* 0x0022d800010b7983 */ /* 0x000ea80000300800 */
[----:B------:R-:W2:Y:S04]  /*b5180*/  LDL.LU.64 R6, [R1+0x2bb8] ;  /* 0x002bb80001067983 */ /* 0x000ea80000300a00 */
[----:B------:R-:W2:Y:S04]  /*b5190*/  LDL.LU.64 R4, [R1+0x2bb0] ;  /* 0x002bb00001047983 */ /* 0x000ea80000300a00 */
[----:B--2---:R0:W-:Y:S04]  /*b51a0*/  STS.128 [R3+0x300], R4 ;  /* 0x0003000403007388 */ /* 0x0041e80000000c00 */
[----:B0-----:R-:W2:Y:S04]  /*b51b0*/  LDL.LU.64 R6, [R1+0x2ba8] ;  /* 0x002ba80001067983 */ /* 0x001ea80000300a00 */
[----:B------:R-:W2:Y:S04]  /*b51c0*/  LDL.LU.64 R4, [R1+0x2ba0] ;  /* 0x002ba00001047983 */ /* 0x000ea80000300a00 */
[----:B------:R-:W3:Y:S04]  /*b51d0*/  LDL.LU R10, [R1] ;  /* 0x00000000010a7983 */ /* 0x000ee80000300800 */
        /* <DEDUP_REMOVED lines=12> */
[----:B------:R-:W4:Y:S04]  /*b52a0*/  LDL.LU R28, [R1+0x10] ;  /* 0x00001000011c7983 */ /* 0x000f280000300800 */
[----:B---3--:R-:W-:Y:S04]  /*b52b0*/  STS.128 [R3+0x600], R24 ;  /* 0x0006001803007388 */ /* 0x008fe80000000c00 */
[----:B--2---:R0:W-:Y:S04]  /*b52c0*/  STS.128 [R3+0x580], R4 ;  /* 0x0005800403007388 */ /* 0x0041e80000000c00 */
[----:B0-----:R-:W2:Y:S04]  /*b52d0*/  LDL.LU R7, [R1+0x2b58] ;  /* 0x002b580001077983 */ /* 0x001ea80000300800 */
[----:B------:R-:W3:Y:S04]  /*b52e0*/  LDL.LU R5, [R1+0x22dc] ;  /* 0x0022dc0001057983 */ /* 0x000ee80000300800 */
[----:B------:R-:W2:Y:S04]  /*b52f0*/  LDL.LU.64 R26, [R1+0x2b50] ;  /* 0x002b5000011a7983 */ /* 0x000ea80000300a00 */
[----:B------:R-:W2:Y:S04]  /*b5300*/  LDL.LU.64 R24, [R1+0x2b48] ;  /* 0x002b480001187983 */ /* 0x000ea80000300a00 */
[----:B----4-:R-:W-:Y:S01]  /*b5310*/  STS.128 [R3+0x700], R16 ;  /* 0x0007001003007388 */ /* 0x010fe20000000c00 */
[----:B------:R-:W-:-:S03]  /*b5320*/  ISETP.GE.AND P0, PT, R2, c[0x0][0x178], PT ;  /* 0x00005e0002007a0c */ /* 0x000fc60003f06270 */
[----:B-----5:R-:W-:Y:S01]  /*b5330*/  STS.128 [R3+0x780], R12 ;  /* 0x0007800c03007388 */ /* 0x020fe20000000c00 */
[----:B------:R-:W-:Y:S01]  /*b5340*/  IMAD R2, R2, c[0x0][0x194], RZ ;  /* 0x0000650002027a24 */ /* 0x000fe200078e02ff */
[----:B------:R-:W-:Y:S01]  /*b5350*/  ISETP.LT.AND P4, PT, R23, c[0x0][0x17c], !P0 ;  /* 0x00005f0017007a0c */ /* 0x000fe20004781270 */
[----:B------:R-:W-:Y:S01]  /*b5360*/  IMAD R23, R21, c[0x0][0x198], RZ ;  /* 0x0000660015177a24 */ /* 0x000fe200078e02ff */
[----:B------:R-:W-:Y:S01]  /*b5370*/  ISETP.LT.AND P2, PT, R0, c[0x0][0x17c], !P0 ;  /* 0x00005f0000007a0c */ /* 0x000fe20004741270 */
[----:B--2---:R0:W-:Y:S04]  /*b5380*/  STS.128 [R3+0x680], R24 ;  /* 0x0006801803007388 */ /* 0x0041e80000000c00 */
[----:B0-----:R-:W2:Y:S04]  /*b5390*/  LDL.LU.64 R26, [R1+0x2b40] ;  /* 0x002b4000011a7983 */ /* 0x001ea80000300a00 */
[----:B------:R-:W4:Y:S04]  /*b53a0*/  LDL.LU.64 R18, [R1+0x2b38] ;  /* 0x002b380001127983 */ /* 0x000f280000300a00 */
[----:B------:R-:W5:Y:S04]  /*b53b0*/  LDL.LU.64 R16, [R1+0x2b30] ;  /* 0x002b300001107983 */ /* 0x000f680000300a00 */
[----:B------:R-:W4:Y:S04]  /*b53c0*/  LDL.LU R4, [R1+0x22e0] ;  /* 0x0022e00001047983 */ /* 0x000f280000300800 */
[----:B------:R-:W-:Y:S01]  /*b53d0*/  BAR.SYNC.DEFER_BLOCKING 0x0 ;  /* 0x0000000000007b1d */ /* 0x000fe20000010000 */
[----:B------:R-:W-:-:S02]  /*b53e0*/  LEA R0, P6, R2, c[0x0][0x170], 0x1 ;  /* 0x00005c0002007a11 */ /* 0x000fc400078c08ff */
[----:B------:R-:W-:Y:S02]  /*b53f0*/  ISETP.LT.AND P1, PT, R22, c[0x0][0x17c], !P0 ;  /* 0x00005f0016007a0c */ /* 0x000fe40004721270 */
[----:B------:R-:W-:Y:S01]  /*b5400*/  ISETP.LT.AND P5, PT, R21, c[0x0][0x17c], !P0 ;  /* 0x00005f0015007a0c */ /* 0x000fe200047a1270 */
[----:B------:R-:W5:Y:S01]  /*b5410*/  LDL.LU.64 R14, [R1+0x2b28] ;  /* 0x002b2800010e7983 */ /* 0x000f620000300a00 */
[----:B------:R-:W-:Y:S02]  /*b5420*/  LEA.HI.X.SX32 R2, R2, c[0x0][0x174], 0x1, P6 ;  /* 0x00005d0002027a11 */ /* 0x000fe400030f0eff */
[C---:B------:R-:W-:Y:S01]  /*b5430*/  LEA R22, P6, R23.reuse, R0, 0x1 ;  /* 0x0000000017167211 */ /* 0x040fe200078c08ff */
[----:B------:R-:W5:Y:S01]  /*b5440*/  LDL.LU.64 R12, [R1+0x2b20] ;  /* 0x002b2000010c7983 */ /* 0x000f620000300a00 */
[C---:B------:R-:W-:Y:S02]  /*b5450*/  IADD3 R21, R23.reuse, c[0x0][0x198], RZ ;  /* 0x0000660017157a10 */ /* 0x040fe40007ffe0ff */
[----:B------:R-:W-:-:S02]  /*b5460*/  LEA.HI.X.SX32 R23, R23, R2, 0x1, P6 ;  /* 0x0000000217177211 */ /* 0x000fc400030f0eff */
[----:B------:R-:W-:Y:S02]  /*b5470*/  LEA R24, P6, R21, R0, 0x1 ;  /* 0x0000000015187211 */ /* 0x000fe400078c08ff */
[----:B------:R-:W-:Y:S02]  /*b5480*/  ISETP.LT.AND P3, PT, R11, c[0x0][0x17c], !P0 ;  /* 0x00005f000b007a0c */ /* 0x000fe40004761270 */
[----:B------:R-:W-:Y:S01]  /*b5490*/  LEA.HI.X.SX32 R25, R21, R2, 0x1, P6 ;  /* 0x0000000215197211 */ /* 0x000fe200030f0eff */
[----:B------:R-:W5:Y:S04]  /*b54a0*/  LDL.LU R11, [R1+0x22e4] ;  /* 0x0022e400010b7983 */ /* 0x000f680000300800 */
[----:B------:R0:W-:Y:S01]  /*b54b0*/  @P5 STG.E.U16 [R22.64], R10 ;  /* 0x0000000a16005986 */ /* 0x0001e2000c101506 */
[----:B---3--:R-:W-:-:S03]  /*b54c0*/  ISETP.LT.AND P5, PT, R5, c[0x0][0x17c], !P0 ;  /* 0x00005f0005007a0c */ /* 0x008fc600047a1270 */
[----:B------:R-:W3:Y:S04]  /*b54d0*/  LDL.LU R6, [R1+0x20] ;  /* 0x0000200001067983 */ /* 0x000ee80000300800 */
[----:B------:R-:W3:Y:S01]  /*b54e0*/  LDL.LU R5, [R1+0x22e8] ;  /* 0x0022e80001057983 */ /* 0x000ee20000300800 */
[----:B--2---:R-:W-:-:S03]  /*b54f0*/  PRMT R26, R10, 0x7632, R26 ;  /* 0x000076320a1a7816 */ /* 0x004fc6000000001a */
[----:B0-----:R-:W2:Y:S04]  /*b5500*/  LDL.LU R10, [R1+0x30] ;  /* 0x00003000010a7983 */ /* 0x001ea80000300800 */
[----:B------:R0:W-:Y:S01]  /*b5510*/  @P2 STG.E.U16 [R24.64], R26 ;  /* 0x0000001a18002986 */ /* 0x0001e2000c101506 */
[----:B----4-:R-:W-:-:S03]  /*b5520*/  ISETP.LT.AND P2, PT, R4, c[0x0][0x17c], !P0 ;  /* 0x00005f0004007a0c */ /* 0x010fc60004741270 */
[----:B------:R-:W4:Y:S01]  /*b5530*/  LDL.LU R4, [R1+0x22ec] ;  /* 0x0022ec0001047983 */ /* 0x000f220000300800 */
[----:B------:R-:W-:-:S04]  /*b5540*/  IADD3 R3, R21, c[0x0][0x198], RZ ;  /* 0x0000660015037a10 */ /* 0x000fc80007ffe0ff */
[C---:B------:R-:W-:Y:S02]  /*b5550*/  LEA R22, P6, R3.reuse, R0, 0x1 ;  /* 0x0000000003167211 */ /* 0x040fe400078c08ff */
[C---:B------:R-:W-:Y:S02]  /*b5560*/  IADD3 R21, R3.reuse, c[0x0][0x198], RZ ;  /* 0x0000660003157a10 */ /* 0x040fe40007ffe0ff */
[----:B------:R-:W-:Y:S02]  /*b5570*/  LEA.HI.X.SX32 R23, R3, R2, 0x1, P6 ;  /* 0x0000000203177211 */ /* 0x000fe400030f0eff */
[C---:B0-----:R-:W-:Y:S02]  /*b5580*/  LEA R24, P6, R21.reuse, R0, 0x1 ;  /* 0x0000000015187211 */ /* 0x041fe400078c08ff */
[C---:B------:R-:W-:Y:S01]  /*b5590*/  IADD3 R3, R21.reuse, c[0x0][0x198], RZ ;  /* 0x0000660015037a10 */ /* 0x040fe20007ffe0ff */
[----:B------:R0:W-:Y:S01]  /*b55a0*/  @P3 STG.E.U16 [R22.64], R28 ;  /* 0x0000001c16003986 */ /* 0x0001e2000c101506 */
[----:B------:R-:W-:-:S02]  /*b55b0*/  LEA.HI.X.SX32 R25, R21, R2, 0x1, P6 ;  /* 0x0000000215197211 */ /* 0x000fc400030f0eff */
[----:B------:R-:W-:Y:S02]  /*b55c0*/  PRMT R26, R28, 0x7632, R26 ;  /* 0x000076321c1a7816 */ /* 0x000fe4000000001a */
[----:B0-----:R-:W-:-:S03]  /*b55d0*/  LEA R22, P6, R3, R0, 0x1 ;  /* 0x0000000003167211 */ /* 0x001fc600078c08ff */
[----:B------:R0:W-:Y:S01]  /*b55e0*/  @P5 STG.E.U16 [R24.64], R26 ;  /* 0x0000001a18005986 */ /* 0x0001e2000c101506 */
[----:B-----5:R-:W-:Y:S02]  /*b55f0*/  ISETP.LT.AND P3, PT, R11, c[0x0][0x17c], !P0 ;  /* 0x00005f000b007a0c */ /* 0x020fe40004761270 */
[----:B------:R-:W-:Y:S01]  /*b5600*/  LEA.HI.X.SX32 R23, R3, R2, 0x1, P6 ;  /* 0x0000000203177211 */ /* 0x000fe200030f0eff */
[----:B------:R-:W5:Y:S01]  /*b5610*/  LDL.LU R11, [R1+0x22f0] ;  /* 0x0022f000010b7983 */ /* 0x000f620000300800 */
[----:B---3--:R-:W-:-:S03]  /*b5620*/  ISETP.LT.AND P5, PT, R5, c[0x0][0x17c], !P0 ;  /* 0x00005f0005007a0c */ /* 0x008fc600047a1270 */
[----:B------:R-:W3:Y:S04]  /*b5630*/  LDL.LU R28, [R1+0x40] ;  /* 0x00004000011c7983 */ /* 0x000ee80000300800 */
[----:B------:R-:W3:Y:S04]  /*b5640*/  LDL.LU R5, [R1+0x22f4] ;  /* 0x0022f40001057983 */ /* 0x000ee80000300800 */
[----:B------:R1:W-:Y:S01]  /*b5650*/  @P2 STG.E.U16 [R22.64], R6 ;  /* 0x0000000616002986 */ /* 0x0003e2000c101506 */
[----:B----4-:R-:W-:-:S03]  /*b5660*/  ISETP.LT.AND P2, PT, R4, c[0x0][0x17c], !P0 ;  /* 0x00005f0004007a0c */ /* 0x010fc60004741270 */
[----:B------:R-:W4:Y:S01]  /*b5670*/  LDL.LU R4, [R1+0x22f8] ;  /* 0x0022f80001047983 */ /* 0x000f220000300800 */
[----:B------:R-:W-:-:S04]  /*b5680*/  IADD3 R21, R3, c[0x0][0x198], RZ ;  /* 0x0000660003157a10 */ /* 0x000fc80007ffe0ff */
[C---:B0-----:R-:W-:Y:S02]  /*b5690*/  LEA R24, P6, R21.reuse, R0, 0x1 ;  /* 0x0000000015187211 */ /* 0x041fe400078c08ff */
[C---:B------:R-:W-:Y:S02]  /*b56a0*/  IADD3 R3, R21.reuse, c[0x0][0x198], RZ ;  /* 0x0000660015037a10 */ /* 0x040fe40007ffe0ff */
[----:B------:R-:W-:Y:S02]  /*b56b0*/  LEA.HI.X.SX32 R25, R21, R2, 0x1, P6 ;  /* 0x0000000215197211 */ /* 0x000fe400030f0eff */
[----:B------:R-:W-:Y:S02]  /*b56c0*/  PRMT R26, R6, 0x7632, R26 ;  /* 0x00007632061a7816 */ /* 0x000fe4000000001a */
[C---:B-1----:R-:W-:Y:S01]  /*b56d0*/  LEA R22, P6, R3.reuse, R0, 0x1 ;  /* 0x0000000003167211 */ /* 0x042fe200078c08ff */
[----:B------:R-:W4:Y:S01]  /*b56e0*/  LDL.LU R6, [R1+0x50] ;  /* 0x0000500001067983 */ /* 0x000f220000300800 */
[----:B------:R-:W-:-:S02]  /*b56f0*/  IADD3 R21, R3, c[0x0][0x198], RZ ;  /* 0x0000660003157a10 */ /* 0x000fc40007ffe0ff */
[----:B------:R-:W-:Y:S01]  /*b5700*/  LEA.HI.X.SX32 R23, R3, R2, 0x1, P6 ;  /* 0x0000000203177211 */ /* 0x000fe200030f0eff */
[----:B------:R0:W-:Y:S04]  /*b5710*/  @P3 STG.E.U16 [R24.64], R26 ;  /* 0x0000001a18003986 */ /* 0x0001e8000c101506 */
[----:B--2---:R1:W-:Y:S01]  /*b5720*/  @P5 STG.E.U16 [R22.64], R10 ;  /* 0x0000000a16005986 */ /* 0x0043e2000c101506 */
[C---:B0-----:R-:W-:Y:S02]  /*b5730*/  LEA R24, P6, R21.reuse, R0, 0x1 ;  /* 0x0000000015187211 */ /* 0x041fe400078c08ff */
[----:B------:R-:W-:Y:S02]  /*b5740*/  PRMT R26, R10, 0x7632, R26 ;  /* 0x000076320a1a7816 */ /* 0x000fe4000000001a */
[----:B------:R-:W-:-:S02]  /*b5750*/  LEA.HI.X.SX32 R25, R21, R2, 0x1, P6 ;  /* 0x0000000215197211 */ /* 0x000fc400030f0eff */
[----:B-----5:R-:W-:Y:S02]  /*b5760*/  ISETP.LT.AND P3, PT, R11, c[0x0][0x17c], !P0 ;  /* 0x00005f000b007a0c */ /* 0x020fe40004761270 */
[----:B------:R-:W2:Y:S01]  /*b5770*/  LDL.LU R11, [R1+0x22fc] ;  /* 0x0022fc00010b7983 */ /* 0x000ea20000300800 */
[----:B---3--:R-:W-:-:S03]  /*b5780*/  ISETP.LT.AND P5, PT, R5, c[0x0][0x17c], !P0 ;  /* 0x00005f0005007a0c */ /* 0x008fc600047a1270 */
[----:B------:R-:W3:Y:S04]  /*b5790*/  LDL.LU R5, [R1+0x2300] ;  /* 0x0023000001057983 */ /* 0x000ee80000300800 */
[----:B------:R0:W-:Y:S04]  /*b57a0*/  @P2 STG.E.U16 [R24.64], R26 ;  /* 0x0000001a18002986 */ /* 0x0001e8000c101506 */
[----:B-1----:R-:W5:Y:S01]  /*b57b0*/  LDL.LU R10, [R1+0x60] ;  /* 0x00006000010a7983 */ /* 0x002f620000300800 */
        /* <DEDUP_REMOVED lines=13> */
[----:B------:R-:W-:Y:S02]  /*b5890*/  LEA.HI.X.SX32 R23, R3, R2, 0x1, P6 ;  /* 0x0000000203177211 */ /* 0x000fe400030f0eff */
[----:B--2---:R-:W-:Y:S02]  /*b58a0*/  ISETP.LT.AND P3, PT, R11, c[0x0][0x17c], !P0 ;  /* 0x00005f000b007a0c */ /* 0x004fe40004761270 */
[----:B------:R-:W2:Y:S01]  /*b58b0*/  LDL.LU R11, [R1+0x2308] ;  /* 0x00230800010b7983 */ /* 0x000ea20000300800 */
        /* <DEDUP_REMOVED lines=16> */
[----:B-----5:R1:W-:Y:S01]  /*b59c0*/  @P5 STG.E.U16 [R22.64], R10 ;  /* 0x0000000a16005986 */ /* 0x0203e2000c101506 */
[C---:B0-----:R-:W-:Y:S02]  /*b59d0*/  LEA R24, P6, R21.reuse, R0, 0x1 ;  /* 0x0000000015187211 */ /* 0x041fe400078c08ff */
[----:B------:R-:W-:Y:S02]  /*b59e0*/  PRMT R26, R10, 0x7632, R26 ;  /* 0x000076320a1a7816 */ /* 0x000fe4000000001a */
[----:B------:R-:W-:-:S02]  /*b59f0*/  LEA.HI.X.SX32 R25, R21, R2, 0x1, P6 ;  /* 0x0000000215197211 */ /* 0x000fc400030f0eff */
[----:B--2---:R-:W-:Y:S02]  /*b5a00*/  ISETP.LT.AND P3, PT, R11, c[0x0][0x17c], !P0 ;  /* 0x00005f000b007a0c */ /* 0x004fe40004761270 */
[----:B------:R-:W2:Y:S04]  /*b5a10*/  LDL.LU R11, [R1+0x2314] ;  /* 0x00231400010b7983 */ /* 0x000ea80000300800 */
[----:B------:R0:W-:Y:S01]  /*b5a20*/  @P2 STG.E.U16 [R24.64], R26 ;  /* 0x0000001a18002986 */ /* 0x0001e2000c101506 */
[----:B---3--:R-:W-:-:S03]  /*b5a30*/  ISETP.LT.AND P5, PT, R5, c[0x0][0x17c], !P0 ;  /* 0x00005f0005007a0c */ /* 0x008fc600047a1270 */
[----:B------:R-:W3:Y:S04]  /*b5a40*/  LDL.LU R5, [R1+0x2318] ;  /* 0x0023180001057983 */ /* 0x000ee80000300800 */
        /* <DEDUP_REMOVED lines=16> */
[----:B------:R-:W2:Y:S04]  /*b5b50*/  LDL.LU R11, [R1+0x2320] ;  /* 0x00232000010b7983 */ /* 0x000ea80000300800 */
[----:B------:R-:W2:Y:S01]  /*b5b60*/  LDL.LU R28, [R1+0x2f0] ;  /* 0x0002f000011c7983 */ /* 0x000ea20000300800 */
[----:B---3--:R-:W-:-:S03]  /*b5b70*/  ISETP.LT.AND P5, PT, R5, c[0x0][0x17c], !P0 ;  /* 0x00005f0005007a0c */ /* 0x008fc600047a1270 */
        /* <DEDUP_REMOVED lines=552> */
[C---:B-1----:R-:W-:Y:S02]  /*b7e00*/  IADD3 R23, R21.reuse, c[0x0][0x198], RZ ;  /* 0x0000660015177a10 */ /* 0x042fe40007ffe0ff */
[----:B------:R-:W-:Y:S02]  /*b7e10*/  LEA.HI.X.SX32 R25, R21, R2, 0x1, P6 ;  /* 0x0000000215197211 */ /* 0x000fe400030f0eff */
[----:B------:R-:W-:Y:S02]  /*b7e20*/  PRMT R21, R6, 0x7632, R21 ;  /* 0x0000763206157816 */ /* 0x000fe40000000015 */
[C---:B------:R-:W-:Y:S01]  /*b7e30*/  LEA R22, P6, R23.reuse, R0, 0x1 ;  /* 0x0000000017167211 */ /* 0x040fe200078c08ff */
        /* <DEDUP_REMOVED lines=39> */
[----:B------:R-:W-:Y:S02]  /*b80b0*/  PRMT R21, R6, 0x7632, R21 ;  /* 0x0000763206157816 */ /* 0x000fe40000000015 */
[----:B------:R-:W-:Y:S01]  /*b80c0*/  LEA.HI.X.SX32 R25, R3, R2, 0x1, P6 ;  /* 0x0000000203197211 */ /* 0x000fe200030f0eff */
[----:B-1----:R-:W4:Y:S01]  /*b80d0*/  LDL.LU R6, [R1+0x5c] ;  /* 0x00005c0001067983 */ /* 0x002f220000300800 */
[C---:B------:R-:W-:Y:S02]  /*b80e0*/  LEA R22, P6, R26.reuse, R0, 0x1 ;  /* 0x000000001a167211 */ /* 0x040fe400078c08ff */
[C---:B------:R-:W-:Y:S01]  /*b80f0*/  IADD3 R3, R26.reuse, c[0x0][0x198], RZ ;  /* 0x000066001a037a10 */ /* 0x040fe20007ffe0ff */
[----:B------:R0:W-:Y:S01]  /*b8100*/  @P3 STG.E.U16 [R24.64], R21 ;  /* 0x0000001518003986 */ /* 0x0001e2000c101506 */
[----:B------:R-:W-:-:S02]  /*b8110*/  LEA.HI.X.SX32 R23, R26, R2, 0x1, P6 ;  /* 0x000000021a177211 */ /* 0x000fc400030f0eff */
[C---:B0-----:R-:W-:Y:S02]  /*b8120*/  LEA R24, P6, R3.reuse, R0, 0x1 ;  /* 0x0000000003187211 */ /* 0x041fe400078c08ff */
[----:B-----5:R-:W-:Y:S02]  /*b8130*/  PRMT R21, R10, 0x7632, R21 ;  /* 0x000076320a157816 */ /* 0x020fe40000000015 */
[----:B------:R-:W-:Y:S01]  /*b8140*/  LEA.HI.X.SX32 R25, R3, R2, 0x1, P6 ;  /* 0x0000000203197211 */ /* 0x000fe200030f0eff */
[----:B------:R0:W-:Y:S01]  /*b8150*/  @P5 STG.E.U16 [R22.64], R10 ;  /* 0x0000000a16005986 */ /* 0x0001e2000c101506 */
[----:B--2---:R-:W-:-:S03]  /*b8160*/  ISETP.LT.AND P3, PT, R11, c[0x0][0x17c], !P0 ;  /* 0x00005f000b007a0c */ /* 0x004fc60004761270 */
[----:B------:R-:W2:Y:S04]  /*b8170*/  LDL.LU R11, [R1+0x247c] ;  /* 0x00247c00010b7983 */ /* 0x000ea80000300800 */
[----:B------:R1:W-:Y:S01]  /*b8180*/  @P2 STG.E.U16 [R24.64], R21 ;  /* 0x0000001518002986 */ /* 0x0003e2000c101506 */
[----:B---3--:R-:W-:-:S03]  /*b8190*/  ISETP.LT.AND P5, PT, R5, c[0x0][0x17c], !P0 ;  /* 0x00005f0005007a0c */ /* 0x008fc600047a1270 */
[----:B------:R-:W3:Y:S04]  /*b81a0*/  LDL.LU R5, [R1+0x2480] ;  /* 0x0024800001057983 */ /* 0x000ee80000300800 */
[----:B0-----:R-:W5:Y:S01]  /*b81b0*/  LDL.LU R10, [R1+0x6c] ;  /* 0x00006c00010a7983 */ /* 0x001f620000300800 */
[----:B----4-:R-:W-:-:S03]  /*b81c0*/  ISETP.LT.AND P2, PT, R4, c[0x0][0x17c], !P0 ;  /* 0x00005f0004007a0c */ /* 0x010fc60004741270 */
[----:B------:R-:W4:Y:S01]  /*b81d0*/  LDL.LU R4, [R1+0x2484] ;  /* 0x0024840001047983 */ /* 0x000f220000300800 */
[----:B------:R-:W-:-:S04]  /*b81e0*/  IADD3 R26, R3, c[0x0][0x198], RZ ;  /* 0x00006600031a7a10 */ /* 0x000fc80007ffe0ff */
[C---:B------:R-:W-:Y:S02]  /*b81f0*/  LEA R22, P6, R26.reuse, R0, 0x1 ;  /* 0x000000001a167211 */ /* 0x040fe400078c08ff */
[C---:B------:R-:W-:Y:S02]  /*b8200*/  IADD3 R3, R26.reuse, c[0x0][0x198], RZ ;  /* 0x000066001a037a10 */ /* 0x040fe40007ffe0ff */
[----:B------:R-:W-:Y:S02]  /*b8210*/  LEA.HI.X.SX32 R23, R26, R2, 0x1, P6 ;  /* 0x000000021a177211 */ /* 0x000fe400030f0eff */
[C---:B-1----:R-:W-:Y:S02]  /*b8220*/  LEA R24, P6, R3.reuse, R0, 0x1 ;  /* 0x0000000003187211 */ /* 0x042fe400078c08ff */
        /* <DEDUP_REMOVED lines=817> */
[C---:B-1----:R-:W-:Y:S02]  /*bb540*/  LEA R22, P6, R21.reuse, R0, 0x1 ;  /* 0x0000000015167211 */ /* 0x042fe400078c08ff */
[----:B------:R-:W-:Y:S02]  /*bb550*/  PRMT R26, R6, 0x7632, R26 ;  /* 0x00007632061a7816 */ /* 0x000fe4000000001a */
[C---:B------:R-:W-:Y:S01]  /*bb560*/  IADD3 R3, R21.reuse, c[0x0][0x198], RZ ;  /* 0x0000660015037a10 */ /* 0x040fe20007ffe0ff */
[----:B------:R-:W4:Y:S01]  /*bb570*/  LDL.LU R6, [R1+0xbc] ;  /* 0x0000bc0001067983 */ /* 0x000f220000300800 */
[----:B------:R-:W-:-:S03]  /*bb580*/  LEA.HI.X.SX32 R23, R21, R2, 0x1, P6 ;  /* 0x0000000215177211 */ /* 0x000fc600030f0eff */
[----:B------:R0:W-:Y:S04]  /*bb590*/  @P4 STG.E.U16 [R24.64], R26 ;  /* 0x0000001a18004986 */ /* 0x0001e8000c101506 */
[----:B-----5:R1:W-:Y:S01]  /*bb5a0*/  @P3 STG.E.U16 [R22.64], R10 ;  /* 0x0000000a16003986 */ /* 0x0203e2000c101506 */
[----:B0-----:R-:W-:-:S04]  /*bb5b0*/  LEA R24, P6, R3, R0, 0x1 ;  /* 0x0000000003187211 */ /* 0x001fc800078c08ff */
[----:B------:R-:W-:Y:S02]  /*bb5c0*/  LEA.HI.X.SX32 R25, R3, R2, 0x1, P6 ;  /* 0x0000000203197211 */ /* 0x000fe400030f0eff */
[----:B-1----:R-:W-:Y:S02]  /*bb5d0*/  PRMT R23, R10, 0x7632, R23 ;  /* 0x000076320a177816 */ /* 0x002fe40000000017 */
[----:B--2---:R-:W-:Y:S02]  /*bb5e0*/  ISETP.LT.AND P4, PT, R11, c[0x0][0x17c], !P0 ;  /* 0x00005f000b007a0c */ /* 0x004fe40004781270 */
[----:B------:R-:W2:Y:S01]  /*bb5f0*/  LDL.LU R11, [R1+0x265c] ;  /* 0x00265c00010b7983 */ /* 0x000ea20000300800 */
[----:B---3--:R-:W-:-:S03]  /*bb600*/  ISETP.LT.AND P3, PT, R5, c[0x0][0x17c], !P0 ;  /* 0x00005f0005007a0c */ /* 0x008fc60004761270 */
[----:B------:R-:W3:Y:S04]  /*bb610*/  LDL.LU R5, [R1+0x2660] ;  /* 0x0026600001057983 */ /* 0x000ee80000300800 */
[----:B------:R0:W-:Y:S04]  /*bb620*/  @P5 STG.E.U16 [R24.64], R23 ;  /* 0x0000001718005986 */ /* 0x0001e8000c101506 */
[----:B------:R-:W5:Y:S01]  /*bb630*/  LDL.LU R10, [R1+0xcc] ;  /* 0x0000cc00010a7983 */ /* 0x000f620000300800 */
[----:B----4-:R-:W-:-:S03]  /*bb640*/  ISETP.LT.AND P5, PT, R4, c[0x0][0x17c], !P0 ;  /* 0x00005f0004007a0c */ /* 0x010fc600047a1270 */
[----:B------:R-:W4:Y:S01]  /*bb650*/  LDL.LU R4, [R1+0x2664] ;  /* 0x0026640001047983 */ /* 0x000f220000300800 */
[----:B------:R-:W-:-:S04]  /*bb660*/  IADD3 R21, R3, c[0x0][0x198], RZ ;  /* 0x0000660003157a10 */ /* 0x000fc80007ffe0ff */
[C---:B------:R-:W-:Y:S02]  /*bb670*/  LEA R22, P6, R21.reuse, R0, 0x1 ;  /* 0x0000000015167211 */ /* 0x040fe400078c08ff */
[C---:B------:R-:W-:Y:S02]  /*bb680*/  IADD3 R3, R21.reuse, c[0x0][0x198], RZ ;  /* 0x0000660015037a10 */ /* 0x040fe40007ffe0ff */
[----:B0-----:R-:W-:Y:S02]  /*bb690*/  LEA.HI.X.SX32 R23, R21, R2, 0x1, P6 ;  /* 0x0000000215177211 */ /* 0x001fe400030f0eff */
[C---:B------:R-:W-:Y:S02]  /*bb6a0*/  LEA R24, P6, R3.reuse, R0, 0x1 ;  /* 0x0000000003187211 */ /* 0x040fe400078c08ff */
[C---:B------:R-:W-:Y:S01]  /*bb6b0*/  IADD3 R26, R3.reuse, c[0x0][0x198], RZ ;  /* 0x00006600031a7a10 */ /* 0x040fe20007ffe0ff */
[----:B------:R0:W-:Y:S01]  /*bb6c0*/  @P2 STG.E.U16 [R22.64], R28 ;  /* 0x0000001c16002986 */ /* 0x0001e2000c101506 */
[----:B------:R-:W-:-:S02]  /*bb6d0*/  LEA.HI.X.SX32 R25, R3, R2, 0x1, P6 ;  /* 0x0000000203197211 */ /* 0x000fc400030f0eff */
[----:B------:R-:W-:Y:S02]  /*bb6e0*/  PRMT R21, R28, 0x7632, R21 ;  /* 0x000076321c157816 */ /* 0x000fe40000000015 */
[----:B0-----:R-:W-:-:S03]  /*bb6f0*/  LEA R22, P6, R26, R0, 0x1 ;  /* 0x000000001a167211 */ /* 0x001fc600078c08ff */
[----:B------:R0:W-:Y:S01]  /*bb700*/  @P1 STG.E.U16 [R24.64], R21 ;  /* 0x0000001518001986 */ /* 0x0001e2000c101506 */
[----:B------:R-:W-:-:S05]  /*bb710*/  LEA.HI.X.SX32 R23, R26, R2, 0x1, P6 ;  /* 0x000000021a177211 */ /* 0x000fca00030f0eff */
[----:B------:R1:W-:Y:S01]  /*bb720*/  @P4 STG.E.U16 [R22.64], R6 ;  /* 0x0000000616004986 */ /* 0x0003e2000c101506 */
[----:B--2---:R-:W-:-:S03]  /*bb730*/  ISETP.LT.AND P2, PT, R11, c[0x0][0x17c], !P0 ;  /* 0x00005f000b007a0c */ /* 0x004fc60004741270 */
[----:B------:R-:W2:Y:S01]  /*bb740*/  LDL.LU R11, [R1+0x2668] ;  /* 0x00266800010b7983 */ /* 0x000ea20000300800 */
[----:B---3--:R-:W-:-:S03]  /*bb750*/  ISETP.LT.AND P1, PT, R5, c[0x0][0x17c], !P0 ;  /* 0x00005f0005007a0c */ /* 0x008fc60004721270 */
[----:B------:R-:W3:Y:S04]  /*bb760*/  LDL.LU R28, [R1+0xdc] ;  /* 0x0000dc00011c7983 */ /* 0x000ee80000300800 */
[----:B------:R-:W3:Y:S01]  /*bb770*/  LDL.LU R5, [R1+0x266c] ;  /* 0x00266c0001057983 */ /* 0x000ee20000300800 */
        /* <DEDUP_REMOVED lines=15> */
[----:B------:R0:W-:Y:S04]  /*bb870*/  @P5 STG.E.U16 [R22.64], R10 ;  /* 0x0000000a16005986 */ /* 0x0001e8000c101506 */
[----:B------:R1:W-:Y:S01]  /*bb880*/  @P2 STG.E.U16 [R24.64], R21 ;  /* 0x0000001518002986 */ /* 0x0003e2000c101506 */
[----:B--2---:R-:W-:-:S03]  /*bb890*/  ISETP.LT.AND P3, PT, R11, c[0x0][0x17c], !P0 ;  /* 0x00005f000b007a0c */ /* 0x004fc60004761270 */
[----:B------:R-:W2:Y:S01]  /*bb8a0*/  LDL.LU R11, [R1+0x2674] ;  /* 0x00267400010b7983 */ /* 0x000ea20000300800 */
        /* <DEDUP_REMOVED lines=19> */
[----:B------:R-:W2:Y:S04]  /*bb9e0*/  LDL.LU R11, [R1+0x2680] ;  /* 0x00268000010b7983 */ /* 0x000ea80000300800 */
[----:B------:R-:W2:Y:S01]  /*bb9f0*/  LDL.LU R28, [R1+0x10c] ;  /* 0x00010c00011c7983 */ /* 0x000ea20000300800 */
[----:B---3--:R-:W-:-:S03]  /*bba00*/  ISETP.LT.AND P4, PT, R5, c[0x0][0x17c], !P0 ;  /* 0x00005f0005007a0c */ /* 0x008fc60004781270 */
        /* <DEDUP_REMOVED lines=13> */
[----:B------:R-:W-:-:S03]  /*bbae0*/  IADD3 R26, R3, c[0x0][0x198], RZ ;  /* 0x00006600031a7a10 */ /* 0x000fc60007ffe0ff */
[----:B-----5:R1:W-:Y:S01]  /*bbaf0*/  @P2 STG.E.U16 [R22.64], R10 ;  /* 0x0000000a16002986 */ /* 0x0203e2000c101506 */
[C---:B0-----:R-:W-:Y:S02]  /*bbb00*/  LEA R24, P6, R3.reuse, R0, 0x1 ;  /* 0x0000000003187211 */ /* 0x041fe400078c08ff */
[----:B------:R-:W-:Y:S02]  /*bbb10*/  PRMT R21, R10, 0x7632, R21 ;  /* 0x000076320a157816 */ /* 0x000fe40000000015 */
[----:B------:R-:W-:Y:S02]  /*bbb20*/  LEA.HI.X.SX32 R25, R3, R2, 0x1, P6 ;  /* 0x0000000203197211 */ /* 0x000fe400030f0eff */
[----:B-1----:R-:W-:-:S04]  /*bbb30*/  LEA R22, P6, R26, R0, 0x1 ;  /* 0x000000001a167211 */ /* 0x002fc800078c08ff */
[----:B------:R-:W-:Y:S02]  /*bbb40*/  LEA.HI.X.SX32 R23, R26, R2, 0x1, P6 ;  /* 0x000000021a177211 */ /* 0x000fe400030f0eff */
[----:B--2---:R-:W-:Y:S01]  /*bbb50*/  ISETP.LT.AND P5, PT, R11, c[0x0][0x17c], !P0 ;  /* 0x00005f000b007a0c */ /* 0x004fe200047a1270 */
[----:B------:R0:W-:Y:S04]  /*bbb60*/  @P1 STG.E.U16 [R24.64], R21 ;  /* 0x0000001518001986 */ /* 0x0001e8000c101506 */
[----:B------:R-:W2:Y:S01]  /*bbb70*/  LDL.LU R11, [R1+0x268c] ;  /* 0x00268c00010b7983 */ /* 0x000ea20000300800 */
[----:B---3--:R-:W-:-:S03]  /*bbb80*/  ISETP.LT.AND P2, PT, R5, c[0x0][0x17c], !P0 ;  /* 0x00005f0005007a0c */ /* 0x008fc60004741270 */
[----:B------:R-:W3:Y:S04]  /*bbb90*/  LDL.LU R5, [R1+0x2690] ;  /* 0x0026900001057983 */ /* 0x000ee80000300800 */
[----:B------:R-:W5:Y:S01]  /*bbba0*/  LDL.LU R10, [R1+0x12c] ;  /* 0x00012c00010a7983 */ /* 0x000f620000300800 */
[----:B0-----:R-:W-:-:S03]  /*bbbb0*/  PRMT R21, R28, 0x7632, R21 ;  /* 0x000076321c157816 */ /* 0x001fc60000000015 */
[----:B------:R0:W-:Y:S01]  /*bbbc0*/  @P4 STG.E.U16 [R22.64], R28 ;  /* 0x0000001c16004986 */ /* 0x0001e2000c101506 */
[----:B----4-:R-:W-:-:S03]  /*bbbd0*/  ISETP.LT.AND P1, PT, R4, c[0x0][0x17c], !P0 ;  /* 0x00005f0004007a0c */ /* 0x010fc60004721270 */
[----:B------:R-:W4:Y:S04]  /*bbbe0*/  LDL.LU R4, [R1+0x2694] ;  /* 0x0026940001047983 */ /* 0x000f280000300800 */
[----:B0-----:R-:W5:Y:S01]  /*bbbf0*/  LDL.LU R28, [R1+0x2698] ;  /* 0x00269800011c7983 */ /* 0x001f620000300800 */
[----:B------:R-:W-:-:S04]  /*bbc00*/  IADD3 R3, R26, c[0x0][0x198], RZ ;  /* 0x000066001a037a10 */ /* 0x000fc80007ffe0ff */
[C---:B------:R-:W-:Y:S02]  /*bbc10*/  LEA R24, P6, R3.reuse, R0, 0x1 ;  /* 0x0000000003187211 */ /* 0x040fe400078c08ff */
[C---:B------:R-:W-:Y:S02]  /*bbc20*/  IADD3 R26, R3.reuse, c[0x0][0x198], RZ ;  /* 0x00006600031a7a10 */ /* 0x040fe40007ffe0ff */
[----:B------:R-:W-:Y:S02]  /*bbc30*/  LEA.HI.X.SX32 R25, R3, R2, 0x1, P6 ;  /* 0x0000000203197211 */ /* 0x000fe400030f0eff */
[C---:B------:R-:W-:Y:S02]  /*bbc40*/  LEA R22, P6, R26.reuse, R0, 0x1 ;  /* 0x000000001a167211 */ /* 0x040fe400078c08ff */
[C---:B------:R-:W-:Y:S01]  /*bbc50*/  IADD3 R3, R26.reuse, c[0x0][0x198], RZ ;  /* 0x000066001a037a10 */ /* 0x040fe20007ffe0ff */
[----:B------:R0:W-:Y:S01]  /*bbc60*/  @P3 STG.E.U16 [R24.64], R21 ;  /* 0x0000001518003986 */ /* 0x0001e2000c101506 */
[----:B------:R-:W-:-:S02]  /*bbc70*/  LEA.HI.X.SX32 R23, R26, R2, 0x1, P6 ;  /* 0x000000021a177211 */ /* 0x000fc400030f0eff */
[C---:B0-----:R-:W-:Y:S02]  /*bbc80*/  LEA R24, P6, R3.reuse, R0, 0x1 ;  /* 0x0000000003187211 */ /* 0x041fe400078c08ff */
[----:B------:R-:W-:Y:S02]  /*bbc90*/  PRMT R21, R6, 0x7632, R21 ;  /* 0x0000763206157816 */ /* 0x000fe40000000015 */
[----:B------:R-:W-:Y:S01]  /*bbca0*/  LEA.HI.X.SX32 R25, R3, R2, 0x1, P6 ;  /* 0x0000000203197211 */ /* 0x000fe200030f0eff */
[----:B------:R0:W-:Y:S04]  /*bbcb0*/  @P5 STG.E.U16 [R22.64], R6 ;  /* 0x0000000616005986 */ /* 0x0001e8000c101506 */
[----:B------:R1:W-:Y:S01]  /*bbcc0*/  @P2 STG.E.U16 [R24.64], R21 ;  /* 0x0000001518002986 */ /* 0x0003e2000c101506 */
[----:B--2---:R-:W-:-:S03]  /*bbcd0*/  ISETP.LT.AND P4, PT, R11, c[0x0][0x17c], !P0 ;  /* 0x00005f000b007a0c */ /* 0x004fc60004781270 */
[----:B------:R-:W2:Y:S01]  /*bbce0*/  LDL.LU R11, [R1+0x13c] ;  /* 0x00013c00010b7983 */ /* 0x000ea20000300800 */
[----:B---3--:R-:W-:-:S03]  /*bbcf0*/  ISETP.LT.AND P3, PT, R5, c[0x0][0x17c], !P0 ;  /* 0x00005f0005007a0c */ /* 0x008fc60004761270 */
[----:B------:R-:W3:Y:S01]  /*bbd00*/  LDL.LU R5, [R1+0x269c] ;  /* 0x00269c0001057983 */ /* 0x000ee20000300800 */
[----:B----4-:R-:W-:-:S03]  /*bbd10*/  ISETP.LT.AND P5, PT, R4, c[0x0][0x17c], !P0 ;  /* 0x00005f0004007a0c */ /* 0x010fc600047a1270 */
[----:B------:R-:W4:Y:S01]  /*bbd20*/  LDL.LU R4, [R1+0x26a0] ;  /* 0x0026a00001047983 */ /* 0x000f220000300800 */
[----:B-----5:R-:W-:-:S03]  /*bbd30*/  ISETP.LT.AND P2, PT, R28, c[0x0][0x17c], !P0 ;  /* 0x00005f001c007a0c */ /* 0x020fc60004741270 */
[----:B0-----:R-:W5:Y:S04]  /*bbd40*/  LDL.LU R6, [R1+0x14c] ;  /* 0x00014c0001067983 */ /* 0x001f680000300800 */
[----:B------:R-:W5:Y:S01]  /*bbd50*/  LDL.LU R28, [R1+0x26a4] ;  /* 0x0026a400011c7983 */ /* 0x000f620000300800 */
[----:B------:R-:W-:-:S04]  /*bbd60*/  IADD3 R26, R3, c[0x0][0x198], RZ ;  /* 0x00006600031a7a10 */ /* 0x000fc80007ffe0ff */
[C---:B------:R-:W-:Y:S02]  /*bbd70*/  LEA R22, P6, R26.reuse, R0, 0x1 ;  /* 0x000000001a167211 */ /* 0x040fe400078c08ff */
[C---:B------:R-:W-:Y:S02]  /*bbd80*/  IADD3 R3, R26.reuse, c[0x0][0x198], RZ ;  /* 0x000066001a037a10 */ /* 0x040fe40007ffe0ff */
[----:B------:R-:W-:Y:S02]  /*bbd90*/  LEA.HI.X.SX32 R23, R26, R2, 0x1, P6 ;  /* 0x000000021a177211 */ /* 0x000fe400030f0eff */
[C---:B-1----:R-:W-:Y:S02]  /*bbda0*/  LEA R24, P6, R3.reuse, R0, 0x1 ;  /* 0x0000000003187211 */ /* 0x042fe400078c08ff */
[----:B------:R-:W-:Y:S01]  /*bbdb0*/  IADD3 R26, R3, c[0x0][0x198], RZ ;  /* 0x00006600031a7a10 */ /* 0x000fe20007ffe0ff */
[----:B------:R0:W-:Y:S01]  /*bbdc0*/  @P1 STG.E.U16 [R22.64], R10 ;  /* 0x0000000a16001986 */ /* 0x0001e2000c101506 */
[----:B------:R-:W-:-:S02]  /*bbdd0*/  PRMT R21, R10, 0x7632, R21 ;  /* 0x000076320a157816 */ /* 0x000fc40000000015 */
[----:B------:R-:W-:Y:S02]  /*bbde0*/  LEA.HI.X.SX32 R25, R3, R2, 0x1, P6 ;  /* 0x0000000203197211 */ /* 0x000fe400030f0eff */
[----:B------:R-:W-:-:S03]  /*bbdf0*/  IADD3 R3, R26, c[0x0][0x198], RZ ;  /* 0x000066001a037a10 */ /* 0x000fc60007ffe0ff */
[----:B------:R1:W-:Y:S01]  /*bbe00*/  @P4 STG.E.U16 [R24.64], R21 ;  /* 0x0000001518004986 */ /* 0x0003e2000c101506 */
[----:B0-----:R-:W-:-:S03]  /*bbe10*/  LEA R22, P6, R26, R0, 0x1 ;  /* 0x000000001a167211 */ /* 0x001fc600078c08ff */
[----:B------:R-:W5:Y:S01]  /*bbe20*/  LDL.LU R10, [R1+0x2b1c] ;  /* 0x002b1c00010a7983 */ /* 0x000f620000300800 */
[----:B------:R-:W-:Y:S02]  /*bbe30*/  LEA.HI.X.SX32 R23, R26, R2, 0x1, P6 ;  /* 0x000000021a177211 */ /* 0x000fe400030f0eff */
[----:B-1----:R-:W-:Y:S02]  /*bbe40*/  LEA R24, P6, R3, R0, 0x1 ;  /* 0x0000000003187211 */ /* 0x002fe400078c08ff */
[----:B--2---:R-:W-:Y:S02]  /*bbe50*/  PRMT R21, R11, 0x7632, R21 ;  /* 0x000076320b157816 */ /* 0x004fe40000000015 */
[----:B------:R-:W-:Y:S02]  /*bbe60*/  LEA.HI.X.SX32 R25, R3, R2, 0x1, P6 ;  /* 0x0000000203197211 */ /* 0x000fe400030f0eff */
[----:B---3--:R-:W-:Y:S01]  /*bbe70*/  ISETP.LT.AND P1, PT, R5, c[0x0][0x17c], !P0 ;  /* 0x00005f0005007a0c */ /* 0x008fe20004721270 */
[----:B------:R0:W-:Y:S04]  /*bbe80*/  @P3 STG.E.U16 [R22.64], R11 ;  /* 0x0000000b16003986 */ /* 0x0001e8000c101506 */
[----:B------:R-:W2:Y:S04]  /*bbe90*/  LDL.LU R5, [R1+0x15c] ;  /* 0x00015c0001057983 */ /* 0x000ea80000300800 */
[----:B------:R1:W-:Y:S01]  /*bbea0*/  @P5 STG.E.U16 [R24.64], R21 ;  /* 0x0000001518005986 */ /* 0x0003e2000c101506 */
[----:B----4-:R-:W-:-:S03]  /*bbeb0*/  ISETP.LT.AND P4, PT, R4, c[0x0][0x17c], !P0 ;  /* 0x00005f0004007a0c */ /* 0x010fc60004781270 */
[----:B------:R-:W3:Y:S04]  /*bbec0*/  LDL.LU R4, [R1+0x26ac] ;  /* 0x0026ac0001047983 */ /* 0x000ee80000300800 */
[----:B0-----:R-:W4:Y:S01]  /*bbed0*/  LDL.LU R11, [R1+0x2b18] ;  /* 0x002b1800010b7983 */ /* 0x001f220000300800 */
[----:B-----5:R-:W-:-:S03]  /*bbee0*/  ISETP.LT.AND P3, PT, R28, c[0x0][0x17c], !P0 ;  /* 0x00005f001c007a0c */ /* 0x020fc60004761270 */
[----:B------:R-:W5:Y:S04]  /*bbef0*/  LDL.LU R28, [R1+0x16c] ;  /* 0x00016c00011c7983 */ /* 0x000f680000300800 */
[----:B-1----:R-:W2:Y:S01]  /*bbf00*/  LDL.LU R25, [R1+0x26a8] ;  /* 0x0026a80001197983 */ /* 0x002ea20000300800 */
[----:B------:R-:W-:-:S04]  /*bbf10*/  IADD3 R26, R3, c[0x0][0x198], RZ ;  /* 0x00006600031a7a10 */ /* 0x000fc80007ffe0ff */
[C---:B------:R-:W-:Y:S02]  /*bbf20*/  LEA R22, P6, R26.reuse, R0, 0x1 ;  /* 0x000000001a167211 */ /* 0x040fe400078c08ff */
[C---:B------:R-:W-:Y:S02]  /*bbf30*/  IADD3 R3, R26.reuse, c[0x0][0x198], RZ ;  /* 0x000066001a037a10 */ /* 0x040fe40007ffe0ff */
[----:B------:R-:W-:Y:S02]  /*bbf40*/  LEA.HI.X.SX32 R23, R26, R2, 0x1, P6 ;  /* 0x000000021a177211 */ /* 0x000fe400030f0eff */
[----:B------:R-:W-:Y:S02]  /*bbf50*/  LEA R24, P6, R3, R0, 0x1 ;  /* 0x0000000003187211 */ /* 0x000fe400078c08ff */
[----:B------:R-:W-:Y:S01]  /*bbf60*/  PRMT R21, R6, 0x7632, R21 ;  /* 0x0000763206157816 */ /* 0x000fe20000000015 */
[----:B------:R0:W-:Y:S04]  /*bbf70*/  @P2 STG.E.U16 [R22.64], R6 ;  /* 0x0000000616002986 */ /* 0x0001e8000c101506 */
[----:B0-----:R-:W4:Y:S01]  /*bbf80*/  LDL.LU R6, [R1+0x26b8] ;  /* 0x0026b80001067983 */ /* 0x001f220000300800 */
[----:B---3--:R-:W-:-:S03]  /*bbf90*/  ISETP.LT.AND P2, PT, R4, c[0x0][0x17c], !P0 ;  /* 0x00005f0004007a0c */ /* 0x008fc60004741270 */
[----:B------:R-:W3:Y:S01]  /*bbfa0*/  LDL.LU R4, [R1+0x17c] ;  /* 0x00017c0001047983 */ /* 0x000ee20000300800 */
[----:B--2---:R-:W-:Y:S02]  /*bbfb0*/  ISETP.LT.AND P5, PT, R25, c[0x0][0x17c], !P0 ;  /* 0x00005f0019007a0c */ /* 0x004fe400047a1270 */
[----:B------:R-:W-:-:S05]  /*bbfc0*/  LEA.HI.X.SX32 R25, R3, R2, 0x1, P6 ;  /* 0x0000000203197211 */ /* 0x000fca00030f0eff */
[----:B------:R0:W-:Y:S04]  /*bbfd0*/  @P1 STG.E.U16 [R24.64], R21 ;  /* 0x0000001518001986 */ /* 0x0001e8000c101506 */
[----:B0-----:R-:W2:Y:S01]  /*bbfe0*/  LDL.LU R25, [R1+0x26b0] ;  /* 0x0026b00001197983 */ /* 0x001ea20000300800 */
[----:B------:R-:W-:-:S04]  /*bbff0*/  IADD3 R26, R3, c[0x0][0x198], RZ ;  /* 0x00006600031a7a10 */ /* 0x000fc80007ffe0ff */
[C---:B------:R-:W-:Y:S02]  /*bc000*/  LEA R22, P6, R26.reuse, R0, 0x1 ;  /* 0x000000001a167211 */ /* 0x040fe400078c08ff */
[C---:B------:R-:W-:Y:S02]  /*bc010*/  IADD3 R3, R26.reuse, c[0x0][0x198], RZ ;  /* 0x000066001a037a10 */ /* 0x040fe40007ffe0ff */
[----:B------:R-:W-:Y:S02]  /*bc020*/  LEA.HI.X.SX32 R23, R26, R2, 0x1, P6 ;  /* 0x000000021a177211 */ /* 0x000fe400030f0eff */
[C---:B------:R-:W-:Y:S02]  /*bc030*/  LEA R24, P6, R3.reuse, R0, 0x1 ;  /* 0x0000000003187211 */ /* 0x040fe400078c08ff */
[----:B------:R-:W-:Y:S02]  /*bc040*/  IADD3 R26, R3, c[0x0][0x198], RZ ;  /* 0x00006600031a7a10 */ /* 0x000fe40007ffe0ff */
[----:B--2---:R-:W-:-:S02]  /*bc050*/  ISETP.LT.AND P1, PT, R25, c[0x0][0x17c], !P0 ;  /* 0x00005f0019007a0c */ /* 0x004fc40004721270 */
[----:B------:R-:W-:Y:S02]  /*bc060*/  LEA.HI.X.SX32 R25, R3, R2, 0x1, P6 ;  /* 0x0000000203197211 */ /* 0x000fe400030f0eff */
[----:B------:R-:W2:Y:S01]  /*bc070*/  LDL.LU R3, [R1+0x26b4] ;  /* 0x0026b40001037983 */ /* 0x000ea20000300800 */
[----:B------:R-:W-:-:S03]  /*bc080*/  PRMT R21, R5, 0x7632, R21 ;  /* 0x0000763205157816 */ /* 0x000fc60000000015 */
[----:B------:R0:W-:Y:S04]  /*bc090*/  @P4 STG.E.U16 [R22.64], R5 ;  /* 0x0000000516004986 */ /* 0x0001e8000c101506 */
[----:B------:R5:W-:Y:S01]  /*bc0a0*/  @P3 STG.E.U16 [R24.64], R21 ;  /* 0x0000001518003986 */ /* 0x000be2000c101506 */
[----:B0-----:R-:W-:-:S03]  /*bc0b0*/  LEA R22, P6, R26, R0, 0x1 ;  /* 0x000000001a167211 */ /* 0x001fc600078c08ff */
[----:B------:R-:W3:Y:S01]  /*bc0c0*/  LDL.LU R5, [R1+0x18c] ;  /* 0x00018c0001057983 */ /* 0x000ee20000300800 */
[----:B------:R-:W-:Y:S02]  /*bc0d0*/  LEA.HI.X.SX32 R23, R26, R2, 0x1, P6 ;  /* 0x000000021a177211 */ /* 0x000fe400030f0eff */
[----:B----4-:R-:W-:Y:S02]  /*bc0e0*/  ISETP.LT.AND P3, PT, R6, c[0x0][0x17c], !P0 ;  /* 0x00005f0006007a0c */ /* 0x010fe40004761270 */
[----:B------:R-:W4:Y:S01]  /*bc0f0*/  LDL.LU R6, [R1+0x19c] ;  /* 0x00019c0001067983 */ /* 0x000f220000300800 */
[----:B-----5:R-:W-:-:S03]  /*bc100*/  PRMT R21, R28, 0x7632, R21 ;  /* 0x000076321c157816 */ /* 0x020fc60000000015 */
[----:B------:R0:W-:Y:S01]  /*bc110*/  @P5 STG.E.U16 [R22.64], R28 ;  /* 0x0000001c16005986 */ /* 0x0001e2000c101506 */
[----:B--2---:R-:W-:Y:S02]  /*bc120*/  ISETP.LT.AND P4, PT, R3, c[0x0][0x17c], !P0 ;  /* 0x00005f0003007a0c */ /* 0x004fe40004781270 */
[----:B------:R-:W-:-:S04]  /*bc130*/  IADD3 R3, R26, c[0x0][0x198], RZ ;  /* 0x000066001a037a10 */ /* 0x000fc80007ffe0ff */
[C---:B------:R-:W-:Y:S02]  /*bc140*/  LEA R24, P6, R3.reuse, R0, 0x1 ;  /* 0x0000000003187211 */ /* 0x040fe400078c08ff */
[C---:B------:R-:W-:Y:S02]  /*bc150*/  IADD3 R26, R3.reuse, c[0x0][0x198], RZ ;  /* 0x00006600031a7a10 */ /* 0x040fe40007ffe0ff */
[----:B------:R-:W-:Y:S02]  /*bc160*/  LEA.HI.X.SX32 R25, R3, R2, 0x1, P6 ;  /* 0x0000000203197211 */ /* 0x000fe400030f0eff */
[----:B------:R-:W2:Y:S04]  /*bc170*/  LDL.LU R3, [R1+0x26bc] ;  /* 0x0026bc0001037983 */ /* 0x000ea80000300800 */
[----:B0-----:R-:W5:Y:S04]  /*bc180*/  LDL.LU R28, [R1+0x2b14] ;  /* 0x002b1400011c7983 */ /* 0x001f680000300800 */
[----:B------:R0:W-:Y:S04]  /*bc190*/  @P2 STG.E.U16 [R24.64], R21 ;  /* 0x0000001518002986 */ /* 0x0001e8000c101506 */
[----:B0-----:R-:W4:Y:S01]  /*bc1a0*/  LDL.LU R25, [R1+0x26c0] ;  /* 0x0026c00001197983 */ /* 0x001f220000300800 */
[----:B------:R-:W-:-:S04]  /*bc1b0*/  LEA R22, P6, R26, R0, 0x1 ;  /* 0x000000001a167211 */ /* 0x000fc800078c08ff */
[----:B------:R-:W-:Y:S02]  /*bc1c0*/  LEA.HI.X.SX32 R23, R26, R2, 0x1, P6 ;  /* 0x000000021a177211 */ /* 0x000fe400030f0eff */
[----:B---3--:R-:W-:-:S03]  /*bc1d0*/  PRMT R21, R4, 0x7632, R21 ;  /* 0x0000763204157816 */ /* 0x008fc60000000015 */
[----:B------:R0:W-:Y:S01]  /*bc1e0*/  @P1 STG.E.U16 [R22.64], R4 ;  /* 0x0000000416001986 */ /* 0x0001e2000c101506 */
[----:B--2---:R-:W-:Y:S02]  /*bc1f0*/  ISETP.LT.AND P5, PT, R3, c[0x0][0x17c], !P0 ;  /* 0x00005f0003007a0c */ /* 0x004fe400047a1270 */
[----:B------:R-:W-:-:S04]  /*bc200*/  IADD3 R3, R26, c[0x0][0x198], RZ ;  /* 0x000066001a037a10 */ /* 0x000fc80007ffe0ff */
[C---:B------:R-:W-:Y:S02]  /*bc210*/  LEA R24, P6, R3.reuse, R0, 0x1 ;  /* 0x0000000003187211 */ /* 0x040fe400078c08ff */
[----:B------:R-:W-:Y:S02]  /*bc220*/  IADD3 R26, R3, c[0x0][0x198], RZ ;  /* 0x00006600031a7a10 */ /* 0x000fe40007ffe0ff */
[----:B----4-:R-:W-:Y:S02]  /*bc230*/  ISETP.LT.AND P2, PT, R25, c[0x0][0x17c], !P0 ;  /* 0x00005f0019007a0c */ /* 0x010fe40004741270 */
[----:B------:R-:W-:Y:S02]  /*bc240*/  LEA.HI.X.SX32 R25, R3, R2, 0x1, P6 ;  /* 0x0000000203197211 */ /* 0x000fe400030f0eff */
[----:B------:R-:W2:Y:S04]  /*bc250*/  LDL.LU R3, [R1+0x26c4] ;  /* 0x0026c40001037983 */ /* 0x000ea80000300800 */
[----:B0-----:R-:W3:Y:S04]  /*bc260*/  LDL.LU R4, [R1+0x2b10] ;  /* 0x002b100001047983 */ /* 0x001ee80000300800 */
[----:B------:R0:W-:Y:S04]  /*bc270*/  @P4 STG.E.U16 [R24.64], R21 ;  /* 0x0000001518004986 */ /* 0x0001e8000c101506 */
[----:B0-----:R-:W4:Y:S01]  /*bc280*/  LDL.LU R25, [R1+0x26c8] ;  /* 0x0026c80001197983 */ /* 0x001f220000300800 */
[----:B------:R-:W-:-:S04]  /*bc290*/  LEA R22, P6, R26, R0, 0x1 ;  /* 0x000000001a167211 */ /* 0x000fc800078c08ff */
[----:B------:R-:W-:Y:S02]  /*bc2a0*/  LEA.HI.X.SX32 R23, R26, R2, 0x1, P6 ;  /* 0x000000021a177211 */ /* 0x000fe400030f0eff */
[----:B------:R-:W-:-:S03]  /*bc2b0*/  PRMT R21, R5, 0x7632, R21 ;  /* 0x0000763205157816 */ /* 0x000fc60000000015 */
        /* <DEDUP_REMOVED lines=8> */
[----:B0-----:R-:W4:Y:S04]  /*bc340*/  LDL.LU R5, [R1+0x2b0c] ;  /* 0x002b0c0001057983 */ /* 0x001f280000300800 */
[----:B------:R0:W-:Y:S04]  /*bc350*/  @P5 STG.E.U16 [R24.64], R21 ;  /* 0x0000001518005986 */ /* 0x0001e8000c101506 */
[----:B0-----:R-:W3:Y:S01]  /*bc360*/  LDL.LU R25, [R1+0x26d0] ;  /* 0x0026d00001197983 */ /* 0x001ee20000300800 */
        /* <DEDUP_REMOVED lines=8> */
[----:B---3--:R-:W-:Y:S02]  /*bc3f0*/  ISETP.LT.AND P5, PT, R25, c[0x0][0x17c], !P0 ;  /* 0x00005f0019007a0c */ /* 0x008fe400047a1270 */
[----:B------:R-:W-:Y:S02]  /*bc400*/  LEA.HI.X.SX32 R25, R3, R2, 0x1, P6 ;  /* 0x0000000203197211 */ /* 0x000fe400030f0eff */
[----:B------:R-:W2:Y:S04]  /*bc410*/  LDL.LU R3, [R1+0x26d4] ;  /* 0x0026d40001037983 */ /* 0x000ea80000300800 */
[----:B0-----:R-:W3:Y:S04]  /*bc420*/  LDL.LU R6, [R1+0x2b08] ;  /* 0x002b080001067983 */ /* 0x001ee80000300800 */
[----:B------:R0:W-:Y:S04]  /*bc430*/  @P1 STG.E.U16 [R24.64], R21 ;  /* 0x0000001518001986 */ /* 0x0001e8000c101506 */
[----:B0-----:R-:W3:Y:S04]  /*bc440*/  LDL.LU R24, [R1+0x1f0] ;  /* 0x0001f00001187983 */ /* 0x001ee80000300800 */
[----:B------:R-:W4:Y:S01]  /*bc450*/  LDL.LU R25, [R1+0x26d8] ;  /* 0x0026d80001197983 */ /* 0x000f220000300800 */
[----:B------:R-:W-:-:S04]  /*bc460*/  LEA R22, P6, R26, R0, 0x1 ;  /* 0x000000001a167211 */ /* 0x000fc800078c08ff */
[C---:B------:R-:W-:Y:S02]  /*bc470*/  LEA.HI.X.SX32 R23, R26.reuse, R2, 0x1, P6 ;  /* 0x000000021a177211 */ /* 0x040fe400030f0eff */
[----:B--2---:R-:W-:Y:S02]  /*bc480*/  ISETP.LT.AND P2, PT, R3, c[0x0][0x17c], !P0 ;  /* 0x00005f0003007a0c */ /* 0x004fe40004741270 */
[----:B------:R-:W-:Y:S01]  /*bc490*/  IADD3 R3, R26, c[0x0][0x198], RZ ;  /* 0x000066001a037a10 */ /* 0x000fe20007ffe0ff */
[----:B---3--:R-:W-:Y:S01]  /*bc4a0*/  IMAD.MOV.U32 R21, RZ, RZ, R24 ;  /* 0x000000ffff157224 */ /* 0x008fe200078e0018 */
[----:B----4-:R-:W-:-:S03]  /*bc4b0*/  ISETP.LT.AND P1, PT, R25, c[0x0][0x17c], !P0 ;  /* 0x00005f0019007a0c */ /* 0x010fc60004721270 */
[----:B------:R-:W-:Y:S01]  /*bc4c0*/  IMAD.MOV.U32 R25, RZ, RZ, R21 ;  /* 0x000000ffff197224 */ /* 0x000fe200078e0015 */
[C---:B------:R-:W-:Y:S02]  /*bc4d0*/  LEA R24, P6, R3.reuse, R0, 0x1 ;  /* 0x0000000003187211 */ /* 0x040fe400078c08ff */
[C---:B------:R-:W-:Y:S02]  /*bc4e0*/  IADD3 R21, R3.reuse, c[0x0][0x198], RZ ;  /* 0x0000660003157a10 */ /* 0x040fe40007ffe0ff */
[----:B------:R0:W-:Y:S02]  /*bc4f0*/  @P4 STG.E.U16 [R22.64], R25 ;  /* 0x0000001916004986 */ /* 0x0001e4000c101506 */
[----:B0-----:R-:W-:Y:S01]  /*bc500*/  IMAD.MOV.U32 R23, RZ, RZ, R25 ;  /* 0x000000ffff177224 */ /* 0x001fe200078e0019 */
[----:B------:R-:W-:Y:S02]  /*bc510*/  LEA.HI.X.SX32 R25, R3, R2, 0x1, P6 ;  /* 0x0000000203197211 */ /* 0x000fe400030f0eff */
[----:B------:R-:W2:Y:S01]  /*bc520*/  LDL.LU R3, [R1+0x26dc] ;  /* 0x0026dc0001037983 */ /* 0x000ea20000300800 */
[----:B------:R-:W-:-:S02]  /*bc530*/  LEA R22, P6, R21, R0, 0x1 ;  /* 0x0000000015167211 */ /* 0x000fc400078c08ff */
[----:B------:R-:W-:Y:S02]  /*bc540*/  PRMT R26, R23, 0x7632, R26 ;  /* 0x00007632171a7816 */ /* 0x000fe4000000001a */
[----:B------:R-:W-:-:S03]  /*bc550*/  LEA.HI.X.SX32 R23, R21, R2, 0x1, P6 ;  /* 0x0000000215177211 */ /* 0x000fc600030f0eff */
[----:B------:R0:W-:Y:S01]  /*bc560*/  @P3 STG.E.U16 [R24.64], R26 ;  /* 0x0000001a18003986 */ /* 0x0001e2000c101506 */
[----:B--2---:R-:W-:Y:S02]  /*bc570*/  ISETP.LT.AND P4, PT, R3, c[0x0][0x17c], !P0 ;  /* 0x00005f0003007a0c */ /* 0x004fe40004781270 */
[----:B------:R-:W-:Y:S02]  /*bc580*/  IADD3 R3, R21, c[0x0][0x198], RZ ;  /* 0x0000660015037a10 */ /* 0x000fe40007ffe0ff */
[----:B------:R-:W2:Y:S04]  /*bc590*/  LDL.LU R21, [R1+0x1e0] ;  /* 0x0001e00001157983 */ /* 0x000ea80000300800 */
[----:B0-----:R-:W3:Y:S01]  /*bc5a0*/  LDL.LU R25, [R1+0x26e0] ;  /* 0x0026e00001197983 */ /* 0x001ee20000300800 */
[----:B------:R-:W-:-:S02]  /*bc5b0*/  LEA R24, P6, R3, R0, 0x1 ;  /* 0x0000000003187211 */ /* 0x000fc400078c08ff */
[----:B---3--:R-:W-:Y:S01]  /*bc5c0*/  ISETP.LT.AND P3, PT, R25, c[0x0][0x17c], !P0 ;  /* 0x00005f0019007a0c */ /* 0x008fe20004761270 */
[----:B--2---:R-:W-:Y:S01]  /*bc5d0*/  IMAD.MOV.U32 R25, RZ, RZ, R21 ;  /* 0x000000ffff197224 */ /* 0x004fe200078e0015 */
[----:B------:R-:W-:-:S04]  /*bc5e0*/  IADD3 R21, R3, c[0x0][0x198], RZ ;  /* 0x0000660003157a10 */ /* 0x000fc80007ffe0ff */
[----:B------:R0:W-:Y:S02]  /*bc5f0*/  @P5 STG.E.U16 [R22.64], R25 ;  /* 0x0000001916005986 */ /* 0x0001e4000c101506 */
[----:B0-----:R-:W-:Y:S01]  /*bc600*/  IMAD.MOV.U32 R23, RZ, RZ, R25 ;  /* 0x000000ffff177224 */ /* 0x001fe200078e0019 */
[----:B------:R-:W-:Y:S02]  /*bc610*/  LEA.HI.X.SX32 R25, R3, R2, 0x1, P6 ;  /* 0x0000000203197211 */ /* 0x000fe400030f0eff */
[----:B------:R-:W2:Y:S01]  /*bc620*/  LDL.LU R3, [R1+0x26e4] ;  /* 0x0026e40001037983 */ /* 0x000ea20000300800 */
[----:B------:R-:W-:Y:S02]  /*bc630*/  LEA R22, P6, R21, R0, 0x1 ;  /* 0x0000000015167211 */ /* 0x000fe400078c08ff */
        /* <DEDUP_REMOVED lines=17> */
[----:B------:R-:W-:-:S02]  /*bc750*/  LEA.HI.X.SX32 R23, R21, R2, 0x1, P6 ;  /* 0x0000000215177211 */ /* 0x000fc400030f0eff */
[----:B--2---:R-:W-:Y:S02]  /*bc760*/  ISETP.LT.AND P1, PT, R3, c[0x0][0x17c], !P0 ;  /* 0x00005f0003007a0c */ /* 0x004fe40004721270 */
[----:B------:R-:W-:Y:S02]  /*bc770*/  IADD3 R3, R21, c[0x0][0x198], RZ ;  /* 0x0000660015037a10 */ /* 0x000fe40007ffe0ff */
[----:B------:R-:W2:Y:S04]  /*bc780*/  LDL.LU R21, [R1+0x26f0] ;  /* 0x0026f00001157983 */ /* 0x000ea80000300800 */
[----:B------:R0:W-:Y:S04]  /*bc790*/  @P4 STG.E.U16 [R24.64], R26 ;  /* 0x0000001a18004986 */ /* 0x0001e8000c101506 */
[----:B------:R1:W-:Y:S01]  /*bc7a0*/  @P3 STG.E.U16 [R22.64], R8 ;  /* 0x0000000816003986 */ /* 0x0003e2000c101506 */
[----:B0-----:R-:W-:-:S03]  /*bc7b0*/  LEA R24, P6, R3, R0, 0x1 ;  /* 0x0000000003187211 */ /* 0x001fc600078c08ff */
[----:B------:R-:W3:Y:S01]  /*bc7c0*/  LDL.LU R26, [R1+0x1a0] ;  /* 0x0001a000011a7983 */ /* 0x000ee20000300800 */
[----:B------:R-:W-:Y:S02]  /*bc7d0*/  LEA.HI.X.SX32 R25, R3, R2, 0x1, P6 ;  /* 0x0000000203197211 */ /* 0x000fe400030f0eff */
[----:B-1----:R-:W-:-:S05]  /*bc7e0*/  PRMT R8, R8, 0x7632, R8 ;  /* 0x0000763208087816 */ /* 0x002fca0000000008 */
[----:B------:R0:W-:Y:S01]  /*bc7f0*/  @P5 STG.E.U16 [R24.64], R8 ;  /* 0x0000000818005986 */ /* 0x0001e2000c101506 */
[----:B--2---:R-:W-:Y:S02]  /*bc800*/  ISETP.LT.AND P4, PT, R21, c[0x0][0x17c], !P0 ;  /* 0x00005f0015007a0c */ /* 0x004fe40004781270 */
[----:B------:R-:W-:Y:S02]  /*bc810*/  IADD3 R21, R3, c[0x0][0x198], RZ ;  /* 0x0000660003157a10 */ /* 0x000fe40007ffe0ff */
[----:B------:R-:W2:Y:S04]  /*bc820*/  LDL.LU R3, [R1+0x26f4] ;  /* 0x0026f40001037983 */ /* 0x000ea80000300800 */
[----:B0-----:R-:W4:Y:S04]  /*bc830*/  LDL.LU R24, [R1+0x220] ;  /* 0x0002200001187983 */ /* 0x001f280000300800 */
[----:B------:R-:W3:Y:S01]  /*bc840*/  LDL.LU R25, [R1+0x26f8] ;  /* 0x0026f80001197983 */ /* 0x000ee20000300800 */
[----:B------:R-:W-:-:S04]  /*bc850*/  LEA R22, P6, R21, R0, 0x1 ;  /* 0x0000000015167211 */ /* 0x000fc800078c08ff */
[----:B------:R-:W-:Y:S02]  /*bc860*/  LEA.HI.X.SX32 R23, R21, R2, 0x1, P6 ;  /* 0x0000000215177211 */ /* 0x000fe400030f0eff */
[----:B--2---:R-:W-:Y:S01]  /*bc870*/  ISETP.LT.AND P3, PT, R3, c[0x0][0x17c], !P0 ;  /* 0x00005f0003007a0c */ /* 0x004fe20004761270 */
[----:B----4-:R-:W-:Y:S01]  /*bc880*/  IMAD.MOV.U32 R8, RZ, RZ, R24 ;  /* 0x000000ffff087224 */ /* 0x010fe200078e0018 */
[----:B------:R-:W-:Y:S02]  /*bc890*/  IADD3 R3, R21, c[0x0][0x198], RZ ;  /* 0x0000660015037a10 */ /* 0x000fe40007ffe0ff */
[----:B---3--:R-:W-:Y:S01]  /*bc8a0*/  ISETP.LT.AND P5, PT, R25, c[0x0][0x17c], !P0 ;  /* 0x00005f0019007a0c */ /* 0x008fe200047a1270 */
[----:B------:R-:W-:Y:S01]  /*bc8b0*/  IMAD.MOV.U32 R25, RZ, RZ, R8 ;  /* 0x000000ffff197224 */ /* 0x000fe200078e0008 */
[C---:B------:R-:W-:Y:S02]  /*bc8c0*/  LEA R24, P6, R3.reuse, R0, 0x1 ;  /* 0x0000000003187211 */ /* 0x040fe400078c08ff */
[----:B------:R-:W-:-:S02]  /*bc8d0*/  IADD3 R8, R3, c[0x0][0x198], RZ ;  /* 0x0000660003087a10 */ /* 0x000fc40007ffe0ff */
[----:B------:R0:W-:Y:S02]  /*bc8e0*/  @P2 STG.E.U16 [R22.64], R25 ;  /* 0x0000001916002986 */ /* 0x0001e4000c101506 */
[----:B0-----:R-:W-:Y:S01]  /*bc8f0*/  IMAD.MOV.U32 R23, RZ, RZ, R25 ;  /* 0x000000ffff177224 */ /* 0x001fe200078e0019 */
[----:B------:R-:W-:Y:S02]  /*bc900*/  LEA.HI.X.SX32 R25, R3, R2, 0x1, P6 ;  /* 0x0000000203197211 */ /* 0x000fe400030f0eff */
[----:B------:R-:W2:Y:S01]  /*bc910*/  LDL.LU R3, [R1+0x26fc] ;  /* 0x0026fc0001037983 */ /* 0x000ea20000300800 */
[C---:B------:R-:W-:Y:S02]  /*bc920*/  LEA R22, P6, R8.reuse, R0, 0x1 ;  /* 0x0000000008167211 */ /* 0x040fe400078c08ff */
        /* <DEDUP_REMOVED lines=15> */
[C---:B------:R-:W-:Y:S02]  /*bca20*/  LEA R22, P6, R8.reuse, R0, 0x1 ;  /* 0x0000000008167211 */ /* 0x040fe400078c08ff */
[----:B------:R-:W-:Y:S02]  /*bca30*/  PRMT R21, R23, 0x7632, R21 ;  /* 0x0000763217157816 */ /* 0x000fe40000000015 */
[----:B------:R-:W-:-:S02]  /*bca40*/  LEA.HI.X.SX32 R23, R8, R2, 0x1, P6 ;  /* 0x0000000208177211 */ /* 0x000fc400030f0eff */
[----:B--2---:R-:W-:Y:S02]  /*bca50*/  ISETP.LT.AND P4, PT, R3, c[0x0][0x17c], !P0 ;  /* 0x00005f0003007a0c */ /* 0x004fe40004781270 */
[----:B------:R-:W-:Y:S02]  /*bca60*/  IADD3 R3, R8, c[0x0][0x198], RZ ;  /* 0x0000660008037a10 */ /* 0x000fe40007ffe0ff */
[----:B------:R-:W2:Y:S04]  /*bca70*/  LDL.LU R8, [R1+0x2708] ;  /* 0x0027080001087983 */ /* 0x000ea80000300800 */
[----:B------:R0:W-:Y:S02]  /*bca80*/  @P3 STG.E.U16 [R24.64], R21 ;  /* 0x0000001518003986 */ /* 0x0001e4000c101506 */
[----:B0-----:R-:W-:-:S04]  /*bca90*/  LEA R24, P6, R3, R0, 0x1 ;  /* 0x0000000003187211 */ /* 0x001fc800078c08ff */
[C---:B------:R-:W-:Y:S02]  /*bcaa0*/  LEA.HI.X.SX32 R25, R3.reuse, R2, 0x1, P6 ;  /* 0x0000000203197211 */ /* 0x040fe400030f0eff */
[----:B--2---:R-:W-:Y:S02]  /*bcab0*/  ISETP.LT.AND P3, PT, R8, c[0x0][0x17c], !P0 ;  /* 0x00005f0008007a0c */ /* 0x004fe40004761270 */
[----:B------:R-:W-:Y:S02]  /*bcac0*/  IADD3 R8, R3, c[0x0][0x198], RZ ;  /* 0x0000660003087a10 */ /* 0x000fe40007ffe0ff */
[----:B------:R-:W2:Y:S04]  /*bcad0*/  LDL.LU R3, [R1+0x270c] ;  /* 0x00270c0001037983 */ /* 0x000ea80000300800 */
[----:B------:R0:W-:Y:S01]  /*bcae0*/  @P5 STG.E.U16 [R22.64], R26 ;  /* 0x0000001a16005986 */ /* 0x0001e2000c101506 */
[----:B------:R-:W-:-:S02]  /*bcaf0*/  PRMT R21, R26, 0x7632, R21 ;  /* 0x000076321a157816 */ /* 0x000fc40000000015 */
[C---:B0-----:R-:W-:Y:S01]  /*bcb00*/  LEA R22, P6, R8.reuse, R0, 0x1 ;  /* 0x0000000008167211 */ /* 0x041fe200078c08ff */
[----:B------:R-:W3:Y:S03]  /*bcb10*/  LDL.LU R26, [R1+0x1c0] ;  /* 0x0001c000011a7983 */ /* 0x000ee60000300800 */
[C---:B------:R-:W-:Y:S02]  /*bcb20*/  LEA.HI.X.SX32 R23, R8.reuse, R2, 0x1, P6 ;  /* 0x0000000208177211 */ /* 0x040fe400030f0eff */
[----:B--2---:R-:W-:Y:S02]  /*bcb30*/  ISETP.LT.AND P5, PT, R3, c[0x0][0x17c], !P0 ;  /* 0x00005f0003007a0c */ /* 0x004fe400047a1270 */
[----:B------:R-:W-:Y:S02]  /*bcb40*/  IADD3 R3, R8, c[0x0][0x198], RZ ;  /* 0x0000660008037a10 */ /* 0x000fe40007ffe0ff */
[----:B------:R-:W2:Y:S04]  /*bcb50*/  LDL.LU R8, [R1+0x2710] ;  /* 0x0027100001087983 */ /* 0x000ea80000300800 */
[----:B------:R0:W-:Y:S02]  /*bcb60*/  @P2 STG.E.U16 [R24.64], R21 ;  /* 0x0000001518002986 */ /* 0x0001e4000c101506 */
[----:B0-----:R-:W-:-:S02]  /*bcb70*/  LEA R24, P6, R3, R0, 0x1 ;  /* 0x0000000003187211 */ /* 0x001fc400078c08ff */
[----:B------:R-:W4:Y:S02]  /*bcb80*/  LDL.LU R21, [R1+0x2720] ;  /* 0x0027200001157983 */ /* 0x000f240000300800 */
[C---:B------:R-:W-:Y:S02]  /*bcb90*/  LEA.HI.X.SX32 R25, R3.reuse, R2, 0x1, P6 ;  /* 0x0000000203197211 */ /* 0x040fe400030f0eff */
[----:B--2---:R-:W-:Y:S02]  /*bcba0*/  ISETP.LT.AND P2, PT, R8, c[0x0][0x17c], !P0 ;  /* 0x00005f0008007a0c */ /* 0x004fe40004741270 */
[----:B------:R-:W-:Y:S02]  /*bcbb0*/  IADD3 R8, R3, c[0x0][0x198], RZ ;  /* 0x0000660003087a10 */ /* 0x000fe40007ffe0ff */
[----:B------:R-:W2:Y:S04]  /*bcbc0*/  LDL.LU R3, [R1+0x2714] ;  /* 0x0027140001037983 */ /* 0x000ea80000300800 */
[----:B------:R0:W-:Y:S02]  /*bcbd0*/  @P1 STG.E.U16 [R22.64], R12 ;  /* 0x0000000c16001986 */ /* 0x0001e4000c101506 */
[----:B0-----:R-:W-:-:S02]  /*bcbe0*/  PRMT R12, R12, 0x7632, R12 ;  /* 0x000076320c0c7816 */ /* 0x001fc4000000000c */
[----:B------:R-:W-:-:S03]  /*bcbf0*/  LEA R22, P6, R8, R0, 0x1 ;  /* 0x0000000008167211 */ /* 0x000fc600078c08ff */
[----:B------:R0:W-:Y:S01]  /*bcc00*/  @P4 STG.E.U16 [R24.64], R12 ;  /* 0x0000000c18004986 */ /* 0x0001e2000c101506 */
[C---:B------:R-:W-:Y:S02]  /*bcc10*/  LEA.HI.X.SX32 R23, R8.reuse, R2, 0x1, P6 ;  /* 0x0000000208177211 */ /* 0x040fe400030f0eff */
[----:B--2---:R-:W-:Y:S02]  /*bcc20*/  ISETP.LT.AND P1, PT, R3, c[0x0][0x17c], !P0 ;  /* 0x00005f0003007a0c */ /* 0x004fe40004721270 */
[----:B------:R-:W-:Y:S02]  /*bcc30*/  IADD3 R3, R8, c[0x0][0x198], RZ ;  /* 0x0000660008037a10 */ /* 0x000fe40007ffe0ff */
[----:B------:R-:W2:Y:S04]  /*bcc40*/  LDL.LU R8, [R1+0x210] ;  /* 0x0002100001087983 */ /* 0x000ea80000300800 */
[----:B0-----:R-:W2:Y:S01]  /*bcc50*/  LDL.LU R25, [R1+0x2718] ;  /* 0x0027180001197983 */ /* 0x001ea20000300800 */
[----:B------:R-:W-:-:S02]  /*bcc60*/  LEA R24, P6, R3, R0, 0x1 ;  /* 0x0000000003187211 */ /* 0x000fc400078c08ff */
[----:B--2---:R-:W-:Y:S01]  /*bcc70*/  ISETP.LT.AND P4, PT, R25, c[0x0][0x17c], !P0 ;  /* 0x00005f0019007a0c */ /* 0x004fe20004781270 */
[----:B------:R-:W-:Y:S01]  /*bcc80*/  IMAD.MOV.U32 R25, RZ, RZ, R8 ;  /* 0x000000ffff197224 */ /* 0x000fe200078e0008 */
[----:B------:R-:W-:-:S04]  /*bcc90*/  IADD3 R8, R3, c[0x0][0x198], RZ ;  /* 0x0000660003087a10 */ /* 0x000fc80007ffe0ff */
        /* <DEDUP_REMOVED lines=8> */
[----:B----4-:R-:W-:-:S03]  /*bcd20*/  ISETP.LT.AND P5, PT, R21, c[0x0][0x17c], !P0 ;  /* 0x00005f0015007a0c */ /* 0x010fc600047a1270 */
[----:B------:R-:W4:Y:S01]  /*bcd30*/  LDL.LU R21, [R1+0x272c] ;  /* 0x00272c0001157983 */ /* 0x000f220000300800 */
[----:B--2---:R-:W-:Y:S02]  /*bcd40*/  ISETP.LT.AND P3, PT, R3, c[0x0][0x17c], !P0 ;  /* 0x00005f0003007a0c */ /* 0x004fe40004761270 */
[----:B------:R-:W-:-:S04]  /*bcd50*/  IADD3 R3, R8, c[0x0][0x198], RZ ;  /* 0x0000660008037a10 */ /* 0x000fc80007ffe0ff */
[C---:B0-----:R-:W-:Y:S02]  /*bcd60*/  LEA R24, P6, R3.reuse, R0, 0x1 ;  /* 0x0000000003187211 */ /* 0x041fe400078c08ff */
[C---:B------:R-:W-:Y:S02]  /*bcd70*/  IADD3 R8, R3.reuse, c[0x0][0x198], RZ ;  /* 0x0000660003087a10 */ /* 0x040fe40007ffe0ff */
[----:B------:R-:W-:Y:S02]  /*bcd80*/  LEA.HI.X.SX32 R25, R3, R2, 0x1, P6 ;  /* 0x0000000203197211 */ /* 0x000fe400030f0eff */
[----:B------:R-:W2:Y:S04]  /*bcd90*/  LDL.LU R3, [R1+0x2724] ;  /* 0x0027240001037983 */ /* 0x000ea80000300800 */
[----:B---3--:R0:W-:Y:S01]  /*bcda0*/  @P2 STG.E.U16 [R22.64], R26 ;  /* 0x0000001a16002986 */ /* 0x0081e2000c101506 */
[----:B------:R-:W-:-:S02]  /*bcdb0*/  PRMT R12, R26, 0x7632, R12 ;  /* 0x000076321a0c7816 */ /* 0x000fc4000000000c */
[C---:B0-----:R-:W-:Y:S01]  /*bcdc0*/  LEA R22, P6, R8.reuse, R0, 0x1 ;  /* 0x0000000008167211 */ /* 0x041fe200078c08ff */
[----:B------:R-:W3:Y:S03]  /*bcdd0*/  LDL.LU R26, [R1+0x2730] ;  /* 0x00273000011a7983 */ /* 0x000ee60000300800 */
[C---:B------:R-:W-:Y:S02]  /*bcde0*/  LEA.HI.X.SX32 R23, R8.reuse, R2, 0x1, P6 ;  /* 0x0000000208177211 */ /* 0x040fe400030f0eff */
[----:B--2---:R-:W-:Y:S02]  /*bcdf0*/  ISETP.LT.AND P2, PT, R3, c[0x0][0x17c], !P0 ;  /* 0x00005f0003007a0c */ /* 0x004fe40004741270 */
[----:B------:R-:W-:Y:S02]  /*bce00*/  IADD3 R3, R8, c[0x0][0x198], RZ ;  /* 0x0000660008037a10 */ /* 0x000fe40007ffe0ff */
[----:B------:R-:W2:Y:S04]  /*bce10*/  LDL.LU R8, [R1+0x2728] ;  /* 0x0027280001087983 */ /* 0x000ea80000300800 */
[----:B------:R0:W-:Y:S04]  /*bce20*/  @P1 STG.E.U16 [R24.64], R12 ;  /* 0x0000000c18001986 */ /* 0x0001e8000c101506 */
[----:B------:R1:W-:Y:S01]  /*bce30*/  @P4 STG.E.U16 [R22.64], R4 ;  /* 0x0000000416004986 */ /* 0x0003e2000c101506 */
[----:B0-----:R-:W-:-:S04]  /*bce40*/  LEA R24, P6, R3, R0, 0x1 ;  /* 0x0000000003187211 */ /* 0x001fc800078c08ff */
[----:B------:R-:W-:Y:S02]  /*bce50*/  LEA.HI.X.SX32 R25, R3, R2, 0x1, P6 ;  /* 0x0000000203197211 */ /* 0x000fe400030f0eff */
[----:B-1----:R-:W-:Y:S02]  /*bce60*/  PRMT R4, R4, 0x7632, R4 ;  /* 0x0000763204047816 */ /* 0x002fe40000000004 */
[----:B----4-:R-:W-:Y:S02]  /*bce70*/  ISETP.LT.AND P4, PT, R21, c[0x0][0x17c], !P0 ;  /* 0x00005f0015007a0c */ /* 0x010fe40004781270 */
[----:B------:R-:W4:Y:S04]  /*bce80*/  LDL.LU R21, [R1+0x2738] ;  /* 0x0027380001157983 */ /* 0x000f280000300800 */
[----:B------:R0:W-:Y:S01]  /*bce90*/  @P3 STG.E.U16 [R24.64], R4 ;  /* 0x0000000418003986 */ /* 0x0001e2000c101506 */
[----:B---3--:R-:W-:-:S03]  /*bcea0*/  ISETP.LT.AND P3, PT, R26, c[0x0][0x17c], !P0 ;  /* 0x00005f001a007a0c */ /* 0x008fc60004761270 */
[----:B------:R-:W3:Y:S01]  /*bceb0*/  LDL.LU R26, [R1+0x240] ;  /* 0x00024000011a7983 */ /* 0x000ee20000300800 */
[----:B--2---:R-:W-:Y:S02]  /*bcec0*/  ISETP.LT.AND P1, PT, R8, c[0x0][0x17c], !P0 ;  /* 0x00005f0008007a0c */ /* 0x004fe40004721270 */
[----:B------:R-:W-:-:S04]  /*bced0*/  IADD3 R8, R3, c[0x0][0x198], RZ ;  /* 0x0000660003087a10 */ /* 0x000fc80007ffe0ff */
[C---:B------:R-:W-:Y:S02]  /*bcee0*/  LEA R22, P6, R8.reuse, R0, 0x1 ;  /* 0x0000000008167211 */ /* 0x040fe400078c08ff */
[C---:B------:R-:W-:Y:S02]  /*bcef0*/  IADD3 R3, R8.reuse, c[0x0][0x198], RZ ;  /* 0x0000660008037a10 */ /* 0x040fe40007ffe0ff */
[----:B------:R-:W-:Y:S02]  /*bcf00*/  LEA.HI.X.SX32 R23, R8, R2, 0x1, P6 ;  /* 0x0000000208177211 */ /* 0x000fe400030f0eff */
[C---:B0-----:R-:W-:Y:S02]  /*bcf10*/  LEA R24, P6, R3.reuse, R0, 0x1 ;  /* 0x0000000003187211 */ /* 0x041fe400078c08ff */
[C---:B------:R-:W-:Y:S02]  /*bcf20*/  IADD3 R4, R3.reuse, c[0x0][0x198], RZ ;  /* 0x0000660003047a10 */ /* 0x040fe40007ffe0ff */
[----:B------:R-:W-:-:S02]  /*bcf30*/  LEA.HI.X.SX32 R25, R3, R2, 0x1, P6 ;  /* 0x0000000203197211 */ /* 0x000fc400030f0eff */
[----:B------:R-:W2:Y:S04]  /*bcf40*/  LDL.LU R3, [R1+0x2734] ;  /* 0x0027340001037983 */ /* 0x000ea80000300800 */
[----:B------:R0:W-:Y:S02]  /*bcf50*/  @P5 STG.E.U16 [R22.64], R16 ;  /* 0x0000001016005986 */ /* 0x0001e4000c101506 */
[----:B0-----:R-:W-:-:S04]  /*bcf60*/  LEA R22, P6, R4, R0, 0x1 ;  /* 0x0000000004167211 */ /* 0x001fc800078c08ff */
[C---:B------:R-:W-:Y:S02]  /*bcf70*/  LEA.HI.X.SX32 R23, R4.reuse, R2, 0x1, P6 ;  /* 0x0000000204177211 */ /* 0x040fe400030f0eff */
[----:B--2---:R-:W-:Y:S02]  /*bcf80*/  ISETP.LT.AND P5, PT, R3, c[0x0][0x17c], !P0 ;  /* 0x00005f0003007a0c */ /* 0x004fe400047a1270 */
[----:B------:R-:W-:Y:S02]  /*bcf90*/  IADD3 R3, R4, c[0x0][0x198], RZ ;  /* 0x0000660004037a10 */ /* 0x000fe40007ffe0ff */
[----:B------:R-:W2:Y:S01]  /*bcfa0*/  LDL.LU R4, [R1+0x200] ;  /* 0x0002000001047983 */ /* 0x000ea20000300800 */
[----:B------:R-:W-:-:S05]  /*bcfb0*/  PRMT R8, R16, 0x7632, R8 ;  /* 0x0000763210087816 */ /* 0x000fca0000000008 */
[----:B------:R0:W-:Y:S01]  /*bcfc0*/  @P2 STG.E.U16 [R24.64], R8 ;  /* 0x0000000818002986 */ /* 0x0001e2000c101506 */
[----:B----4-:R-:W-:-:S03]  /*bcfd0*/  ISETP.LT.AND P2, PT, R21, c[0x0][0x17c], !P0 ;  /* 0x00005f0015007a0c */ /* 0x010fc60004741270 */
[----:B------:R-:W4:Y:S01]  /*bcfe0*/  LDL.LU R21, [R1+0x2744] ;  /* 0x0027440001157983 */ /* 0x000f220000300800 */
[C---:B0-----:R-:W-:Y:S01]  /*bcff0*/  LEA R24, P6, R3.reuse, R0, 0x1 ;  /* 0x0000000003187211 */ /* 0x041fe200078c08ff */
        /* <DEDUP_REMOVED lines=18> */
[----:B------:R0:W-:Y:S01]  /*bd120*/  @P3 STG.E.U16 [R22.64], R25 ;  /* 0x0000001916003986 */ /* 0x0001e2000c101506 */
[----:B----4-:R-:W-:-:S03]  /*bd130*/  ISETP.LT.AND P3, PT, R21, c[0x0][0x17c], !P0 ;  /* 0x00005f0015007a0c */ /* 0x010fc60004761270 */
[----:B------:R-:W2:Y:S01]  /*bd140*/  LDL.LU R21, [R1+0x2750] ;  /* 0x0027500001157983 */ /* 0x000ea20000300800 */
[----:B0-----:R-:W-:Y:S01]  /*bd150*/  IMAD.MOV.U32 R23, RZ, RZ, R25 ;  /* 0x000000ffff177224 */ /* 0x001fe200078e0019 */
[----:B------:R-:W-:Y:S02]  /*bd160*/  LEA.HI.X.SX32 R25, R3, R2, 0x1, P6 ;  /* 0x0000000203197211 */ /* 0x000fe400030f0eff */
[C---:B------:R-:W-:Y:S02]  /*bd170*/  LEA R22, P6, R4.reuse, R0, 0x1 ;  /* 0x0000000004167211 */ /* 0x040fe400078c08ff */
[----:B------:R-:W-:Y:S02]  /*bd180*/  PRMT R8, R23, 0x7632, R8 ;  /* 0x0000763217087816 */ /* 0x000fe40000000008 */
[C---:B------:R-:W-:Y:S02]  /*bd190*/  IADD3 R3, R4.reuse, c[0x0][0x198], RZ ;  /* 0x0000660004037a10 */ /* 0x040fe40007ffe0ff */
[----:B------:R-:W-:-:S02]  /*bd1a0*/  LEA.HI.X.SX32 R23, R4, R2, 0x1, P6 ;  /* 0x0000000204177211 */ /* 0x000fc400030f0eff */
[----:B------:R-:W4:Y:S04]  /*bd1b0*/  LDL.LU R4, [R1+0x2748] ;  /* 0x0027480001047983 */ /* 0x000f280000300800 */
[----:B------:R0:W-:Y:S02]  /*bd1c0*/  @P5 STG.E.U16 [R24.64], R8 ;  /* 0x0000000818005986 */ /* 0x0001e4000c101506 */
[----:B0-----:R-:W-:-:S04]  /*bd1d0*/  LEA R24, P6, R3, R0, 0x1 ;  /* 0x0000000003187211 */ /* 0x001fc800078c08ff */
[C---:B------:R-:W-:Y:S02]  /*bd1e0*/  LEA.HI.X.SX32 R25, R3.reuse, R2, 0x1, P6 ;  /* 0x0000000203197211 */ /* 0x040fe400030f0eff */
[----:B----4-:R-:W-:Y:S02]  /*bd1f0*/  ISETP.LT.AND P5, PT, R4, c[0x0][0x17c], !P0 ;  /* 0x00005f0004007a0c */ /* 0x010fe400047a1270 */
[----:B------:R-:W-:Y:S02]  /*bd200*/  IADD3 R4, R3, c[0x0][0x198], RZ ;  /* 0x0000660003047a10 */ /* 0x000fe40007ffe0ff */
[----:B------:R-:W4:Y:S04]  /*bd210*/  LDL.LU R3, [R1+0x274c] ;  /* 0x00274c0001037983 */ /* 0x000f280000300800 */
[----:B---3--:R0:W-:Y:S01]  /*bd220*/  @P2 STG.E.U16 [R22.64], R26 ;  /* 0x0000001a16002986 */ /* 0x0081e2000c101506 */
[----:B------:R-:W-:-:S02]  /*bd230*/  PRMT R8, R26, 0x7632, R8 ;  /* 0x000076321a087816 */ /* 0x000fc40000000008 */
[C---:B0-----:R-:W-:Y:S01]  /*bd240*/  LEA R22, P6, R4.reuse, R0, 0x1 ;  /* 0x0000000004167211 */ /* 0x041fe200078c08ff */
[----:B------:R-:W3:Y:S03]  /*bd250*/  LDL.LU R26, [R1+0x1e4] ;  /* 0x0001e400011a7983 */ /* 0x000ee60000300800 */
[C---:B------:R-:W-:Y:S01]  /*bd260*/  LEA.HI.X.SX32 R23, R4.reuse, R2, 0x1, P6 ;  /* 0x0000000204177211 */ /* 0x040fe200030f0eff */
[----:B------:R0:W-:Y:S01]  /*bd270*/  @P1 STG.E.U16 [R24.64], R8 ;  /* 0x0000000818001986 */ /* 0x0001e2000c101506 */
[----:B--2---:R-:W-:Y:S02]  /*bd280*/  ISETP.LT.AND P1, PT, R21, c[0x0][0x17c], !P0 ;  /* 0x00005f0015007a0c */ /* 0x004fe40004721270 */
[----:B----4-:R-:W-:Y:S02]  /*bd290*/  ISETP.LT.AND P2, PT, R3, c[0x0][0x17c], !P0 ;  /* 0x00005f0003007a0c */ /* 0x010fe40004741270 */
[----:B------:R-:W-:Y:S01]  /*bd2a0*/  IADD3 R3, R4, c[0x0][0x198], RZ ;  /* 0x0000660004037a10 */ /* 0x000fe20007ffe0ff */
[----:B------:R-:W-:-:S02]  /*bd2b0*/  IMAD.MOV.U32 R4, RZ, RZ, R7 ;  /* 0x000000ffff047224 */ /* 0x000fc400078e0007 */
[----:B------:R-:W2:Y:S02]  /*bd2c0*/  LDL.LU R7, [R1+0x2b04] ;  /* 0x002b040001077983 */ /* 0x000ea40000300800 */
[----:B0-----:R-:W-:Y:S01]  /*bd2d0*/  IMAD.MOV.U32 R25, RZ, RZ, R4 ;  /* 0x000000ffff197224 */ /* 0x001fe200078e0004 */
[C---:B------:R-:W-:Y:S01]  /*bd2e0*/  LEA R24, P6, R3.reuse, R0, 0x1 ;  /* 0x0000000003187211 */ /* 0x040fe200078c08ff */
[----:B------:R-:W4:Y:S01]  /*bd2f0*/  LDL.LU R21, [R1+0x275c] ;  /* 0x00275c0001157983 */ /* 0x000f220000300800 */
[----:B------:R-:W-:-:S03]  /*bd300*/  IADD3 R4, R3, c[0x0][0x198], RZ ;  /* 0x0000660003047a10 */ /* 0x000fc60007ffe0ff */
        /* <DEDUP_REMOVED lines=36> */
[C---:B------:R-:W-:Y:S02]  /*bd550*/  LEA.HI.X.SX32 R23, R4.reuse, R2, 0x1, P6 ;  /* 0x0000000204177211 */ /* 0x040fe400030f0eff */
[----:B----4-:R-:W-:Y:S02]  /*bd560*/  ISETP.LT.AND P1, PT, R3, c[0x0][0x17c], !P0 ;  /* 0x00005f0003007a0c */ /* 0x010fe40004721270 */
[----:B------:R-:W-:Y:S02]  /*bd570*/  IADD3 R3, R4, c[0x0][0x198], RZ ;  /* 0x0000660004037a10 */ /* 0x000fe40007ffe0ff */
[----:B------:R-:W4:Y:S04]  /*bd580*/  LDL.LU R4, [R1+0x1b4] ;  /* 0x0001b40001047983 */ /* 0x000f280000300800 */
[----:B------:R0:W-:Y:S01]  /*bd590*/  @P4 STG.E.U16 [R24.64], R8 ;  /* 0x0000000818004986 */ /* 0x0001e2000c101506 */
[----:B--2---:R-:W-:-:S03]  /*bd5a0*/  ISETP.LT.AND P4, PT, R21, c[0x0][0x17c], !P0 ;  /* 0x00005f0015007a0c */ /* 0x004fc60004781270 */
[----:B------:R-:W2:Y:S01]  /*bd5b0*/  LDL.LU R21, [R1+0x2774] ;  /* 0x0027740001157983 */ /* 0x000ea20000300800 */
[C---:B0-----:R-:W-:Y:S01]  /*bd5c0*/  LEA R24, P6, R3.reuse, R0, 0x1 ;  /* 0x0000000003187211 */ /* 0x041fe200078c08ff */
[----:B----4-:R-:W-:Y:S01]  /*bd5d0*/  IMAD.MOV.U32 R25, RZ, RZ, R4 ;  /* 0x000000ffff197224 */ /* 0x010fe200078e0004 */
[----:B------:R-:W-:-:S04]  /*bd5e0*/  IADD3 R4, R3, c[0x0][0x198], RZ ;  /* 0x0000660003047a10 */ /* 0x000fc80007ffe0ff */
[----:B------:R0:W-:Y:S02]  /*bd5f0*/  @P3 STG.E.U16 [R22.64], R25 ;  /* 0x0000001916003986 */ /* 0x0001e4000c101506 */
[----:B0-----:R-:W-:Y:S01]  /*bd600*/  IMAD.MOV.U32 R23, RZ, RZ, R25 ;  /* 0x000000ffff177224 */ /* 0x001fe200078e0019 */
[----:B------:R-:W-:Y:S02]  /*bd610*/  LEA.HI.X.SX32 R25, R3, R2, 0x1, P6 ;  /* 0x0000000203197211 */ /* 0x000fe400030f0eff */
[----:B------:R-:W4:Y:S01]  /*bd620*/  LDL.LU R3, [R1+0x276c] ;  /* 0x00276c0001037983 */ /* 0x000f220000300800 */
[C---:B------:R-:W-:Y:S02]  /*bd630*/  LEA R22, P6, R4.reuse, R0, 0x1 ;  /* 0x0000000004167211 */ /* 0x040fe400078c08ff */
[----:B------:R-:W-:Y:S02]  /*bd640*/  PRMT R8, R23, 0x7632, R8 ;  /* 0x0000763217087816 */ /* 0x000fe40000000008 */
[----:B------:R-:W-:-:S03]  /*bd650*/  LEA.HI.X.SX32 R23, R4, R2, 0x1, P6 ;  /* 0x0000000204177211 */ /* 0x000fc600030f0eff */
[----:B------:R-:W-:Y:S04]  /*bd660*/  @P5 STG.E.U16 [R24.64], R8 ;  /* 0x0000000818005986 */ /* 0x000fe8000c101506 */
[----:B------:R0:W-:Y:S04]  /*bd670*/  @P2 STG.E.U16 [R22.64], R9 ;  /* 0x0000000916002986 */ /* 0x0001e8000c101506 */
[----:B0-----:R-:W5:Y:S01]  /*bd680*/  LDL.LU R23, [R1+0x2778] ;  /* 0x0027780001177983 */ /* 0x001f620000300800 */
[----:B------:R-:W-:Y:S02]  /*bd690*/  PRMT R12, R9, 0x7632, R12 ;  /* 0x00007632090c7816 */ /* 0x000fe4000000000c */
[----:B--2---:R-:W-:-:S02]  /*bd6a0*/  ISETP.LT.AND P2, PT, R21, c[0x0][0x17c], !P0 ;  /* 0x00005f0015007a0c */ /* 0x004fc40004741270 */
[----:B---3--:R-:W-:Y:S01]  /*bd6b0*/  ISETP.LT.AND P5, PT, R26, c[0x0][0x17c], !P0 ;  /* 0x00005f001a007a0c */ /* 0x008fe200047a1270 */
[----:B------:R-:W2:Y:S04]  /*bd6c0*/  LDL.LU R21, [R1+0x2780] ;  /* 0x0027800001157983 */ /* 0x000ea80000300800 */
[----:B------:R-:W3:Y:S01]  /*bd6d0*/  LDL.LU R26, [R1+0x1a4] ;  /* 0x0001a400011a7983 */ /* 0x000ee20000300800 */
[----:B----4-:R-:W-:Y:S02]  /*bd6e0*/  ISETP.LT.AND P3, PT, R3, c[0x0][0x17c], !P0 ;  /* 0x00005f0003007a0c */ /* 0x010fe40004761270 */
        /* <DEDUP_REMOVED lines=8> */
[C---:B------:R-:W-:Y:S02]  /*bd770*/  LEA R22, P6, R3.reuse, R0, 0x1 ;  /* 0x0000000003167211 */ /* 0x040fe400078c08ff */
[----:B------:R-:W-:Y:S02]  /*bd780*/  IADD3 R4, R3, c[0x0][0x198], RZ ;  /* 0x0000660003047a10 */ /* 0x000fe40007ffe0ff */
[----:B-----5:R-:W-:Y:S01]  /*bd790*/  ISETP.LT.AND P1, PT, R23, c[0x0][0x17c], !P0 ;  /* 0x00005f0017007a0c */ /* 0x020fe20004721270 */
[----:B0-----:R-:W4:Y:S01]  /*bd7a0*/  LDL.LU R24, [R1+0x224] ;  /* 0x0002240001187983 */ /* 0x001f220000300800 */
[----:B------:R-:W-:-:S03]  /*bd7b0*/  LEA.HI.X.SX32 R23, R3, R2, 0x1, P6 ;  /* 0x0000000203177211 */ /* 0x000fc600030f0eff */
[----:B------:R-:W5:Y:S04]  /*bd7c0*/  LDL.LU R3, [R1+0x277c] ;  /* 0x00277c0001037983 */ /* 0x000f680000300800 */
[----:B----4-:R0:W-:Y:S01]  /*bd7d0*/  @P4 STG.E.U16 [R8.64], R24 ;  /* 0x0000001808004986 */ /* 0x0101e2000c101506 */
[----:B------:R-:W-:Y:S02]  /*bd7e0*/  PRMT R12, R24, 0x7632, R12 ;  /* 0x00007632180c7816 */ /* 0x000fe4000000000c */
[----:B-----5:R-:W-:Y:S02]  /*bd7f0*/  ISETP.LT.AND P4, PT, R3, c[0x0][0x17c], !P0 ;  /* 0x00005f0003007a0c */ /* 0x020fe40004781270 */
[C---:B------:R-:W-:Y:S02]  /*bd800*/  IADD3 R3, R4.reuse, c[0x0][0x198], RZ ;  /* 0x0000660004037a10 */ /* 0x040fe40007ffe0ff */
[C---:B0-----:R-:W-:Y:S01]  /*bd810*/  LEA R8, P6, R4.reuse, R0, 0x1 ;  /* 0x0000000004087211 */ /* 0x041fe200078c08ff */
[----:B------:R-:W4:Y:S03]  /*bd820*/  LDL.LU R24, [R1+0x2788] ;  /* 0x0027880001187983 */ /* 0x000f260000300800 */
[----:B------:R-:W-:-:S02]  /*bd830*/  LEA.HI.X.SX32 R9, R4, R2, 0x1, P6 ;  /* 0x0000000204097211 */ /* 0x000fc400030f0eff */
[----:B------:R-:W5:Y:S04]  /*bd840*/  LDL.LU R4, [R1+0x1d4] ;  /* 0x0001d40001047983 */ /* 0x000f680000300800 */
[----:B------:R0:W-:Y:S01]  /*bd850*/  @P3 STG.E.U16 [R22.64], R12 ;  /* 0x0000000c16003986 */ /* 0x0001e2000c101506 */
[----:B--2---:R-:W-:-:S03]  /*bd860*/  ISETP.LT.AND P3, PT, R21, c[0x0][0x17c], !P0 ;  /* 0x00005f0015007a0c */ /* 0x004fc60004761270 */
[----:B------:R-:W2:Y:S01]  /*bd870*/  LDL.LU R21, [R1+0x278c] ;  /* 0x00278c0001157983 */ /* 0x000ea20000300800 */
[C---:B0-----:R-:W-:Y:S01]  /*bd880*/  LEA R22, P6, R3.reuse, R0, 0x1 ;  /* 0x0000000003167211 */ /* 0x041fe200078c08ff */
[----:B-----5:R-:W-:Y:S01]  /*bd890*/  IMAD.MOV.U32 R23, RZ, RZ, R4 ;  /* 0x000000ffff177224 */ /* 0x020fe200078e0004 */
[----:B------:R-:W-:-:S04]  /*bd8a0*/  IADD3 R4, R3, c[0x0][0x198], RZ ;  /* 0x0000660003047a10 */ /* 0x000fc80007ffe0ff */
[----:B------:R0:W-:Y:S02]  /*bd8b0*/  @P5 STG.E.U16 [R8.64], R23 ;  /* 0x0000001708005986 */ /* 0x0001e4000c101506 */
[----:B0-----:R-:W-:Y:S01]  /*bd8c0*/  IMAD.MOV.U32 R9, RZ, RZ, R23 ;  /* 0x000000ffff097224 */ /* 0x001fe200078e0017 */
[----:B------:R-:W-:Y:S02]  /*bd8d0*/  LEA.HI.X.SX32 R23, R3, R2, 0x1, P6 ;  /* 0x0000000203177211 */ /* 0x000fe400030f0eff */
[----:B------:R-:W5:Y:S02]  /*bd8e0*/  LDL.LU R3, [R1+0x2784] ;  /* 0x0027840001037983 */ /* 0x000f640000300800 */
[----:B------:R-:W-:-:S05]  /*bd8f0*/  PRMT R12, R9, 0x7632, R12 ;  /* 0x00007632090c7816 */ /* 0x000fca000000000c */
[----:B------:R0:W-:Y:S01]  /*bd900*/  @P2 STG.E.U16 [R22.64], R12 ;  /* 0x0000000c16002986 */ /* 0x0001e2000c101506 */
[----:B----4-:R-:W-:-:S03]  /*bd910*/  ISETP.LT.AND P2, PT, R24, c[0x0][0x17c], !P0 ;  /* 0x00005f0018007a0c */ /* 0x010fc60004741270 */
[----:B------:R-:W4:Y:S01]  /*bd920*/  LDL.LU R24, [R1+0x2794] ;  /* 0x0027940001187983 */ /* 0x000f220000300800 */
[----:B------:R-:W-:-:S04]  /*bd930*/  LEA R8, P6, R4, R0, 0x1 ;  /* 0x0000000004087211 */ /* 0x000fc800078c08ff */
[----:B------:R-:W-:-:S05]  /*bd940*/  LEA.HI.X.SX32 R9, R4, R2, 0x1, P6 ;  /* 0x0000000204097211 */ /* 0x000fca00030f0eff */
[----:B---3--:R1:W-:Y:S01]  /*bd950*/  @P1 STG.E.U16 [R8.64], R26 ;  /* 0x0000001a08001986 */ /* 0x0083e2000c101506 */
[----:B--2---:R-:W-:Y:S02]  /*bd960*/  ISETP.LT.AND P1, PT, R21, c[0x0][0x17c], !P0 ;  /* 0x00005f0015007a0c */ /* 0x004fe40004721270 */
[----:B0-----:R-:W-:Y:S01]  /*bd970*/  PRMT R12, R26, 0x7632, R12 ;  /* 0x000076321a0c7816 */ /* 0x001fe2000000000c */
[----:B------:R-:W2:Y:S04]  /*bd980*/  LDL.LU R21, [R1+0x2798] ;  /* 0x0027980001157983 */ /* 0x000ea80000300800 */
[----:B-1----:R-:W3:Y:S01]  /*bd990*/  LDL.LU R26, [R1+0x1c4] ;  /* 0x0001c400011a7983 */ /* 0x002ee20000300800 */
[----:B-----5:R-:W-:Y:S02]  /*bd9a0*/  ISETP.LT.AND P5, PT, R3, c[0x0][0x17c], !P0 ;  /* 0x00005f0003007a0c */ /* 0x020fe400047a1270 */
[----:B------:R-:W-:-:S04]  /*bd9b0*/  IADD3 R3, R4, c[0x0][0x198], RZ ;  /* 0x0000660004037a10 */ /* 0x000fc80007ffe0ff */
[C---:B------:R-:W-:Y:S02]  /*bd9c0*/  LEA R22, P6, R3.reuse, R0, 0x1 ;  /* 0x0000000003167211 */ /* 0x040fe400078c08ff */
[C---:B------:R-:W-:Y:S02]  /*bd9d0*/  IADD3 R4, R3.reuse, c[0x0][0x198], RZ ;  /* 0x0000660003047a10 */ /* 0x040fe40007ffe0ff */
[----:B------:R-:W-:Y:S02]  /*bd9e0*/  LEA.HI.X.SX32 R23, R3, R2, 0x1, P6 ;  /* 0x0000000203177211 */ /* 0x000fe400030f0eff */
[C---:B------:R-:W-:Y:S02]  /*bd9f0*/  LEA R8, P6, R4.reuse, R0, 0x1 ;  /* 0x0000000004087211 */ /* 0x040fe400078c08ff */
[C---:B------:R-:W-:Y:S02]  /*bda00*/  IADD3 R3, R4.reuse, c[0x0][0x198], RZ ;  /* 0x0000660004037a10 */ /* 0x040fe40007ffe0ff */
[----:B------:R-:W-:-:S02]  /*bda10*/  LEA.HI.X.SX32 R9, R4, R2, 0x1, P6 ;  /* 0x0000000204097211 */ /* 0x000fc400030f0eff */
[----:B------:R-:W5:Y:S04]  /*bda20*/  LDL.LU R4, [R1+0x2790] ;  /* 0x0027900001047983 */ /* 0x000f680000300800 */
[----:B------:R0:W-:Y:S04]  /*bda30*/  @P4 STG.E.U16 [R22.64], R12 ;  /* 0x0000000c16004986 */ /* 0x0001e8000c101506 */
[----:B------:R1:W-:Y:S01]  /*bda40*/  @P3 STG.E.U16 [R8.64], R13 ;  /* 0x0000000d08003986 */ /* 0x0003e2000c101506 */
[----:B0-----:R-:W-:-:S04]  /*bda50*/  LEA R22, P6, R3, R0, 0x1 ;  /* 0x0000000003167211 */ /* 0x001fc800078c08ff */
[----:B------:R-:W-:Y:S02]  /*bda60*/  LEA.HI.X.SX32 R23, R3, R2, 0x1, P6 ;  /* 0x0000000203177211 */ /* 0x000fe400030f0eff */
[----:B-1----:R-:W-:Y:S02]  /*bda70*/  PRMT R13, R13, 0x7632, R13 ;  /* 0x000076320d0d7816 */ /* 0x002fe4000000000d */
[----:B----4-:R-:W-:Y:S02]  /*bda80*/  ISETP.LT.AND P3, PT, R24, c[0x0][0x17c], !P0 ;  /* 0x00005f0018007a0c */ /* 0x010fe40004761270 */
[----:B------:R-:W4:Y:S04]  /*bda90*/  LDL.LU R24, [R1+0x27a0] ;  /* 0x0027a00001187983 */ /* 0x000f280000300800 */
[----:B------:R0:W-:Y:S04]  /*bdaa0*/  @P5 STG.E.U16 [R22.64], R13 ;  /* 0x0000000d16005986 */ /* 0x0001e8000c101506 */
[----:B0-----:R-:W3:Y:S04]  /*bdab0*/  LDL.LU R22, [R1+0x214] ;  /* 0x0002140001167983 */ /* 0x001ee80000300800 */
[----:B------:R-:W4:Y:S01]  /*bdac0*/  LDL.LU R23, [R1+0x279c] ;  /* 0x00279c0001177983 */ /* 0x000f220000300800 */
[----:B--2---:R-:W-:-:S03]  /*bdad0*/  ISETP.LT.AND P5, PT, R21, c[0x0][0x17c], !P0 ;  /* 0x00005f0015007a0c */ /* 0x004fc600047a1270 */
[----:B------:R-:W2:Y:S01]  /*bdae0*/  LDL.LU R21, [R1+0x27a4] ;  /* 0x0027a40001157983 */ /* 0x000ea20000300800 */
[----:B-----5:R-:W-:Y:S02]  /*bdaf0*/  ISETP.LT.AND P4, PT, R4, c[0x0][0x17c], !P0 ;  /* 0x00005f0004007a0c */ /* 0x020fe40004781270 */
[----:B------:R-:W-:-:S04]  /*bdb00*/  IADD3 R4, R3, c[0x0][0x198], RZ ;  /* 0x0000660003047a10 */ /* 0x000fc80007ffe0ff */
[----:B------:R-:W-:-:S04]  /*bdb10*/  LEA R8, P6, R4, R0, 0x1 ;  /* 0x0000000004087211 */ /* 0x000fc800078c08ff */
[----:B------:R-:W-:-:S05]  /*bdb20*/  LEA.HI.X.SX32 R9, R4, R2, 0x1, P6 ;  /* 0x0000000204097211 */ /* 0x000fca00030f0eff */
[----:B---3--:R0:W-:Y:S01]  /*bdb30*/  @P2 STG.E.U16 [R8.64], R22 ;  /* 0x0000001608002986 */ /* 0x0081e2000c101506 */
[----:B----4-:R-:W-:-:S03]  /*bdb40*/  ISETP.LT.AND P2, PT, R23, c[0x0][0x17c], !P0 ;  /* 0x00005f0017007a0c */ /* 0x010fc60004741270 */
[----:B------:R-:W3:Y:S01]  /*bdb50*/  LDL.LU R23, [R1+0x27a8] ;  /* 0x0027a80001177983 */ /* 0x000ee20000300800 */
[----:B------:R-:W-:-:S04]  /*bdb60*/  IADD3 R3, R4, c[0x0][0x198], RZ ;  /* 0x0000660004037a10 */ /* 0x000fc80007ffe0ff */
[C---:B------:R-:W-:Y:S02]  /*bdb70*/  LEA R12, P6, R3.reuse, R0, 0x1 ;  /* 0x00000000030c7211 */ /* 0x040fe400078c08ff */
[C---:B------:R-:W-:Y:S02]  /*bdb80*/  IADD3 R4, R3.reuse, c[0x0][0x198], RZ ;  /* 0x0000660003047a10 */ /* 0x040fe40007ffe0ff */
[----:B------:R-:W-:Y:S02]  /*bdb90*/  LEA.HI.X.SX32 R13, R3, R2, 0x1, P6 ;  /* 0x00000002030d7211 */ /* 0x000fe400030f0eff */
[----:B------:R-:W-:Y:S02]  /*bdba0*/  PRMT R16, R22, 0x7632, R16 ;  /* 0x0000763216107816 */ /* 0x000fe40000000010 */
[C---:B0-----:R-:W-:Y:S01]  /*bdbb0*/  LEA R8, P6, R4.reuse, R0, 0x1 ;  /* 0x0000000004087211 */ /* 0x041fe200078c08ff */
[----:B------:R-:W4:Y:S01]  /*bdbc0*/  LDL.LU R22, [R1+0x27ac] ;  /* 0x0027ac0001167983 */ /* 0x000f220000300800 */
[----:B------:R-:W-:-:S02]  /*bdbd0*/  IADD3 R3, R4, c[0x0][0x198], RZ ;  /* 0x0000660004037a10 */ /* 0x000fc40007ffe0ff */
[----:B------:R-:W-:Y:S01]  /*bdbe0*/  LEA.HI.X.SX32 R9, R4, R2, 0x1, P6 ;  /* 0x0000000204097211 */ /* 0x000fe200030f0eff */
[----:B------:R0:W-:Y:S04]  /*bdbf0*/  @P1 STG.E.U16 [R12.64], R16 ;  /* 0x000000100c001986 */ /* 0x0001e8000c101506 */
[----:B------:R1:W-:Y:S01]  /*bdc00*/  @P4 STG.E.U16 [R8.64], R26 ;  /* 0x0000001a08004986 */ /* 0x0003e2000c101506 */
[C---:B0-----:R-:W-:Y:S02]  /*bdc10*/  LEA R12, P6, R3.reuse, R0, 0x1 ;  /* 0x00000000030c7211 */ /* 0x041fe400078c08ff */
[----:B------:R-:W-:Y:S02]  /*bdc20*/  PRMT R16, R26, 0x7632, R16 ;  /* 0x000076321a107816 */ /* 0x000fe40000000010 */
[----:B------:R-:W-:-:S02]  /*bdc30*/  LEA.HI.X.SX32 R13, R3, R2, 0x1, P6 ;  /* 0x00000002030d7211 */ /* 0x000fc400030f0eff */
[----:B--2---:R-:W-:Y:S02]  /*bdc40*/  ISETP.LT.AND P4, PT, R21, c[0x0][0x17c], !P0 ;  /* 0x00005f0015007a0c */ /* 0x004fe40004781270 */
[----:B------:R-:W2:Y:S04]  /*bdc50*/  LDL.LU R21, [R1+0x27b0] ;  /* 0x0027b00001157983 */ /* 0x000ea80000300800 */
[----:B------:R0:W-:Y:S01]  /*bdc60*/  @P3 STG.E.U16 [R12.64], R16 ;  /* 0x000000100c003986 */ /* 0x0001e2000c101506 */
[----:B---3--:R-:W-:-:S03]  /*bdc70*/  ISETP.LT.AND P3, PT, R23, c[0x0][0x17c], !P0 ;  /* 0x00005f0017007a0c */ /* 0x008fc60004761270 */
[----:B------:R-:W3:Y:S01]  /*bdc80*/  LDL.LU R23, [R1+0x27b4] ;  /* 0x0027b40001177983 */ /* 0x000ee20000300800 */
[----:B------:R-:W-:-:S04]  /*bdc90*/  IADD3 R4, R3, c[0x0][0x198], RZ ;  /* 0x0000660003047a10 */ /* 0x000fc80007ffe0ff */
[C---:B-1----:R-:W-:Y:S02]  /*bdca0*/  LEA R8, P6, R4.reuse, R0, 0x1 ;  /* 0x0000000004087211 */ /* 0x042fe400078c08ff */
[C---:B------:R-:W-:Y:S02]  /*bdcb0*/  IADD3 R3, R4.reuse, c[0x0][0x198], RZ ;  /* 0x0000660004037a10 */ /* 0x040fe40007ffe0ff */
[----:B------:R-:W-:Y:S02]  /*bdcc0*/  LEA.HI.X.SX32 R9, R4, R2, 0x1, P6 ;  /* 0x0000000204097211 */ /* 0x000fe400030f0eff */
[C---:B0-----:R-:W-:Y:S02]  /*bdcd0*/  LEA R12, P6, R3.reuse, R0, 0x1 ;  /* 0x00000000030c7211 */ /* 0x041fe400078c08ff */
[----:B------:R-:W-:Y:S02]  /*bdce0*/  ISETP.LT.AND P1, PT, R24, c[0x0][0x17c], !P0 ;  /* 0x00005f0018007a0c */ /* 0x000fe40004721270 */
[C---:B------:R-:W-:Y:S01]  /*bdcf0*/  IADD3 R16, R3.reuse, c[0x0][0x198], RZ ;  /* 0x0000660003107a10 */ /* 0x040fe20007ffe0ff */
[----:B------:R0:W-:Y:S01]  /*bdd00*/  @P5 STG.E.U16 [R8.64], R5 ;  /* 0x0000000508005986 */ /* 0x0001e2000c101506 */
[----:B------:R-:W-:-:S02]  /*bdd10*/  LEA.HI.X.SX32 R13, R3, R2, 0x1, P6 ;  /* 0x00000002030d7211 */ /* 0x000fc400030f0eff */
[C---:B------:R-:W-:Y:S02]  /*bdd20*/  LEA R4, P6, R16.reuse, R0, 0x1 ;  /* 0x0000000010047211 */ /* 0x040fe400078c08ff */
[C---:B------:R-:W-:Y:S02]  /*bdd30*/  IADD3 R3, R16.reuse, c[0x0][0x198], RZ ;  /* 0x0000660010037a10 */ /* 0x040fe40007ffe0ff */
[----:B0-----:R-:W-:Y:S02]  /*bdd40*/  PRMT R8, R5, 0x7632, R8 ;  /* 0x0000763205087816 */ /* 0x001fe40000000008 */
[----:B------:R-:W-:-:S03]  /*bdd50*/  LEA.HI.X.SX32 R5, R16, R2, 0x1, P6 ;  /* 0x0000000210057211 */ /* 0x000fc600030f0eff */
[----:B------:R0:W-:Y:S01]  /*bdd60*/  @P2 STG.E.U16 [R12.64], R8 ;  /* 0x000000080c002986 */ /* 0x0001e2000c101506 */
[----:B----4-:R-:W-:-:S03]  /*bdd70*/  ISETP.LT.AND P5, PT, R22, c[0x0][0x17c], !P0 ;  /* 0x00005f0016007a0c */ /* 0x010fc600047a1270 */
[----:B------:R1:W-:Y:S01]  /*bdd80*/  @P1 STG.E.U16 [R4.64], R17 ;  /* 0x0000001104001986 */ /* 0x0003e2000c101506 */
[----:B--2---:R-:W-:-:S03]  /*bdd90*/  ISETP.LT.AND P2, PT, R21, c[0x0][0x17c], !P0 ;  /* 0x00005f0015007a0c */ /* 0x004fc60004741270 */
[----:B------:R-:W2:Y:S01]  /*bdda0*/  LDL.LU R22, [R1+0x27b8] ;  /* 0x0027b80001167983 */ /* 0x000ea20000300800 */
[----:B0-----:R-:W-:-:S03]  /*bddb0*/  LEA R8, P6, R3, R0, 0x1 ;  /* 0x0000000003087211 */ /* 0x001fc600078c08ff */
[----:B------:R-:W4:Y:S01]  /*bddc0*/  LDL.LU R24, [R1+0x234] ;  /* 0x0002340001187983 */ /* 0x000f220000300800 */
[----:B------:R-:W-:-:S03]  /*bddd0*/  LEA.HI.X.SX32 R9, R3, R2, 0x1, P6 ;  /* 0x0000000203097211 */ /* 0x000fc600030f0eff */
[----:B------:R-:W5:Y:S01]  /*bdde0*/  LDL.LU R21, [R1+0x27bc] ;  /* 0x0027bc0001157983 */ /* 0x000f620000300800 */
[----:B-1----:R-:W-:-:S05]  /*bddf0*/  PRMT R17, R17, 0x7632, R17 ;  /* 0x0000763211117816 */ /* 0x002fca0000000011 */
[----:B------:R0:W-:Y:S01]  /*bde00*/  @P4 STG.E.U16 [R8.64], R17 ;  /* 0x0000001108004986 */ /* 0x0001e2000c101506 */
[----:B---3--:R-:W-:-:S03]  /*bde10*/  ISETP.LT.AND P1, PT, R23, c[0x0][0x17c], !P0 ;  /* 0x00005f0017007a0c */ /* 0x008fc60004721270 */
[----:B------:R-:W3:Y:S04]  /*bde20*/  LDL.LU R23, [R1+0x27c0] ;  /* 0x0027c00001177983 */ /* 0x000ee80000300800 */
[----:B------:R-:W3:Y:S04]  /*bde30*/  LDL.LU R26, [R1+0x244] ;  /* 0x00024400011a7983 */ /* 0x000ee80000300800 */
[----:B0-----:R-:W3:Y:S01]  /*bde40*/  LDL.LU R17, [R1+0x204] ;  /* 0x0002040001117983 */ /* 0x001ee20000300800 */
[----:B------:R-:W-:-:S04]  /*bde50*/  IADD3 R12, R3, c[0x0][0x198], RZ ;  /* 0x00006600030c7a10 */ /* 0x000fc80007ffe0ff */
[----:B------:R-:W-:-:S04]  /*bde60*/  LEA R4, P6, R12, R0, 0x1 ;  /* 0x000000000c047211 */ /* 0x000fc800078c08ff */
[----:B------:R-:W-:Y:S02]  /*bde70*/  LEA.HI.X.SX32 R5, R12, R2, 0x1, P6 ;  /* 0x000000020c057211 */ /* 0x000fe400030f0eff */
[----:B--2---:R-:W-:Y:S02]  /*bde80*/  ISETP.LT.AND P4, PT, R22, c[0x0][0x17c], !P0 ;  /* 0x00005f0016007a0c */ /* 0x004fe40004781270 */
[----:B------:R-:W2:Y:S04]  /*bde90*/  LDL.LU R22, [R1+0x27c4] ;  /* 0x0027c40001167983 */ /* 0x000ea80000300800 */
[----:B---3--:R0:W-:Y:S01]  /*bdea0*/  @P3 STG.E.U16 [R4.64], R17 ;  /* 0x0000001104003986 */ /* 0x0081e2000c101506 */
[----:B-----5:R-:W-:Y:S02]  /*bdeb0*/  ISETP.LT.AND P3, PT, R21, c[0x0][0x17c], !P0 ;  /* 0x00005f0015007a0c */ /* 0x020fe40004761270 */
[----:B------:R-:W-:Y:S01]  /*bdec0*/  PRMT R13, R17, 0x7632, R13 ;  /* 0x00007632110d7816 */ /* 0x000fe2000000000d */
[----:B------:R-:W3:Y:S04]  /*bded0*/  LDL.LU R21, [R1+0x27c8] ;  /* 0x0027c80001157983 */ /* 0x000ee80000300800 */
        /* <DEDUP_REMOVED lines=9> */
[----:B------:R-:W-:-:S03]  /*bdf70*/  IADD3 R12, R3, c[0x0][0x198], RZ ;  /* 0x00006600030c7a10 */ /* 0x000fc60007ffe0ff */
[----:B----4-:R1:W-:Y:S01]  /*bdf80*/  @P2 STG.E.U16 [R4.64], R24 ;  /* 0x0000001804002986 */ /* 0x0103e2000c101506 */
[----:B0-----:R-:W-:-:S04]  /*bdf90*/  LEA R8, P6, R3, R0, 0x1 ;  /* 0x0000000003087211 */ /* 0x001fc800078c08ff */
[----:B------:R-:W-:Y:S02]  /*bdfa0*/  LEA.HI.X.SX32 R9, R3, R2, 0x1, P6 ;  /* 0x0000000203097211 */ /* 0x000fe400030f0eff */
[----:B-1----:R-:W-:Y:S02]  /*bdfb0*/  LEA R4, P6, R12, R0, 0x1 ;  /* 0x000000000c047211 */ /* 0x002fe400078c08ff */
[----:B------:R-:W-:Y:S02]  /*bdfc0*/  PRMT R13, R24, 0x7632, R13 ;  /* 0x00007632180d7816 */ /* 0x000fe4000000000d */
[----:B------:R-:W-:Y:S02]  /*bdfd0*/  LEA.HI.X.SX32 R5, R12, R2, 0x1, P6 ;  /* 0x000000020c057211 */ /* 0x000fe400030f0eff */
[----:B--2---:R-:W-:Y:S01]  /*bdfe0*/  ISETP.LT.AND P2, PT, R22, c[0x0][0x17c], !P0 ;  /* 0x00005f0016007a0c */ /* 0x004fe20004741270 */
[----:B------:R0:W-:Y:S01]  /*bdff0*/  @P1 STG.E.U16 [R8.64], R13 ;  /* 0x0000000d08001986 */ /* 0x0001e2000c101506 */
[----:B------:R-:W-:-:S03]  /*be000*/  ISETP.LT.AND P5, PT, R23, c[0x0][0x17c], !P0 ;  /* 0x00005f0017007a0c */ /* 0x000fc600047a1270 */
[----:B------:R-:W2:Y:S04]  /*be010*/  LDL.LU R22, [R1+0x27d0] ;  /* 0x0027d00001167983 */ /* 0x000ea80000300800 */
[----:B------:R-:W4:Y:S04]  /*be020*/  LDL.LU R23, [R1+0x1f8] ;  /* 0x0001f80001177983 */ /* 0x000f280000300800 */
[----:B------:R1:W-:Y:S01]  /*be030*/  @P4 STG.E.U16 [R4.64], R26 ;  /* 0x0000001a04004986 */ /* 0x0003e2000c101506 */
[----:B---3--:R-:W-:-:S03]  /*be040*/  ISETP.LT.AND P1, PT, R21, c[0x0][0x17c], !P0 ;  /* 0x00005f0015007a0c */ /* 0x008fc60004721270 */
[----:B------:R-:W3:Y:S01]  /*be050*/  LDL.LU R21, [R1+0x27d4] ;  /* 0x0027d40001157983 */ /* 0x000ee20000300800 */
[----:B-----5:R-:W-:-:S03]  /*be060*/  ISETP.LT.AND P4, PT, R17, c[0x0][0x17c], !P0 ;  /* 0x00005f0011007a0c */ /* 0x020fc60004781270 */
[----:B------:R-:W5:Y:S01]  /*be070*/  LDL.LU R17, [R1+0x27d8] ;  /* 0x0027d80001117983 */ /* 0x000f620000300800 */
[----:B------:R-:W-:Y:S02]  /*be080*/  IADD3 R3, R12, c[0x0][0x198], RZ ;  /* 0x000066000c037a10 */ /* 0x000fe40007ffe0ff */
[----:B0-----:R-:W-:Y:S01]  /*be090*/  PRMT R13, R26, 0x7632, R13 ;  /* 0x000076321a0d7816 */ /* 0x001fe2000000000d */
[----:B------:R-:W4:Y:S01]  /*be0a0*/  LDL.LU R24, [R1+0x1e8] ;  /* 0x0001e80001187983 */ /* 0x000f220000300800 */
[C---:B------:R-:W-:Y:S02]  /*be0b0*/  LEA R8, P6, R3.reuse, R0, 0x1 ;  /* 0x0000000003087211 */ /* 0x040fe400078c08ff */
[C---:B------:R-:W-:Y:S02]  /*be0c0*/  IADD3 R12, R3.reuse, c[0x0][0x198], RZ ;  /* 0x00006600030c7a10 */ /* 0x040fe40007ffe0ff */
[----:B------:R-:W-:Y:S02]  /*be0d0*/  LEA.HI.X.SX32 R9, R3, R2, 0x1, P6 ;  /* 0x0000000203097211 */ /* 0x000fe400030f0eff */
[----:B-1----:R-:W-:-:S02]  /*be0e0*/  LEA R4, P6, R12, R0, 0x1 ;  /* 0x000000000c047211 */ /* 0x002fc400078c08ff */
[C---:B------:R-:W-:Y:S01]  /*be0f0*/  IADD3 R3, R12.reuse, c[0x0][0x198], RZ ;  /* 0x000066000c037a10 */ /* 0x040fe20007ffe0ff */
[----:B------:R0:W-:Y:S01]  /*be100*/  @P3 STG.E.U16 [R8.64], R13 ;  /* 0x0000000d08003986 */ /* 0x0001e2000c101506 */
[----:B------:R-:W-:Y:S02]  /*be110*/  LEA.HI.X.SX32 R5, R12, R2, 0x1, P6 ;  /* 0x000000020c057211 */ /* 0x000fe400030f0eff */
[C---:B0-----:R-:W-:Y:S02]  /*be120*/  LEA R8, P6, R3.reuse, R0, 0x1 ;  /* 0x0000000003087211 */ /* 0x041fe400078c08ff */
[----:B------:R-:W-:Y:S02]  /*be130*/  PRMT R13, R20, 0x7632, R13 ;  /* 0x00007632140d7816 */ /* 0x000fe4000000000d */
[----:B------:R-:W-:Y:S01]  /*be140*/  LEA.HI.X.SX32 R9, R3, R2, 0x1, P6 ;  /* 0x0000000203097211 */ /* 0x000fe200030f0eff */
[----:B------:R0:W-:Y:S04]  /*be150*/  @P5 STG.E.U16 [R4.64], R20 ;  /* 0x0000001404005986 */ /* 0x0001e8000c101506 */
[----:B------:R1:W-:Y:S01]  /*be160*/  @P2 STG.E.U16 [R8.64], R13 ;  /* 0x0000000d08002986 */ /* 0x0003e2000c101506 */
[----:B--2---:R-:W-:-:S03]  /*be170*/  ISETP.LT.AND P3, PT, R22, c[0x0][0x17c], !P0 ;  /* 0x00005f0016007a0c */ /* 0x004fc60004761270 */
[----:B------:R-:W2:Y:S04]  /*be180*/  LDL.LU R22, [R1+0x27dc] ;  /* 0x0027dc0001167983 */ /* 0x000ea80000300800 */
[----:B0-----:R-:W2:Y:S01]  /*be190*/  LDL.LU R20, [R1+0x2b00] ;  /* 0x002b000001147983 */ /* 0x001ea20000300800 */
[----:B---3--:R-:W-:-:S03]  /*be1a0*/  ISETP.LT.AND P5, PT, R21, c[0x0][0x17c], !P0 ;  /* 0x00005f0015007a0c */ /* 0x008fc600047a1270 */
[----:B------:R-:W3:Y:S04]  /*be1b0*/  LDL.LU R21, [R1+0x27e0] ;  /* 0x0027e00001157983 */ /* 0x000ee80000300800 */
[----:B------:R-:W3:Y:S01]  /*be1c0*/  LDL.LU R26, [R1+0x1b8] ;  /* 0x0001b800011a7983 */ /* 0x000ee20000300800 */
[----:B-----5:R-:W-:-:S03]  /*be1d0*/  ISETP.LT.AND P2, PT, R17, c[0x0][0x17c], !P0 ;  /* 0x00005f0011007a0c */ /* 0x020fc60004741270 */
[----:B------:R-:W5:Y:S01]  /*be1e0*/  LDL.LU R17, [R1+0x27e4] ;  /* 0x0027e40001117983 */ /* 0x000f620000300800 */
[----:B------:R-:W-:-:S04]  /*be1f0*/  IADD3 R12, R3, c[0x0][0x198], RZ ;  /* 0x00006600030c7a10 */ /* 0x000fc80007ffe0ff */
[C---:B------:R-:W-:Y:S02]  /*be200*/  LEA R4, P6, R12.reuse, R0, 0x1 ;  /* 0x000000000c047211 */ /* 0x040fe400078c08ff */
[C---:B------:R-:W-:Y:S02]  /*be210*/  IADD3 R3, R12.reuse, c[0x0][0x198], RZ ;  /* 0x000066000c037a10 */ /* 0x040fe40007ffe0ff */
[----:B------:R-:W-:Y:S02]  /*be220*/  LEA.HI.X.SX32 R5, R12, R2, 0x1, P6 ;  /* 0x000000020c057211 */ /* 0x000fe400030f0eff */
[C---:B-1----:R-:W-:Y:S02]  /*be230*/  LEA R8, P6, R3.reuse, R0, 0x1 ;  /* 0x0000000003087211 */ /* 0x042fe400078c08ff */
[C---:B------:R-:W-:Y:S01]  /*be240*/  IADD3 R12, R3.reuse, c[0x0][0x198], RZ ;  /* 0x00006600030c7a10 */ /* 0x040fe20007ffe0ff */
[----:B----4-:R0:W-:Y:S01]  /*be250*/  @P1 STG.E.U16 [R4.64], R23 ;  /* 0x0000001704001986 */ /* 0x0101e2000c101506 */
        /* <DEDUP_REMOVED lines=9> */
[----:B------:R-:W3:Y:S01]  /*be2f0*/  LDL.LU R21, [R1+0x27ec] ;  /* 0x0027ec0001157983 */ /* 0x000ee20000300800 */
[----:B-----5:R-:W-:-:S03]  /*be300*/  ISETP.LT.AND P3, PT, R17, c[0x0][0x17c], !P0 ;  /* 0x00005f0011007a0c */ /* 0x020fc60004761270 */
[----:B------:R-:W4:Y:S01]  /*be310*/  LDL.LU R17, [R1+0x27f0] ;  /* 0x0027f00001117983 */ /* 0x000f220000300800 */
[----:B------:R-:W-:Y:S02]  /*be320*/  IADD3 R3, R12, c[0x0][0x198], RZ ;  /* 0x000066000c037a10 */ /* 0x000fe40007ffe0ff */
[----:B0-----:R-:W-:Y:S01]  /*be330*/  PRMT R13, R24, 0x7632, R13 ;  /* 0x00007632180d7816 */ /* 0x001fe2000000000d */
[----:B------:R-:W5:Y:S01]  /*be340*/  LDL.LU R23, [R1+0x228] ;  /* 0x0002280001177983 */ /* 0x000f620000300800 */
        /* <DEDUP_REMOVED lines=10> */
[----:B------:R-:W-:Y:S04]  /*be3f0*/  @P2 STG.E.U16 [R4.64], R26 ;  /* 0x0000001a04002986 */ /* 0x000fe8000c101506 */
[----:B------:R0:W-:Y:S01]  /*be400*/  @P1 STG.E.U16 [R8.64], R13 ;  /* 0x0000000d08001986 */ /* 0x0001e2000c101506 */
[----:B--2---:R-:W-:-:S03]  /*be410*/  ISETP.LT.AND P5, PT, R22, c[0x0][0x17c], !P0 ;  /* 0x00005f0016007a0c */ /* 0x004fc600047a1270 */
[----:B------:R-:W2:Y:S01]  /*be420*/  LDL.LU R22, [R1+0x27f4] ;  /* 0x0027f40001167983 */ /* 0x000ea20000300800 */
[----:B---3--:R-:W-:-:S03]  /*be430*/  ISETP.LT.AND P2, PT, R21, c[0x0][0x17c], !P0 ;  /* 0x00005f0015007a0c */ /* 0x008fc60004741270 */
[----:B------:R-:W3:Y:S04]  /*be440*/  LDL.LU R21, [R1+0x27f8] ;  /* 0x0027f80001157983 */ /* 0x000ee80000300800 */
[----:B------:R-:W2:Y:S01]  /*be450*/  LDL.LU R24, [R1+0x1d8] ;  /* 0x0001d80001187983 */ /* 0x000ea20000300800 */
[----:B----4-:R-:W-:-:S03]  /*be460*/  ISETP.LT.AND P1, PT, R17, c[0x0][0x17c], !P0 ;  /* 0x00005f0011007a0c */ /* 0x010fc60004721270 */
[----:B------:R-:W4:Y:S04]  /*be470*/  LDL.LU R17, [R1+0x27fc] ;  /* 0x0027fc0001117983 */ /* 0x000f280000300800 */
[----:B0-----:R-:W2:Y:S01]  /*be480*/  LDL.LU R13, [R1+0x2800] ;  /* 0x00280000010d7983 */ /* 0x001ea20000300800 */
[----:B------:R-:W-:-:S03]  /*be490*/  IADD3 R12, R3, c[0x0][0x198], RZ ;  /* 0x00006600030c7a10 */ /* 0x000fc60007ffe0ff */
[----:B------:R-:W2:Y:S01]  /*be4a0*/  LDL.LU R26, [R1+0x1a8] ;  /* 0x0001a800011a7983 */ /* 0x000ea20000300800 */
[C---:B------:R-:W-:Y:S02]  /*be4b0*/  LEA R4, P6, R12.reuse, R0, 0x1 ;  /* 0x000000000c047211 */ /* 0x040fe400078c08ff */
[C---:B------:R-:W-:Y:S02]  /*be4c0*/  IADD3 R3, R12.reuse, c[0x0][0x198], RZ ;  /* 0x000066000c037a10 */ /* 0x040fe40007ffe0ff */
[----:B------:R-:W-:Y:S02]  /*be4d0*/  LEA.HI.X.SX32 R5, R12, R2, 0x1, P6 ;  /* 0x000000020c057211 */ /* 0x000fe400030f0eff */
[C---:B------:R-:W-:Y:S02]  /*be4e0*/  LEA R8, P6, R3.reuse, R0, 0x1 ;  /* 0x0000000003087211 */ /* 0x040fe400078c08ff */
[C---:B------:R-:W-:Y:S01]  /*be4f0*/  IADD3 R12, R3.reuse, c[0x0][0x198], RZ ;  /* 0x00006600030c7a10 */ /* 0x040fe20007ffe0ff */
[----:B------:R0:W-:Y:S01]  /*be500*/  @P4 STG.E.U16 [R4.64], R10 ;  /* 0x0000000a04004986 */ /* 0x0001e2000c101506 */
[----:B------:R-:W-:-:S02]  /*be510*/  LEA.HI.X.SX32 R9, R3, R2, 0x1, P6 ;  /* 0x0000000203097211 */ /* 0x000fc400030f0eff */
[----:B0-----:R-:W-:Y:S02]  /*be520*/  LEA R4, P6, R12, R0, 0x1 ;  /* 0x000000000c047211 */ /* 0x001fe400078c08ff */
[----:B------:R-:W-:Y:S02]  /*be530*/  PRMT R10, R10, 0x7632, R10 ;  /* 0x000076320a0a7816 */ /* 0x000fe4000000000a */
[----:B------:R-:W-:-:S03]  /*be540*/  LEA.HI.X.SX32 R5, R12, R2, 0x1, P6 ;  /* 0x000000020c057211 */ /* 0x000fc600030f0eff */
[----:B------:R0:W-:Y:S04]  /*be550*/  @P3 STG.E.U16 [R8.64], R10 ;  /* 0x0000000a08003986 */ /* 0x0001e8000c101506 */
[----:B-----5:R1:W-:Y:S01]  /*be560*/  @P5 STG.E.U16 [R4.64], R23 ;  /* 0x0000001704005986 */ /* 0x0203e2000c101506 */
[----:B------:R-:W-:Y:S02]  /*be570*/  IADD3 R3, R12, c[0x0][0x198], RZ ;  /* 0x000066000c037a10 */ /* 0x000fe40007ffe0ff */
[----:B------:R-:W-:Y:S02]  /*be580*/  PRMT R12, R23, 0x7632, R12 ;  /* 0x00007632170c7816 */ /* 0x000fe4000000000c */
[----:B0-----:R-:W-:-:S04]  /*be590*/  LEA R8, P6, R3, R0, 0x1 ;  /* 0x0000000003087211 */ /* 0x001fc800078c08ff */
[----:B------:R-:W-:-:S05]  /*be5a0*/  LEA.HI.X.SX32 R9, R3, R2, 0x1, P6 ;  /* 0x0000000203097211 */ /* 0x000fca00030f0eff */
[----:B------:R0:W-:Y:S01]  /*be5b0*/  @P2 STG.E.U16 [R8.64], R12 ;  /* 0x0000000c08002986 */ /* 0x0001e2000c101506 */
[----:B---3--:R-:W-:-:S03]  /*be5c0*/  ISETP.LT.AND P3, PT, R21, c[0x0][0x17c], !P0 ;  /* 0x00005f0015007a0c */ /* 0x008fc60004761270 */
[----:B------:R-:W3:Y:S01]  /*be5d0*/  LDL.LU R21, [R1+0x2804] ;  /* 0x0028040001157983 */ /* 0x000ee20000300800 */
[----:B----4-:R-:W-:-:S03]  /*be5e0*/  ISETP.LT.AND P5, PT, R17, c[0x0][0x17c], !P0 ;  /* 0x00005f0011007a0c */ /* 0x010fc600047a1270 */
[----:B------:R-:W4:Y:S01]  /*be5f0*/  LDL.LU R17, [R1+0x2808] ;  /* 0x0028080001117983 */ /* 0x000f220000300800 */
[----:B--2---:R-:W-:-:S03]  /*be600*/  ISETP.LT.AND P2, PT, R13, c[0x0][0x17c], !P0 ;  /* 0x00005f000d007a0c */ /* 0x004fc60004741270 */
[----:B------:R-:W2:Y:S01]  /*be610*/  LDL.LU R13, [R1+0x280c] ;  /* 0x00280c00010d7983 */ /* 0x000ea20000300800 */
[----:B------:R-:W-:Y:S02]  /*be620*/  IADD3 R10, R3, c[0x0][0x198], RZ ;  /* 0x00006600030a7a10 */ /* 0x000fe40007ffe0ff */
[----:B------:R-:W-:Y:S01]  /*be630*/  ISETP.LT.AND P4, PT, R22, c[0x0][0x17c], !P0 ;  /* 0x00005f0016007a0c */ /* 0x000fe20004781270 */
[----:B-1----:R-:W5:Y:S01]  /*be640*/  LDL.LU R23, [R1+0x2810] ;  /* 0x0028100001177983 */ /* 0x002f620000300800 */
[C---:B------:R-:W-:Y:S02]  /*be650*/  LEA R4, P6, R10.reuse, R0, 0x1 ;  /* 0x000000000a047211 */ /* 0x040fe400078c08ff */
[C---:B------:R-:W-:Y:S02]  /*be660*/  IADD3 R3, R10.reuse, c[0x0][0x198], RZ ;  /* 0x000066000a037a10 */ /* 0x040fe40007ffe0ff */
[----:B------:R-:W-:Y:S02]  /*be670*/  LEA.HI.X.SX32 R5, R10, R2, 0x1, P6 ;  /* 0x000000020a057211 */ /* 0x000fe400030f0eff */
[----:B0-----:R-:W-:-:S02]  /*be680*/  LEA R8, P6, R3, R0, 0x1 ;  /* 0x0000000003087211 */ /* 0x001fc400078c08ff */
[----:B------:R-:W-:Y:S02]  /*be690*/  PRMT R12, R24, 0x7632, R12 ;  /* 0x00007632180c7816 */ /* 0x000fe4000000000c */
[C---:B------:R-:W-:Y:S01]  /*be6a0*/  LEA.HI.X.SX32 R9, R3.reuse, R2, 0x1, P6 ;  /* 0x0000000203097211 */ /* 0x040fe200030f0eff */
[----:B------:R0:W-:Y:S04]  /*be6b0*/  @P1 STG.E.U16 [R4.64], R24 ;  /* 0x0000001804001986 */ /* 0x0001e8000c101506 */
[----:B------:R1:W-:Y:S01]  /*be6c0*/  @P4 STG.E.U16 [R8.64], R12 ;  /* 0x0000000c08004986 */ /* 0x0003e2000c101506 */
[----:B------:R-:W-:-:S04]  /*be6d0*/  IADD3 R10, R3, c[0x0][0x198], RZ ;  /* 0x00006600030a7a10 */ /* 0x000fc80007ffe0ff */
        /* <DEDUP_REMOVED lines=8> */
[----:B------:R-:W2:Y:S04]  /*be760*/  LDL.LU R22, [R1+0x2818] ;  /* 0x0028180001167983 */ /* 0x000ea80000300800 */
[----:B------:R-:W2:Y:S01]  /*be770*/  LDL.LU R13, [R1+0x281c] ;  /* 0x00281c00010d7983 */ /* 0x000ea20000300800 */
[----:B------:R-:W-:-:S04]  /*be780*/  IADD3 R3, R10, c[0x0][0x198], RZ ;  /* 0x000066000a037a10 */ /* 0x000fc80007ffe0ff */
[C---:B-1----:R-:W-:Y:S02]  /*be790*/  LEA R8, P6, R3.reuse, R0, 0x1 ;  /* 0x0000000003087211 */ /* 0x042fe400078c08ff */
[C---:B------:R-:W-:Y:S02]  /*be7a0*/  IADD3 R10, R3.reuse, c[0x0][0x198], RZ ;  /* 0x00006600030a7a10 */ /* 0x040fe40007ffe0ff */
[----:B------:R-:W-:Y:S02]  /*be7b0*/  LEA.HI.X.SX32 R9, R3, R2, 0x1, P6 ;  /* 0x0000000203097211 */ /* 0x000fe400030f0eff */
[----:B0-----:R-:W-:Y:S02]  /*be7c0*/  LEA R4, P6, R10, R0, 0x1 ;  /* 0x000000000a047211 */ /* 0x001fe400078c08ff */
[----:B------:R-:W-:Y:S02]  /*be7d0*/  PRMT R12, R26, 0x7632, R12 ;  /* 0x000076321a0c7816 */ /* 0x000fe4000000000c */
[C---:B------:R-:W-:Y:S01]  /*be7e0*/  LEA.HI.X.SX32 R5, R10.reuse, R2, 0x1, P6 ;  /* 0x000000020a057211 */ /* 0x040fe200030f0eff */
[----:B------:R-:W5:Y:S04]  /*be7f0*/  LDL.LU R26, [R1+0x1c8] ;  /* 0x0001c800011a7983 */ /* 0x000f680000300800 */
[----:B------:R0:W-:Y:S04]  /*be800*/  @P5 STG.E.U16 [R8.64], R12 ;  /* 0x0000000c08005986 */ /* 0x0001e8000c101506 */
[----:B------:R1:W-:Y:S01]  /*be810*/  @P2 STG.E.U16 [R4.64], R14 ;  /* 0x0000000e04002986 */ /* 0x0003e2000c101506 */
[----:B------:R-:W-:-:S04]  /*be820*/  IADD3 R3, R10, c[0x0][0x198], RZ ;  /* 0x000066000a037a10 */ /* 0x000fc80007ffe0ff */
[C---:B0-----:R-:W-:Y:S02]  /*be830*/  LEA R8, P6, R3.reuse, R0, 0x1 ;  /* 0x0000000003087211 */ /* 0x041fe400078c08ff */
[C---:B------:R-:W-:Y:S02]  /*be840*/  IADD3 R10, R3.reuse, c[0x0][0x198], RZ ;  /* 0x00006600030a7a10 */ /* 0x040fe40007ffe0ff */
[----:B------:R-:W-:Y:S02]  /*be850*/  LEA.HI.X.SX32 R9, R3, R2, 0x1, P6 ;  /* 0x0000000203097211 */ /* 0x000fe400030f0eff */
[----:B-1----:R-:W-:Y:S02]  /*be860*/  PRMT R14, R14, 0x7632, R14 ;  /* 0x000076320e0e7816 */ /* 0x002fe4000000000e */
[----:B------:R-:W-:-:S03]  /*be870*/  LEA R4, P6, R10, R0, 0x1 ;  /* 0x000000000a047211 */ /* 0x000fc600078c08ff */
[----:B------:R0:W-:Y:S01]  /*be880*/  @P1 STG.E.U16 [R8.64], R14 ;  /* 0x0000000e08001986 */ /* 0x0001e2000c101506 */
[----:B------:R-:W-:Y:S02]  /*be890*/  LEA.HI.X.SX32 R5, R10, R2, 0x1, P6 ;  /* 0x000000020a057211 */ /* 0x000fe400030f0eff */
[----:B----4-:R-:W-:Y:S02]  /*be8a0*/  ISETP.LT.AND P2, PT, R17, c[0x0][0x17c], !P0 ;  /* 0x00005f0011007a0c */ /* 0x010fe40004741270 */
[----:B------:R-:W4:Y:S04]  /*be8b0*/  LDL.LU R17, [R1+0x2820] ;  /* 0x0028200001117983 */ /* 0x000f280000300800 */
[----:B0-----:R-:W4:Y:S01]  /*be8c0*/  LDL.LU R14, [R1+0x2824] ;  /* 0x00282400010e7983 */ /* 0x001f220000300800 */
[----:B---3--:R-:W-:-:S03]  /*be8d0*/  PRMT R12, R21, 0x7632, R12 ;  /* 0x00007632150c7816 */ /* 0x008fc6000000000c */
[----:B------:R0:W-:Y:S01]  /*be8e0*/  @P4 STG.E.U16 [R4.64], R21 ;  /* 0x0000001504004986 */ /* 0x0001e2000c101506 */
[----:B--2---:R-:W-:-:S03]  /*be8f0*/  ISETP.LT.AND P4, PT, R13, c[0x0][0x17c], !P0 ;  /* 0x00005f000d007a0c */ /* 0x004fc60004781270 */
[----:B0-----:R-:W2:Y:S04]  /*be900*/  LDL.LU R21, [R1+0x2828] ;  /* 0x0028280001157983 */ /* 0x001ea80000300800 */
[----:B------:R-:W3:Y:S01]  /*be910*/  LDL.LU R13, [R1+0x282c] ;  /* 0x00282c00010d7983 */ /* 0x000ee20000300800 */
[----:B------:R-:W-:-:S04]  /*be920*/  IADD3 R3, R10, c[0x0][0x198], RZ ;  /* 0x000066000a037a10 */ /* 0x000fc80007ffe0ff */
[----:B------:R-:W-:-:S04]  /*be930*/  LEA R8, P6, R3, R0, 0x1 ;  /* 0x0000000003087211 */ /* 0x000fc800078c08ff */
[----:B------:R-:W-:-:S05]  /*be940*/  LEA.HI.X.SX32 R9, R3, R2, 0x1, P6 ;  /* 0x0000000203097211 */ /* 0x000fca00030f0eff */
[----:B------:R0:W-:Y:S01]  /*be950*/  @P3 STG.E.U16 [R8.64], R12 ;  /* 0x0000000c08003986 */ /* 0x0001e2000c101506 */
[----:B-----5:R-:W-:Y:S02]  /*be960*/  ISETP.LT.AND P5, PT, R23, c[0x0][0x17c], !P0 ;  /* 0x00005f0017007a0c */ /* 0x020fe400047a1270 */
[----:B------:R-:W-:-:S04]  /*be970*/  IADD3 R10, R3, c[0x0][0x198], RZ ;  /* 0x00006600030a7a10 */ /* 0x000fc80007ffe0ff */
[C---:B------:R-:W-:Y:S02]  /*be980*/  LEA R4, P6, R10.reuse, R0, 0x1 ;  /* 0x000000000a047211 */ /* 0x040fe400078c08ff */
[C---:B------:R-:W-:Y:S02]  /*be990*/  IADD3 R3, R10.reuse, c[0x0][0x198], RZ ;  /* 0x000066000a037a10 */ /* 0x040fe40007ffe0ff */
[----:B------:R-:W-:Y:S02]  /*be9a0*/  LEA.HI.X.SX32 R5, R10, R2, 0x1, P6 ;  /* 0x000000020a057211 */ /* 0x000fe400030f0eff */
[C---:B0-----:R-:W-:Y:S02]  /*be9b0*/  LEA R8, P6, R3.reuse, R0, 0x1 ;  /* 0x0000000003087211 */ /* 0x041fe400078c08ff */
[----:B------:R-:W-:Y:S02]  /*be9c0*/  ISETP.LT.AND P1, PT, R22, c[0x0][0x17c], !P0 ;  /* 0x00005f0016007a0c */ /* 0x000fe40004721270 */
[C---:B------:R-:W-:Y:S01]  /*be9d0*/  IADD3 R10, R3.reuse, c[0x0][0x198], RZ ;  /* 0x00006600030a7a10 */ /* 0x040fe20007ffe0ff */
[----:B------:R0:W-:Y:S01]  /*be9e0*/  @P5 STG.E.U16 [R4.64], R26 ;  /* 0x0000001a04005986 */ /* 0x0001e2000c101506 */
[----:B------:R-:W-:-:S02]  /*be9f0*/  LEA.HI.X.SX32 R9, R3, R2, 0x1, P6 ;  /* 0x0000000203097211 */ /* 0x000fc400030f0eff */
[----:B------:R-:W-:Y:S02]  /*bea00*/  PRMT R12, R26, 0x7632, R12 ;  /* 0x000076321a0c7816 */ /* 0x000fe4000000000c */
[----:B0-----:R-:W-:-:S04]  /*bea10*/  LEA R4, P6, R10, R0, 0x1 ;  /* 0x000000000a047211 */ /* 0x001fc800078c08ff */
[----:B------:R-:W-:Y:S01]  /*bea20*/  LEA.HI.X.SX32 R5, R10, R2, 0x1, P6 ;  /* 0x000000020a057211 */ /* 0x000fe200030f0eff */
[----:B------:R0:W-:Y:S04]  /*bea30*/  @P2 STG.E.U16 [R8.64], R12 ;  /* 0x0000000c08002986 */ /* 0x0001e8000c101506 */
[----:B------:R1:W-:Y:S01]  /*bea40*/  @P1 STG.E.U16 [R4.64], R6 ;  /* 0x0000000604001986 */ /* 0x0003e2000c101506 */
[----:B----4-:R-:W-:-:S03]  /*bea50*/  ISETP.LT.AND P3, PT, R17, c[0x0][0x17c], !P0 ;  /* 0x00005f0011007a0c */ /* 0x010fc60004761270 */
[----:B------:R-:W4:Y:S01]  /*bea60*/  LDL.LU R17, [R1+0x2830] ;  /* 0x0028300001117983 */ /* 0x000f220000300800 */
[----:B------:R-:W-:-:S03]  /*bea70*/  ISETP.LT.AND P5, PT, R14, c[0x0][0x17c], !P0 ;  /* 0x00005f000e007a0c */ /* 0x000fc600047a1270 */
[----:B------:R-:W5:Y:S04]  /*bea80*/  LDL.LU R14, [R1+0x2834] ;  /* 0x00283400010e7983 */ /* 0x000f680000300800 */
[----:B------:R-:W5:Y:S01]  /*bea90*/  LDL.LU R24, [R1+0x208] ;  /* 0x0002080001187983 */ /* 0x000f620000300800 */
[----:B---3--:R-:W-:-:S03]  /*beaa0*/  ISETP.LT.AND P1, PT, R13, c[0x0][0x17c], !P0 ;  /* 0x00005f000d007a0c */ /* 0x008fc60004721270 */
[----:B------:R-:W3:Y:S01]  /*beab0*/  LDL.LU R13, [R1+0x2838] ;  /* 0x00283800010d7983 */ /* 0x000ee20000300800 */
[----:B------:R-:W-:-:S04]  /*beac0*/  IADD3 R3, R10, c[0x0][0x198], RZ ;  /* 0x000066000a037a10 */ /* 0x000fc80007ffe0ff */
[C---:B0-----:R-:W-:Y:S02]  /*bead0*/  LEA R8, P6, R3.reuse, R0, 0x1 ;  /* 0x0000000003087211 */ /* 0x041fe400078c08ff */
[----:B-1----:R-:W-:Y:S02]  /*beae0*/  PRMT R6, R6, 0x7632, R6 ;  /* 0x0000763206067816 */ /* 0x002fe40000000006 */
[----:B------:R-:W-:Y:S02]  /*beaf0*/  LEA.HI.X.SX32 R9, R3, R2, 0x1, P6 ;  /* 0x0000000203097211 */ /* 0x000fe400030f0eff */
[----:B--2---:R-:W-:Y:S02]  /*beb00*/  ISETP.LT.AND P2, PT, R21, c[0x0][0x17c], !P0 ;  /* 0x00005f0015007a0c */ /* 0x004fe40004741270 */
[----:B------:R-:W2:Y:S04]  /*beb10*/  LDL.LU R21, [R1+0x238] ;  /* 0x0002380001157983 */ /* 0x000ea80000300800 */
[----:B------:R0:W-:Y:S01]  /*beb20*/  @P4 STG.E.U16 [R8.64], R6 ;  /* 0x0000000608004986 */ /* 0x0001e2000c101506 */
[----:B------:R-:W-:-:S04]  /*beb30*/  IADD3 R10, R3, c[0x0][0x198], RZ ;  /* 0x00006600030a7a10 */ /* 0x000fc80007ffe0ff */
[C---:B------:R-:W-:Y:S02]  /*beb40*/  LEA R4, P6, R10.reuse, R0, 0x1 ;  /* 0x000000000a047211 */ /* 0x040fe400078c08ff */
[C---:B------:R-:W-:Y:S02]  /*beb50*/  IADD3 R3, R10.reuse, c[0x0][0x198], RZ ;  /* 0x000066000a037a10 */ /* 0x040fe40007ffe0ff */
[----:B------:R-:W-:Y:S02]  /*beb60*/  LEA.HI.X.SX32 R5, R10, R2, 0x1, P6 ;  /* 0x000000020a057211 */ /* 0x000fe400030f0eff */
[----:B0-----:R-:W-:-:S03]  /*beb70*/  LEA R8, P6, R3, R0, 0x1 ;  /* 0x0000000003087211 */ /* 0x001fc600078c08ff */
[----:B------:R0:W-:Y:S01]  /*beb80*/  @P3 STG.E.U16 [R4.64], R18 ;  /* 0x0000001204003986 */ /* 0x0001e2000c101506 */
[----:B------:R-:W-:Y:S02]  /*beb90*/  LEA.HI.X.SX32 R9, R3, R2, 0x1, P6 ;  /* 0x0000000203097211 */ /* 0x000fe400030f0eff */
[----:B0-----:R-:W-:-:S05]  /*beba0*/  PRMT R18, R18, 0x7632, R18 ;  /* 0x0000763212127816 */ /* 0x001fca0000000012 */
[----:B------:R0:W-:Y:S01]  /*bebb0*/  @P5 STG.E.U16 [R8.64], R18 ;  /* 0x0000001208005986 */ /* 0x0001e2000c101506 */
[----:B----4-:R-:W-:-:S03]  /*bebc0*/  ISETP.LT.AND P4, PT, R17, c[0x0][0x17c], !P0 ;  /* 0x00005f0011007a0c */ /* 0x010fc60004781270 */
[----:B------:R-:W4:Y:S01]  /*bebd0*/  LDL.LU R17, [R1+0x283c] ;  /* 0x00283c0001117983 */ /* 0x000f220000300800 */
[----:B-----5:R-:W-:-:S03]  /*bebe0*/  ISETP.LT.AND P3, PT, R14, c[0x0][0x17c], !P0 ;  /* 0x00005f000e007a0c */ /* 0x020fc60004761270 */
[----:B------:R-:W5:Y:S04]  /*bebf0*/  LDL.LU R14, [R1+0x2840] ;  /* 0x00284000010e7983 */ /* 0x000f680000300800 */
[----:B------:R-:W5:Y:S04]  /*bec00*/  LDL.LU R26, [R1+0x248] ;  /* 0x00024800011a7983 */ /* 0x000f680000300800 */
[----:B0-----:R-:W5:Y:S01]  /*bec10*/  LDL.LU R18, [R1+0x2844] ;  /* 0x0028440001127983 */ /* 0x001f620000300800 */
[----:B---3--:R-:W-:-:S03]  /*bec20*/  ISETP.LT.AND P5, PT, R13, c[0x0][0x17c], !P0 ;  /* 0x00005f000d007a0c */ /* 0x008fc600047a1270 */
[----:B------:R-:W3:Y:S01]  /*bec30*/  LDL.LU R13, [R1+0x2848] ;  /* 0x00284800010d7983 */ /* 0x000ee20000300800 */
[----:B------:R-:W-:-:S04]  /*bec40*/  IADD3 R6, R3, c[0x0][0x198], RZ ;  /* 0x0000660003067a10 */ /* 0x000fc80007ffe0ff */
[----:B------:R-:W-:-:S04]  /*bec50*/  LEA R4, P6, R6, R0, 0x1 ;  /* 0x0000000006047211 */ /* 0x000fc800078c08ff */
[----:B------:R-:W-:-:S05]  /*bec60*/  LEA.HI.X.SX32 R5, R6, R2, 0x1, P6 ;  /* 0x0000000206057211 */ /* 0x000fca00030f0eff */
[----:B------:R0:W-:Y:S01]  /*bec70*/  @P2 STG.E.U16 [R4.64], R24 ;  /* 0x0000001804002986 */ /* 0x0001e2000c101506 */
[----:B------:R-:W-:-:S04]  /*bec80*/  IADD3 R3, R6, c[0x0][0x198], RZ ;  /* 0x0000660006037a10 */ /* 0x000fc80007ffe0ff */
[C---:B------:R-:W-:Y:S02]  /*bec90*/  LEA R8, P6, R3.reuse, R0, 0x1 ;  /* 0x0000000003087211 */ /* 0x040fe400078c08ff */
[C---:B------:R-:W-:Y:S02]  /*beca0*/  IADD3 R6, R3.reuse, c[0x0][0x198], RZ ;  /* 0x0000660003067a10 */ /* 0x040fe40007ffe0ff */
[----:B------:R-:W-:Y:S02]  /*becb0*/  LEA.HI.X.SX32 R9, R3, R2, 0x1, P6 ;  /* 0x0000000203097211 */ /* 0x000fe400030f0eff */
[----:B------:R-:W-:Y:S02]  /*becc0*/  PRMT R10, R24, 0x7632, R10 ;  /* 0x00007632180a7816 */ /* 0x000fe4000000000a */
[C---:B0-----:R-:W-:Y:S02]  /*becd0*/  LEA R4, P6, R6.reuse, R0, 0x1 ;  /* 0x0000000006047211 */ /* 0x041fe400078c08ff */
[C---:B------:R-:W-:Y:S01]  /*bece0*/  IADD3 R3, R6.reuse, c[0x0][0x198], RZ ;  /* 0x0000660006037a10 */ /* 0x040fe20007ffe0ff */
[----:B------:R0:W-:Y:S01]  /*becf0*/  @P1 STG.E.U16 [R8.64], R10 ;  /* 0x0000000a08001986 */ /* 0x0001e2000c101506 */
[----:B------:R-:W-:-:S02]  /*bed00*/  LEA.HI.X.SX32 R5, R6, R2, 0x1, P6 ;  /* 0x0000000206057211 */ /* 0x000fc400030f0eff */
[----:B0-----:R-:W-:Y:S02]  /*bed10*/  LEA R8, P6, R3, R0, 0x1 ;  /* 0x0000000003087211 */ /* 0x001fe400078c08ff */
[----:B--2---:R-:W-:Y:S02]  /*bed20*/  PRMT R10, R21, 0x7632, R10 ;  /* 0x00007632150a7816 */ /* 0x004fe4000000000a */
[----:B------:R-:W-:Y:S01]  /*bed30*/  LEA.HI.X.SX32 R9, R3, R2, 0x1, P6 ;  /* 0x0000000203097211 */ /* 0x000fe200030f0eff */
[----:B------:R0:W-:Y:S04]  /*bed40*/  @P4 STG.E.U16 [R4.64], R21 ;  /* 0x0000001504004986 */ /* 0x0001e8000c101506 */
[----:B------:R1:W-:Y:S01]  /*bed50*/  @P3 STG.E.U16 [R8.64], R10 ;  /* 0x0000000a08003986 */ /* 0x0003e2000c101506 */
[----:B----4-:R-:W-:-:S03]  /*bed60*/  ISETP.LT.AND P2, PT, R17, c[0x0][0x17c], !P0 ;  /* 0x00005f0011007a0c */ /* 0x010fc60004741270 */
[----:B------:R-:W2:Y:S01]  /*bed70*/  LDL.LU R17, [R1+0x284c] ;  /* 0x00284c0001117983 */ /* 0x000ea20000300800 */
[----:B-----5:R-:W-:-:S03]  /*bed80*/  ISETP.LT.AND P1, PT, R14, c[0x0][0x17c], !P0 ;  /* 0x00005f000e007a0c */ /* 0x020fc60004721270 */
[----:B------:R-:W4:Y:S04]  /*bed90*/  LDL.LU R14, [R1+0x2850] ;  /* 0x00285000010e7983 */ /* 0x000f280000300800 */
[----:B------:R-:W5:Y:S01]  /*beda0*/  LDL.LU R24, [R1+0x1fc] ;  /* 0x0001fc0001187983 */ /* 0x000f620000300800 */
[----:B---3--:R-:W-:-:S03]  /*bedb0*/  ISETP.LT.AND P3, PT, R13, c[0x0][0x17c], !P0 ;  /* 0x00005f000d007a0c */ /* 0x008fc60004761270 */
[----:B------:R-:W3:Y:S01]  /*bedc0*/  LDL.LU R13, [R1+0x2854] ;  /* 0x00285400010d7983 */ /* 0x000ee20000300800 */
[----:B------:R-:W-:-:S04]  /*bedd0*/  IADD3 R6, R3, c[0x0][0x198], RZ ;  /* 0x0000660003067a10 */ /* 0x000fc80007ffe0ff */
[----:B0-----:R-:W-:-:S04]  /*bede0*/  LEA R4, P6, R6, R0, 0x1 ;  /* 0x0000000006047211 */ /* 0x001fc800078c08ff */
[----:B------:R-:W-:-:S05]  /*bedf0*/  LEA.HI.X.SX32 R5, R6, R2, 0x1, P6 ;  /* 0x0000000206057211 */ /* 0x000fca00030f0eff */
[----:B------:R0:W-:Y:S01]  /*bee00*/  @P5 STG.E.U16 [R4.64], R26 ;  /* 0x0000001a04005986 */ /* 0x0001e2000c101506 */
[----:B------:R-:W-:-:S04]  /*bee10*/  IADD3 R3, R6, c[0x0][0x198], RZ ;  /* 0x0000660006037a10 */ /* 0x000fc80007ffe0ff */
[C---:B-1----:R-:W-:Y:S02]  /*bee20*/  LEA R8, P6, R3.reuse, R0, 0x1 ;  /* 0x0000000003087211 */ /* 0x042fe400078c08ff */
[C---:B------:R-:W-:Y:S02]  /*bee30*/  IADD3 R6, R3.reuse, c[0x0][0x198], RZ ;  /* 0x0000660003067a10 */ /* 0x040fe40007ffe0ff */
[----:B------:R-:W-:Y:S02]  /*bee40*/  LEA.HI.X.SX32 R9, R3, R2, 0x1, P6 ;  /* 0x0000000203097211 */ /* 0x000fe400030f0eff */
[----:B0-----:R-:W-:Y:S02]  /*bee50*/  LEA R4, P6, R6, R0, 0x1 ;  /* 0x0000000006047211 */ /* 0x001fe400078c08ff */
[----:B------:R-:W-:Y:S02]  /*bee60*/  PRMT R10, R26, 0x7632, R10 ;  /* 0x000076321a0a7816 */ /* 0x000fe4000000000a */
[----:B------:R-:W-:-:S02]  /*bee70*/  LEA.HI.X.SX32 R5, R6, R2, 0x1, P6 ;  /* 0x0000000206057211 */ /* 0x000fc400030f0eff */
[----:B------:R-:W-:Y:S01]  /*bee80*/  ISETP.LT.AND P4, PT, R18, c[0x0][0x17c], !P0 ;  /* 0x00005f0012007a0c */ /* 0x000fe20004781270 */
[----:B------:R-:W-:Y:S01]  /*bee90*/  @P2 STG.E.U16 [R8.64], R10 ;  /* 0x0000000a08002986 */ /* 0x000fe2000c101506 */
[----:B------:R-:W-:Y:S02]  /*beea0*/  IADD3 R3, R6, c[0x0][0x198], RZ ;  /* 0x0000660006037a10 */ /* 0x000fe40007ffe0ff */
[----:B------:R-:W-:Y:S01]  /*beeb0*/  PRMT R6, R27, 0x7632, R6 ;  /* 0x000076321b067816 */ /* 0x000fe20000000006 */
[----:B------:R0:W-:Y:S01]  /*beec0*/  @P1 STG.E.U16 [R4.64], R27 ;  /* 0x0000001b04001986 */ /* 0x0001e2000c101506 */
[----:B--2---:R-:W-:-:S03]  /*beed0*/  ISETP.LT.AND P5, PT, R17, c[0x0][0x17c], !P0 ;  /* 0x00005f0011007a0c */ /* 0x004fc600047a1270 */
[----:B------:R-:W2:Y:S01]  /*beee0*/  LDL.LU R17, [R1+0x2858] ;  /* 0x0028580001117983 */ /* 0x000ea20000300800 */
[----:B----4-:R-:W-:-:S03]  /*beef0*/  ISETP.LT.AND P2, PT, R14, c[0x0][0x17c], !P0 ;  /* 0x00005f000e007a0c */ /* 0x010fc60004741270 */
[----:B------:R-:W4:Y:S04]  /*bef00*/  LDL.LU R21, [R1+0x1ec] ;  /* 0x0001ec0001157983 */ /* 0x000f280000300800 */
[----:B------:R-:W4:Y:S04]  /*bef10*/  LDL.LU R18, [R1+0x285c] ;  /* 0x00285c0001127983 */ /* 0x000f280000300800 */
[----:B0-----:R-:W4:Y:S04]  /*bef20*/  LDL.LU R27, [R1+0x2afc] ;  /* 0x002afc00011b7983 */ /* 0x001f280000300800 */
[----:B------:R-:W4:Y:S01]  /*bef30*/  LDL.LU R14, [R1+0x2860] ;  /* 0x00286000010e7983 */ /* 0x000f220000300800 */
[----:B---3--:R-:W-:-:S03]  /*bef40*/  ISETP.LT.AND P1, PT, R13, c[0x0][0x17c], !P0 ;  /* 0x00005f000d007a0c */ /* 0x008fc60004721270 */
[----:B------:R-:W3:Y:S01]  /*bef50*/  LDL.LU R13, [R1+0x2864] ;  /* 0x00286400010d7983 */ /* 0x000ee20000300800 */
[----:B------:R-:W-:-:S03]  /*bef60*/  LEA R8, P6, R3, R0, 0x1 ;  /* 0x0000000003087211 */ /* 0x000fc600078c08ff */
[----:B------:R-:W3:Y:S01]  /*bef70*/  LDL.LU R26, [R1+0x1bc] ;  /* 0x0001bc00011a7983 */ /* 0x000ee20000300800 */
[----:B------:R-:W-:-:S05]  /*bef80*/  LEA.HI.X.SX32 R9, R3, R2, 0x1, P6 ;  /* 0x0000000203097211 */ /* 0x000fca00030f0eff */
[----:B------:R0:W-:Y:S01]  /*bef90*/  @P4 STG.E.U16 [R8.64], R6 ;  /* 0x0000000608004986 */ /* 0x0001e2000c101506 */
[----:B------:R-:W-:-:S04]  /*befa0*/  IADD3 R5, R3, c[0x0][0x198], RZ ;  /* 0x0000660003057a10 */ /* 0x000fc80007ffe0ff */
[C---:B------:R-:W-:Y:S02]  /*befb0*/  LEA R4, P6, R5.reuse, R0, 0x1 ;  /* 0x0000000005047211 */ /* 0x040fe400078c08ff */
[C---:B------:R-:W-:Y:S02]  /*befc0*/  IADD3 R3, R5.reuse, c[0x0][0x198], RZ ;  /* 0x0000660005037a10 */ /* 0x040fe40007ffe0ff */
[----:B------:R-:W-:Y:S02]  /*befd0*/  LEA.HI.X.SX32 R5, R5, R2, 0x1, P6 ;  /* 0x0000000205057211 */ /* 0x000fe400030f0eff */
[C---:B0-----:R-:W-:Y:S02]  /*befe0*/  LEA R8, P6, R3.reuse, R0, 0x1 ;  /* 0x0000000003087211 */ /* 0x041fe400078c08ff */
[----:B-----5:R-:W-:Y:S02]  /*beff0*/  PRMT R6, R24, 0x7632, R6 ;  /* 0x0000763218067816 */ /* 0x020fe40000000006 */
[----:B------:R-:W-:-:S02]  /*bf000*/  LEA.HI.X.SX32 R9, R3, R2, 0x1, P6 ;  /* 0x0000000203097211 */ /* 0x000fc400030f0eff */
[----:B------:R-:W-:Y:S01]  /*bf010*/  IADD3 R10, R3, c[0x0][0x198], RZ ;  /* 0x00006600030a7a10 */ /* 0x000fe20007ffe0ff */
[----:B------:R0:W-:Y:S04]  /*bf020*/  @P3 STG.E.U16 [R4.64], R24 ;  /* 0x0000001804003986 */ /* 0x0001e8000c101506 */
[----:B------:R1:W-:Y:S01]  /*bf030*/  @P5 STG.E.U16 [R8.64], R6 ;  /* 0x0000000608005986 */ /* 0x0003e2000c101506 */
[----:B0-----:R-:W-:-:S04]  /*bf040*/  LEA R4, P6, R10, R0, 0x1 ;  /* 0x000000000a047211 */ /* 0x001fc800078c08ff */
[----:B------:R-:W-:Y:S02]  /*bf050*/  LEA.HI.X.SX32 R5, R10, R2, 0x1, P6 ;  /* 0x000000020a057211 */ /* 0x000fe400030f0eff */
[----:B--2---:R-:W-:Y:S02]  /*bf060*/  ISETP.LT.AND P4, PT, R17, c[0x0][0x17c], !P0 ;  /* 0x00005f0011007a0c */ /* 0x004fe40004781270 */
[----:B------:R-:W2:Y:S04]  /*bf070*/  LDL.LU R17, [R1+0x2868] ;  /* 0x0028680001117983 */ /* 0x000ea80000300800 */
[----:B----4-:R0:W-:Y:S01]  /*bf080*/  @P2 STG.E.U16 [R4.64], R21 ;  /* 0x0000001504002986 */ /* 0x0101e2000c101506 */
[----:B------:R-:W-:-:S03]  /*bf090*/  ISETP.LT.AND P5, PT, R14, c[0x0][0x17c], !P0 ;  /* 0x00005f000e007a0c */ /* 0x000fc600047a1270 */
[----:B------:R-:W4:Y:S01]  /*bf0a0*/  LDL.LU R14, [R1+0x286c] ;  /* 0x00286c00010e7983 */ /* 0x000f220000300800 */
[----:B---3--:R-:W-:-:S03]  /*bf0b0*/  ISETP.LT.AND P2, PT, R13, c[0x0][0x17c], !P0 ;  /* 0x00005f000d007a0c */ /* 0x008fc60004741270 */
[----:B------:R-:W3:Y:S01]  /*bf0c0*/  LDL.LU R13, [R1+0x2870] ;  /* 0x00287000010d7983 */ /* 0x000ee20000300800 */
[----:B------:R-:W-:-:S04]  /*bf0d0*/  IADD3 R3, R10, c[0x0][0x198], RZ ;  /* 0x000066000a037a10 */ /* 0x000fc80007ffe0ff */
[----:B-1----:R-:W-:Y:S02]  /*bf0e0*/  LEA R8, P6, R3, R0, 0x1 ;  /* 0x0000000003087211 */ /* 0x002fe400078c08ff */
[----:B------:R-:W-:Y:S02]  /*bf0f0*/  PRMT R6, R21, 0x7632, R6 ;  /* 0x0000763215067816 */ /* 0x000fe40000000006 */
[C---:B------:R-:W-:Y:S01]  /*bf100*/  LEA.HI.X.SX32 R9, R3.reuse, R2, 0x1, P6 ;  /* 0x0000000203097211 */ /* 0x040fe200030f0eff */
[----:B0-----:R-:W5:Y:S04]  /*bf110*/  LDL.LU R21, [R1+0x22c] ;  /* 0x00022c0001157983 */ /* 0x001f680000300800 */
[----:B------:R0:W-:Y:S04]  /*bf120*/  @P1 STG.E.U16 [R8.64], R6 ;  /* 0x0000000608001986 */ /* 0x0001e8000c101506 */
[----:B------:R-:W5:Y:S01]  /*bf130*/  LDL.LU R22, [R1+0x2874] ;  /* 0x0028740001167983 */ /* 0x000f620000300800 */
[----:B------:R-:W-:-:S04]  /*bf140*/  IADD3 R10, R3, c[0x0][0x198], RZ ;  /* 0x00006600030a7a10 */ /* 0x000fc80007ffe0ff */
[----:B------:R-:W-:Y:S02]  /*bf150*/  LEA R4, P6, R10, R0, 0x1 ;  /* 0x000000000a047211 */ /* 0x000fe400078c08ff */
[----:B------:R-:W-:Y:S02]  /*bf160*/  ISETP.LT.AND P3, PT, R18, c[0x0][0x17c], !P0 ;  /* 0x00005f0012007a0c */ /* 0x000fe40004761270 */
[C---:B------:R-:W-:Y:S02]  /*bf170*/  LEA.HI.X.SX32 R5, R10.reuse, R2, 0x1, P6 ;  /* 0x000000020a057211 */ /* 0x040fe400030f0eff */
[----:B------:R-:W-:-:S03]  /*bf180*/  IADD3 R3, R10, c[0x0][0x198], RZ ;  /* 0x000066000a037a10 */ /* 0x000fc60007ffe0ff */
[----:B------:R1:W-:Y:S01]  /*bf190*/  @P4 STG.E.U16 [R4.64], R26 ;  /* 0x0000001a04004986 */ /* 0x0003e2000c101506 */
[C---:B0-----:R-:W-:Y:S02]  /*bf1a0*/  LEA R8, P6, R3.reuse, R0, 0x1 ;  /* 0x0000000003087211 */ /* 0x041fe400078c08ff */
[----:B------:R-:W-:Y:S02]  /*bf1b0*/  PRMT R6, R26, 0x7632, R6 ;  /* 0x000076321a067816 */ /* 0x000fe40000000006 */
[----:B------:R-:W-:-:S05]  /*bf1c0*/  LEA.HI.X.SX32 R9, R3, R2, 0x1, P6 ;  /* 0x0000000203097211 */ /* 0x000fca00030f0eff */
[----:B------:R0:W-:Y:S01]  /*bf1d0*/  @P3 STG.E.U16 [R8.64], R6 ;  /* 0x0000000608003986 */ /* 0x0001e2000c101506 */
[----:B--2---:R-:W-:-:S03]  /*bf1e0*/  ISETP.LT.AND P1, PT, R17, c[0x0][0x17c], !P0 ;  /* 0x00005f0011007a0c */ /* 0x004fc60004721270 */
[----:B------:R-:W2:Y:S04]  /*bf1f0*/  LDL.LU R17, [R1+0x2878] ;  /* 0x0028780001117983 */ /* 0x000ea80000300800 */
[----:B------:R-:W2:Y:S01]  /*bf200*/  LDL.LU R18, [R1+0x287c] ;  /* 0x00287c0001127983 */ /* 0x000ea20000300800 */
[----:B----4-:R-:W-:-:S03]  /*bf210*/  ISETP.LT.AND P4, PT, R14, c[0x0][0x17c], !P0 ;  /* 0x00005f000e007a0c */ /* 0x010fc60004781270 */
[----:B------:R-:W4:Y:S04]  /*bf220*/  LDL.LU R14, [R1+0x2880] ;  /* 0x00288000010e7983 */ /* 0x000f280000300800 */
[----:B-1----:R-:W4:Y:S01]  /*bf230*/  LDL.LU R26, [R1+0x1dc] ;  /* 0x0001dc00011a7983 */ /* 0x002f220000300800 */
[----:B---3--:R-:W-:-:S03]  /*bf240*/  ISETP.LT.AND P3, PT, R13, c[0x0][0x17c], !P0 ;  /* 0x00005f000d007a0c */ /* 0x008fc60004761270 */
[----:B------:R-:W3:Y:S01]  /*bf250*/  LDL.LU R13, [R1+0x2884] ;  /* 0x00288400010d7983 */ /* 0x000ee20000300800 */
[----:B------:R-:W-:-:S04]  /*bf260*/  IADD3 R10, R3, c[0x0][0x198], RZ ;  /* 0x00006600030a7a10 */ /* 0x000fc80007ffe0ff */
[C---:B------:R-:W-:Y:S02]  /*bf270*/  LEA R4, P6, R10.reuse, R0, 0x1 ;  /* 0x000000000a047211 */ /* 0x040fe400078c08ff */
[C---:B------:R-:W-:Y:S02]  /*bf280*/  IADD3 R3, R10.reuse, c[0x0][0x198], RZ ;  /* 0x000066000a037a10 */ /* 0x040fe40007ffe0ff */
[----:B------:R-:W-:Y:S02]  /*bf290*/  LEA.HI.X.SX32 R5, R10, R2, 0x1, P6 ;  /* 0x000000020a057211 */ /* 0x000fe400030f0eff */
[----:B0-----:R-:W-:Y:S02]  /*bf2a0*/  LEA R8, P6, R3, R0, 0x1 ;  /* 0x0000000003087211 */ /* 0x001fe400078c08ff */
[----:B------:R-:W-:Y:S02]  /*bf2b0*/  PRMT R6, R11, 0x7632, R6 ;  /* 0x000076320b067816 */ /* 0x000fe40000000006 */
[C---:B------:R-:W-:Y:S01]  /*bf2c0*/  LEA.HI.X.SX32 R9, R3.reuse, R2, 0x1, P6 ;  /* 0x0000000203097211 */ /* 0x040fe200030f0eff */
[----:B------:R0:W-:Y:S04]  /*bf2d0*/  @P5 STG.E.U16 [R4.64], R11 ;  /* 0x0000000b04005986 */ /* 0x0001e8000c101506 */
[----:B------:R1:W-:Y:S01]  /*bf2e0*/  @P2 STG.E.U16 [R8.64], R6 ;  /* 0x0000000608002986 */ /* 0x0003e2000c101506 */
[----:B------:R-:W-:-:S04]  /*bf2f0*/  IADD3 R10, R3, c[0x0][0x198], RZ ;  /* 0x00006600030a7a10 */ /* 0x000fc80007ffe0ff */
[C---:B------:R-:W-:Y:S02]  /*bf300*/  IADD3 R3, R10.reuse, c[0x0][0x198], RZ ;  /* 0x000066000a037a10 */ /* 0x040fe40007ffe0ff */
[----:B0-----:R-:W-:-:S04]  /*bf310*/  LEA R4, P6, R10, R0, 0x1 ;  /* 0x000000000a047211 */ /* 0x001fc800078c08ff */
[----:B------:R-:W-:Y:S02]  /*bf320*/  LEA.HI.X.SX32 R5, R10, R2, 0x1, P6 ;  /* 0x000000020a057211 */ /* 0x000fe400030f0eff */
[----:B-1----:R-:W-:Y:S02]  /*bf330*/  LEA R8, P6, R3, R0, 0x1 ;  /* 0x0000000003087211 */ /* 0x002fe400078c08ff */
[----:B-----5:R-:W-:Y:S02]  /*bf340*/  PRMT R6, R21, 0x7632, R6 ;  /* 0x0000763215067816 */ /* 0x020fe40000000006 */
[C---:B------:R-:W-:Y:S02]  /*bf350*/  LEA.HI.X.SX32 R9, R3.reuse, R2, 0x1, P6 ;  /* 0x0000000203097211 */ /* 0x040fe400030f0eff */
[----:B------:R-:W-:Y:S01]  /*bf360*/  IADD3 R10, R3, c[0x0][0x198], RZ ;  /* 0x00006600030a7a10 */ /* 0x000fe20007ffe0ff */
[----:B------:R0:W-:Y:S04]  /*bf370*/  @P1 STG.E.U16 [R4.64], R21 ;  /* 0x0000001504001986 */ /* 0x0001e8000c101506 */
[----:B------:R1:W-:Y:S01]  /*bf380*/  @P4 STG.E.U16 [R8.64], R6 ;  /* 0x0000000608004986 */ /* 0x0003e2000c101506 */
[----:B0-----:R-:W-:-:S04]  /*bf390*/  LEA R4, P6, R10, R0, 0x1 ;  /* 0x000000000a047211 */ /* 0x001fc800078c08ff */
[----:B------:R-:W-:Y:S02]  /*bf3a0*/  LEA.HI.X.SX32 R5, R10, R2, 0x1, P6 ;  /* 0x000000020a057211 */ /* 0x000fe400030f0eff */
[----:B--2---:R-:W-:Y:S02]  /*bf3b0*/  ISETP.LT.AND P2, PT, R17, c[0x0][0x17c], !P0 ;  /* 0x00005f0011007a0c */ /* 0x004fe40004741270 */
[----:B------:R-:W2:Y:S04]  /*bf3c0*/  LDL.LU R17, [R1+0x2888] ;  /* 0x0028880001117983 */ /* 0x000ea80000300800 */
[----:B------:R-:W5:Y:S01]  /*bf3d0*/  LDL.LU R21, [R1+0x288c] ;  /* 0x00288c0001157983 */ /* 0x000f620000300800 */
[----:B----4-:R-:W-:-:S03]  /*bf3e0*/  ISETP.LT.AND P4, PT, R14, c[0x0][0x17c], !P0 ;  /* 0x00005f000e007a0c */ /* 0x010fc60004781270 */
[----:B------:R-:W4:Y:S04]  /*bf3f0*/  LDL.LU R14, [R1+0x2890] ;  /* 0x00289000010e7983 */ /* 0x000f280000300800 */
[----:B------:R0:W-:Y:S01]  /*bf400*/  @P3 STG.E.U16 [R4.64], R26 ;  /* 0x0000001a04003986 */ /* 0x0001e2000c101506 */
[----:B---3--:R-:W-:-:S03]  /*bf410*/  ISETP.LT.AND P3, PT, R13, c[0x0][0x17c], !P0 ;  /* 0x00005f000d007a0c */ /* 0x008fc60004761270 */
[----:B------:R-:W3:Y:S04]  /*bf420*/  LDL.LU R13, [R1+0x2894] ;  /* 0x00289400010d7983 */ /* 0x000ee80000300800 */
[----:B------:R-:W5:Y:S01]  /*bf430*/  LDL.LU R11, [R1+0x2898] ;  /* 0x00289800010b7983 */ /* 0x000f620000300800 */
[----:B------:R-:W-:Y:S02]  /*bf440*/  IADD3 R3, R10, c[0x0][0x198], RZ ;  /* 0x000066000a037a10 */ /* 0x000fe40007ffe0ff */
[----:B------:R-:W-:Y:S02]  /*bf450*/  ISETP.LT.AND P5, PT, R22, c[0x0][0x17c], !P0 ;  /* 0x00005f0016007a0c */ /* 0x000fe400047a1270 */
[C---:B-1----:R-:W-:Y:S02]  /*bf460*/  LEA R8, P6, R3.reuse, R0, 0x1 ;  /* 0x0000000003087211 */ /* 0x042fe400078c08ff */
[----:B------:R-:W-:-:S02]  /*bf470*/  IADD3 R10, R3, c[0x0][0x198], RZ ;  /* 0x00006600030a7a10 */ /* 0x000fc40007ffe0ff */
[----:B------:R-:W-:Y:S02]  /*bf480*/  LEA.HI.X.SX32 R9, R3, R2, 0x1, P6 ;  /* 0x0000000203097211 */ /* 0x000fe400030f0eff */
[----:B0-----:R-:W-:Y:S02]  /*bf490*/  LEA R4, P6, R10, R0, 0x1 ;  /* 0x000000000a047211 */ /* 0x001fe400078c08ff */
[----:B------:R-:W-:Y:S02]  /*bf4a0*/  PRMT R6, R26, 0x7632, R6 ;  /* 0x000076321a067816 */ /* 0x000fe40000000006 */
[----:B------:R-:W5:Y:S01]  /*bf4b0*/  LDL.LU R26, [R1+0x21c] ;  /* 0x00021c00011a7983 */ /* 0x000f620000300800 */
[----:B------:R-:W-:-:S03]  /*bf4c0*/  LEA.HI.X.SX32 R5, R10, R2, 0x1, P6 ;  /* 0x000000020a057211 */ /* 0x000fc600030f0eff */
[----:B------:R0:W-:Y:S01]  /*bf4d0*/  @P5 STG.E.U16 [R8.64], R6 ;  /* 0x0000000608005986 */ /* 0x0001e2000c101506 */
[----:B------:R-:W-:-:S03]  /*bf4e0*/  ISETP.LT.AND P1, PT, R18, c[0x0][0x17c], !P0 ;  /* 0x00005f0012007a0c */ /* 0x000fc60004721270 */
[----:B------:R1:W-:Y:S01]  /*bf4f0*/  @P2 STG.E.U16 [R4.64], R20 ;  /* 0x0000001404002986 */ /* 0x0003e2000c101506 */
[----:B0-----:R-:W-:-:S03]  /*bf500*/  PRMT R6, R20, 0x7632, R6 ;  /* 0x0000763214067816 */ /* 0x001fc60000000006 */
[----:B-1----:R-:W5:Y:S04]  /*bf510*/  LDL.LU R20, [R1+0x2af8] ;  /* 0x002af80001147983 */ /* 0x002f680000300800 */
[----:B------:R-:W5:Y:S01]  /*bf520*/  LDL.LU R18, [R1+0x289c] ;  /* 0x00289c0001127983 */ /* 0x000f620000300800 */
        /* <DEDUP_REMOVED lines=10> */
[----:B------:R-:W-:Y:S01]  /*bf5d0*/  LEA.HI.X.SX32 R9, R3, R2, 0x1, P6 ;  /* 0x0000000203097211 */ /* 0x000fe200030f0eff */
[----:B------:R0:W-:Y:S04]  /*bf5e0*/  @P4 STG.E.U16 [R4.64], R15 ;  /* 0x0000000f04004986 */ /* 0x0001e8000c101506 */
[----:B------:R1:W-:Y:S01]  /*bf5f0*/  @P3 STG.E.U16 [R8.64], R6 ;  /* 0x0000000608003986 */ /* 0x0003e2000c101506 */
[----:B--2---:R-:W-:-:S03]  /*bf600*/  ISETP.LT.AND P5, PT, R17, c[0x0][0x17c], !P0 ;  /* 0x00005f0011007a0c */ /* 0x004fc600047a1270 */
[----:B------:R-:W2:Y:S01]  /*bf610*/  LDL.LU R17, [R1+0x28a0] ;  /* 0x0028a00001117983 */ /* 0x000ea20000300800 */
[----:B----4-:R-:W-:-:S03]  /*bf620*/  ISETP.LT.AND P1, PT, R14, c[0x0][0x17c], !P0 ;  /* 0x00005f000e007a0c */ /* 0x010fc60004721270 */
[----:B------:R-:W4:Y:S01]  /*bf630*/  LDL.LU R14, [R1+0x28a4] ;  /* 0x0028a400010e7983 */ /* 0x000f220000300800 */
[----:B---3--:R-:W-:-:S03]  /*bf640*/  ISETP.LT.AND P4, PT, R13, c[0x0][0x17c], !P0 ;  /* 0x00005f000d007a0c */ /* 0x008fc60004781270 */
[----:B------:R-:W3:Y:S01]  /*bf650*/  LDL.LU R13, [R1+0x28a8] ;  /* 0x0028a800010d7983 */ /* 0x000ee20000300800 */
[----:B-----5:R-:W-:-:S03]  /*bf660*/  ISETP.LT.AND P3, PT, R11, c[0x0][0x17c], !P0 ;  /* 0x00005f000b007a0c */ /* 0x020fc60004761270 */
[----:B------:R-:W5:Y:S01]  /*bf670*/  LDL.LU R11, [R1+0x28b0] ;  /* 0x0028b000010b7983 */ /* 0x000f620000300800 */
[----:B------:R-:W-:-:S04]  /*bf680*/  IADD3 R10, R3, c[0x0][0x198], RZ ;  /* 0x00006600030a7a10 */ /* 0x000fc80007ffe0ff */
[C---:B0-----:R-:W-:Y:S02]  /*bf690*/  LEA R4, P6, R10.reuse, R0, 0x1 ;  /* 0x000000000a047211 */ /* 0x041fe400078c08ff */
[C---:B------:R-:W-:Y:S02]  /*bf6a0*/  IADD3 R3, R10.reuse, c[0x0][0x198], RZ ;  /* 0x000066000a037a10 */ /* 0x040fe40007ffe0ff */
[----:B------:R-:W-:Y:S02]  /*bf6b0*/  ISETP.LT.AND P2, PT, R21, c[0x0][0x17c], !P0 ;  /* 0x00005f0015007a0c */ /* 0x000fe40004741270 */
        /* <DEDUP_REMOVED lines=10> */
[----:B0-----:R-:W-:Y:S02]  /*bf760*/  PRMT R6, R20, 0x7632, R6 ;  /* 0x0000763214067816 */ /* 0x001fe40000000006 */
[----:B------:R-:W-:-:S04]  /*bf770*/  IADD3 R3, R10, c[0x0][0x198], RZ ;  /* 0x000066000a037a10 */ /* 0x000fc80007ffe0ff */
[C---:B------:R-:W-:Y:S02]  /*bf780*/  LEA R8, P6, R3.reuse, R0, 0x1 ;  /* 0x0000000003087211 */ /* 0x040fe400078c08ff */
[C---:B------:R-:W-:Y:S02]  /*bf790*/  IADD3 R10, R3.reuse, c[0x0][0x198], RZ ;  /* 0x00006600030a7a10 */ /* 0x040fe40007ffe0ff */
[----:B------:R-:W-:Y:S02]  /*bf7a0*/  LEA.HI.X.SX32 R9, R3, R2, 0x1, P6 ;  /* 0x0000000203097211 */ /* 0x000fe400030f0eff */
[----:B-1----:R-:W-:-:S04]  /*bf7b0*/  LEA R4, P6, R10, R0, 0x1 ;  /* 0x000000000a047211 */ /* 0x002fc800078c08ff */
[----:B------:R-:W-:Y:S01]  /*bf7c0*/  LEA.HI.X.SX32 R5, R10, R2, 0x1, P6 ;  /* 0x000000020a057211 */ /* 0x000fe200030f0eff */
[----:B------:R0:W-:Y:S04]  /*bf7d0*/  @P4 STG.E.U16 [R8.64], R6 ;  /* 0x0000000608004986 */ /* 0x0001e8000c101506 */
[----:B------:R1:W-:Y:S01]  /*bf7e0*/  @P3 STG.E.U16 [R4.64], R7 ;  /* 0x0000000704003986 */ /* 0x0003e2000c101506 */
[----:B--2---:R-:W-:-:S03]  /*bf7f0*/  ISETP.LT.AND P2, PT, R17, c[0x0][0x17c], !P0 ;  /* 0x00005f0011007a0c */ /* 0x004fc60004741270 */
[----:B------:R-:W2:Y:S04]  /*bf800*/  LDL.LU R17, [R1+0x28b4] ;  /* 0x0028b40001117983 */ /* 0x000ea80000300800 */
[----:B------:R-:W2:Y:S04]  /*bf810*/  LDL.LU R15, [R1+0x28bc] ;  /* 0x0028bc00010f7983 */ /* 0x000ea80000300800 */
[----:B------:R-:W2:Y:S01]  /*bf820*/  LDL.LU R20, [R1+0x2af4] ;  /* 0x002af40001147983 */ /* 0x000ea20000300800 */
[----:B----4-:R-:W-:-:S03]  /*bf830*/  ISETP.LT.AND P1, PT, R14, c[0x0][0x17c], !P0 ;  /* 0x00005f000e007a0c */ /* 0x010fc60004721270 */
[----:B------:R-:W4:Y:S04]  /*bf840*/  LDL.LU R14, [R1+0x28c0] ;  /* 0x0028c000010e7983 */ /* 0x000f280000300800 */
[----:B------:R-:W4:Y:S01]  /*bf850*/  LDL.LU R26, [R1+0x20c] ;  /* 0x00020c00011a7983 */ /* 0x000f220000300800 */
[----:B---3--:R-:W-:-:S03]  /*bf860*/  ISETP.LT.AND P4, PT, R13, c[0x0][0x17c], !P0 ;  /* 0x00005f000d007a0c */ /* 0x008fc60004781270 */
[----:B------:R-:W3:Y:S01]  /*bf870*/  LDL.LU R13, [R1+0x28b8] ;  /* 0x0028b800010d7983 */ /* 0x000ee20000300800 */
[----:B-----5:R-:W-:-:S03]  /*bf880*/  ISETP.LT.AND P3, PT, R11, c[0x0][0x17c], !P0 ;  /* 0x00005f000b007a0c */ /* 0x020fc60004761270 */
[----:B------:R-:W5:Y:S01]  /*bf890*/  LDL.LU R11, [R1+0x28ac] ;  /* 0x0028ac00010b7983 */ /* 0x000f620000300800 */
[----:B------:R-:W-:Y:S02]  /*bf8a0*/  IADD3 R3, R10, c[0x0][0x198], RZ ;  /* 0x000066000a037a10 */ /* 0x000fe40007ffe0ff */
[----:B------:R-:W-:Y:S01]  /*bf8b0*/  ISETP.LT.AND P5, PT, R18, c[0x0][0x17c], !P0 ;  /* 0x00005f0012007a0c */ /* 0x000fe200047a1270 */
[----:B------:R-:W3:Y:S01]  /*bf8c0*/  LDL.LU R24, [R1+0x23c] ;  /* 0x00023c0001187983 */ /* 0x000ee20000300800 */
[C---:B0-----:R-:W-:Y:S02]  /*bf8d0*/  LEA R8, P6, R3.reuse, R0, 0x1 ;  /* 0x0000000003087211 */ /* 0x041fe400078c08ff */
[C---:B------:R-:W-:Y:S02]  /*bf8e0*/  IADD3 R10, R3.reuse, c[0x0][0x198], RZ ;  /* 0x00006600030a7a10 */ /* 0x040fe40007ffe0ff */
[----:B------:R-:W-:Y:S02]  /*bf8f0*/  LEA.HI.X.SX32 R9, R3, R2, 0x1, P6 ;  /* 0x0000000203097211 */ /* 0x000fe400030f0eff */
[----:B-1----:R-:W-:-:S02]  /*bf900*/  LEA R4, P6, R10, R0, 0x1 ;  /* 0x000000000a047211 */ /* 0x002fc400078c08ff */
[----:B------:R-:W-:Y:S02]  /*bf910*/  PRMT R6, R7, 0x7632, R6 ;  /* 0x0000763207067816 */ /* 0x000fe40000000006 */
[----:B------:R-:W-:Y:S01]  /*bf920*/  LEA.HI.X.SX32 R5, R10, R2, 0x1, P6 ;  /* 0x000000020a057211 */ /* 0x000fe200030f0eff */
[----:B------:R-:W-:Y:S04]  /*bf930*/  STL [R1+0x2ae8], R19 ;  /* 0x002ae81301007387 */ /* 0x000fe80000100800 */
[----:B------:R0:W-:Y:S04]  /*bf940*/  @P5 STG.E.U16 [R8.64], R6 ;  /* 0x0000000608005986 */ /* 0x0001e8000c101506 */
[----:B------:R1:W-:Y:S04]  /*bf950*/  @P2 STG.E.U16 [R4.64], R19 ;  /* 0x0000001304002986 */ /* 0x0003e8000c101506 */
[----:B------:R-:W-:Y:S01]  /*bf960*/  STL [R1+0x2ae4], R16 ;  /* 0x002ae41001007387 */ /* 0x000fe20000100800 */
[----:B0-----:R-:W-:-:S03]  /*bf970*/  PRMT R8, R19, 0x7632, R8 ;  /* 0x0000763213087816 */ /* 0x001fc60000000008 */
[----:B------:R-:W3:Y:S01]  /*bf980*/  LDL.LU R21, [R1+0x24c] ;  /* 0x00024c0001157983 */ /* 0x000ee20000300800 */
[----:B------:R-:W-:-:S04]  /*bf990*/  IADD3 R3, R10, c[0x0][0x198], RZ ;  /* 0x000066000a037a10 */ /* 0x000fc80007ffe0ff */
[C---:B------:R-:W-:Y:S02]  /*bf9a0*/  LEA R6, P6, R3.reuse, R0, 0x1 ;  /* 0x0000000003067211 */ /* 0x040fe400078c08ff */
[C---:B------:R-:W-:Y:S02]  /*bf9b0*/  IADD3 R9, R3.reuse, c[0x0][0x198], RZ ;  /* 0x0000660003097a10 */ /* 0x040fe40007ffe0ff */
[----:B------:R-:W-:Y:S02]  /*bf9c0*/  LEA.HI.X.SX32 R7, R3, R2, 0x1, P6 ;  /* 0x0000000203077211 */ /* 0x000fe400030f0eff */
[C---:B-1----:R-:W-:Y:S02]  /*bf9d0*/  LEA R4, P6, R9.reuse, R0, 0x1 ;  /* 0x0000000009047211 */ /* 0x042fe400078c08ff */
[C---:B------:R-:W-:Y:S02]  /*bf9e0*/  IADD3 R3, R9.reuse, c[0x0][0x198], RZ ;  /* 0x0000660009037a10 */ /* 0x040fe40007ffe0ff */
[----:B------:R-:W-:Y:S01]  /*bf9f0*/  LEA.HI.X.SX32 R5, R9, R2, 0x1, P6 ;  /* 0x0000000209057211 */ /* 0x000fe200030f0eff */
[----:B------:R0:W-:Y:S02]  /*bfa00*/  @P1 STG.E.U16 [R6.64], R8 ;  /* 0x0000000806001986 */ /* 0x0001e4000c101506 */
[----:B0-----:R-:W-:-:S04]  /*bfa10*/  LEA R6, P6, R3, R0, 0x1 ;  /* 0x0000000003067211 */ /* 0x001fc800078c08ff */
[----:B------:R-:W-:Y:S02]  /*bfa20*/  LEA.HI.X.SX32 R7, R3, R2, 0x1, P6 ;  /* 0x0000000203077211 */ /* 0x000fe400030f0eff */
[----:B--2---:R-:W-:Y:S02]  /*bfa30*/  ISETP.LT.AND P5, PT, R17, c[0x0][0x17c], !P0 ;  /* 0x00005f0011007a0c */ /* 0x004fe400047a1270 */
[----:B------:R-:W0:Y:S01]  /*bfa40*/  LDS.128 R16, [R20] ;  /* 0x0000000014107984 */ /* 0x000e220000000c00 */
[----:B------:R-:W-:-:S03]  /*bfa50*/  ISETP.LT.AND P2, PT, R15, c[0x0][0x17c], !P0 ;  /* 0x00005f000f007a0c */ /* 0x000fc60004741270 */
[----:B------:R-:W2:Y:S01]  /*bfa60*/  LDL.LU R15, [R1+0x28c4] ;  /* 0x0028c400010f7983 */ /* 0x000ea20000300800 */
[----:B----4-:R-:W-:-:S03]  /*bfa70*/  ISETP.LT.AND P1, PT, R14, c[0x0][0x17c], !P0 ;  /* 0x00005f000e007a0c */ /* 0x010fc60004721270 */
[----:B------:R-:W4:Y:S01]  /*bfa80*/  LDL.LU R14, [R1+0x28c8] ;  /* 0x0028c800010e7983 */ /* 0x000f220000300800 */
[----:B------:R-:W-:-:S03]  /*bfa90*/  PRMT R8, R26, 0x7632, R8 ;  /* 0x000076321a087816 */ /* 0x000fc60000000008 */
[----:B------:R1:W-:Y:S04]  /*bfaa0*/  @P4 STG.E.U16 [R4.64], R26 ;  /* 0x0000001a04004986 */ /* 0x0003e8000c101506 */
[----:B------:R-:W-:Y:S04]  /*bfab0*/  @P3 STG.E.U16 [R6.64], R8 ;  /* 0x0000000806003986 */ /* 0x000fe8000c101506 */
[----:B-1----:R-:W2:Y:S01]  /*bfac0*/  LDL.LU R26, [R1+0x25c] ;  /* 0x00025c00011a7983 */ /* 0x002ea20000300800 */
[----:B-----5:R-:W-:-:S03]  /*bfad0*/  ISETP.LT.AND P3, PT, R11, c[0x0][0x17c], !P0 ;  /* 0x00005f000b007a0c */ /* 0x020fc60004761270 */
[----:B0-----:R-:W-:Y:S04]  /*bfae0*/  STL [R1+0x54], R17 ;  /* 0x0000541101007387 */ /* 0x001fe80000100800 */
[----:B------:R0:W-:Y:S02]  /*bfaf0*/  STL.64 [R1+0x58], R18 ;  /* 0x0000581201007387 */ /* 0x0001e40000100a00 */
[----:B0-----:R-:W-:-:S05]  /*bfb00*/  IMAD.MOV.U32 R18, RZ, RZ, R16 ;  /* 0x000000ffff127224 */ /* 0x001fca00078e0010 */
[----:B------:R-:W-:Y:S04]  /*bfb10*/  STL [R1+0x2af0], R18 ;  /* 0x002af01201007387 */ /* 0x000fe80000100800 */
[----:B------:R-:W5:Y:S04]  /*bfb20*/  LDL.LU R11, [R1+0x28d0] ;  /* 0x0028d000010b7983 */ /* 0x000f680000300800 */
[----:B------:R-:W0:Y:S01]  /*bfb30*/  LDS.128 R16, [R27] ;  /* 0x000000001b107984 */ /* 0x000e220000000c00 */
[----:B------:R-:W-:-:S04]  /*bfb40*/  IADD3 R9, R3, c[0x0][0x198], RZ ;  /* 0x0000660003097a10 */ /* 0x000fc80007ffe0ff */
[C---:B------:R-:W-:Y:S02]  /*bfb50*/  LEA R4, P6, R9.reuse, R0, 0x1 ;  /* 0x0000000009047211 */ /* 0x040fe400078c08ff */
[C---:B------:R-:W-:Y:S02]  /*bfb60*/  IADD3 R3, R9.reuse, c[0x0][0x198], RZ ;  /* 0x0000660009037a10 */ /* 0x040fe40007ffe0ff */
[----:B------:R-:W-:Y:S02]  /*bfb70*/  LEA.HI.X.SX32 R5, R9, R2, 0x1, P6 ;  /* 0x0000000209057211 */ /* 0x000fe400030f0eff */
[C---:B------:R-:W-:Y:S02]  /*bfb80*/  LEA R6, P6, R3.reuse, R0, 0x1 ;  /* 0x0000000003067211 */ /* 0x040fe400078c08ff */
[C---:B------:R-:W-:Y:S01]  /*bfb90*/  IADD3 R8, R3.reuse, c[0x0][0x198], RZ ;  /* 0x0000660003087a10 */ /* 0x040fe20007ffe0ff */
[----:B---3--:R1:W-:Y:S01]  /*bfba0*/  @P5 STG.E.U16 [R4.64], R24 ;  /* 0x0000001804005986 */ /* 0x0083e2000c101506 */
[----:B------:R-:W-:-:S02]  /*bfbb0*/  LEA.HI.X.SX32 R7, R3, R2, 0x1, P6 ;  /* 0x0000000203077211 */ /* 0x000fc400030f0eff */
[----:B------:R-:W-:Y:S01]  /*bfbc0*/  PRMT R9, R24, 0x7632, R9 ;  /* 0x0000763218097816 */ /* 0x000fe20000000009 */
[----:B------:R-:W-:Y:S01]  /*bfbd0*/  STL [R1+0x2aec], R20 ;  /* 0x002aec1401007387 */ /* 0x000fe20000100800 */
[----:B------:R-:W-:-:S03]  /*bfbe0*/  ISETP.LT.AND P4, PT, R13, c[0x0][0x17c], !P0 ;  /* 0x00005f000d007a0c */ /* 0x000fc60004781270 */
[----:B------:R-:W3:Y:S01]  /*bfbf0*/  LDL.LU R13, [R1+0x28cc] ;  /* 0x0028cc00010d7983 */ /* 0x000ee20000300800 */
[----:B-1----:R-:W-:-:S04]  /*bfc00*/  LEA R4, P6, R8, R0, 0x1 ;  /* 0x0000000008047211 */ /* 0x002fc800078c08ff */
[----:B------:R-:W-:Y:S01]  /*bfc10*/  LEA.HI.X.SX32 R5, R8, R2, 0x1, P6 ;  /* 0x0000000208057211 */ /* 0x000fe200030f0eff */
[----:B------:R-:W-:Y:S04]  /*bfc20*/  @P2 STG.E.U16 [R6.64], R9 ;  /* 0x0000000906002986 */ /* 0x000fe8000c101506 */
[----:B------:R-:W-:Y:S04]  /*bfc30*/  @P1 STG.E.U16 [R4.64], R21 ;  /* 0x0000001504001986 */ /* 0x000fe8000c101506 */
[----:B0-----:R-:W-:Y:S04]  /*bfc40*/  STL [R1+0x44], R17 ;  /* 0x0000441101007387 */ /* 0x001fe80000100800 */
[----:B------:R0:W-:Y:S04]  /*bfc50*/  STL.64 [R1+0x48], R18 ;  /* 0x0000481201007387 */ /* 0x0001e80000100a00 */
[----:B0-----:R-:W3:Y:S01]  /*bfc60*/  LDL.LU R18, [R1+0x2af0] ;  /* 0x002af00001127983 */ /* 0x001ee20000300800 */
[----:B----4-:R-:W-:-:S03]  /*bfc70*/  ISETP.LT.AND P2, PT, R14, c[0x0][0x17c], !P0 ;  /* 0x00005f000e007a0c */ /* 0x010fc60004741270 */
[----:B------:R-:W4:Y:S01]  /*bfc80*/  LDL.LU R14, [R1+0x28d4] ;  /* 0x0028d400010e7983 */ /* 0x000f220000300800 */
[----:B-----5:R-:W-:-:S03]  /*bfc90*/  ISETP.LT.AND P1, PT, R11, c[0x0][0x17c], !P0 ;  /* 0x00005f000b007a0c */ /* 0x020fc60004721270 */
[----:B------:R-:W5:Y:S01]  /*bfca0*/  LDL.LU R11, [R1+0x28d8] ;  /* 0x0028d800010b7983 */ /* 0x000f620000300800 */
[----:B------:R-:W-:-:S03]  /*bfcb0*/  PRMT R10, R21, 0x7632, R10 ;  /* 0x00007632150a7816 */ /* 0x000fc6000000000a */
[----:B------:R-:W0:Y:S01]  /*bfcc0*/  LDS.128 R20, [R28] ;  /* 0x000000001c147984 */ /* 0x000e220000000c00 */
[----:B------:R-:W-:-:S04]  /*bfcd0*/  IADD3 R3, R8, c[0x0][0x198], RZ ;  /* 0x0000660008037a10 */ /* 0x000fc80007ffe0ff */
[C---:B------:R-:W-:Y:S02]  /*bfce0*/  LEA R6, P6, R3.reuse, R0, 0x1 ;  /* 0x0000000003067211 */ /* 0x040fe400078c08ff */
[C---:B------:R-:W-:Y:S02]  /*bfcf0*/  IADD3 R9, R3.reuse, c[0x0][0x198], RZ ;  /* 0x0000660003097a10 */ /* 0x040fe40007ffe0ff */
[----:B------:R-:W-:Y:S02]  /*bfd00*/  LEA.HI.X.SX32 R7, R3, R2, 0x1, P6 ;  /* 0x0000000203077211 */ /* 0x000fe400030f0eff */
[----:B------:R-:W-:Y:S02]  /*bfd10*/  LEA R8, P6, R9, R0, 0x1 ;  /* 0x0000000009087211 */ /* 0x000fe400078c08ff */
[----:B--2---:R-:W-:Y:S02]  /*bfd20*/  ISETP.LT.AND P5, PT, R15, c[0x0][0x17c], !P0 ;  /* 0x00005f000f007a0c */ /* 0x004fe400047a1270 */
[----:B------:R-:W-:-:S02]  /*bfd30*/  IADD3 R3, R9, c[0x0][0x198], RZ ;  /* 0x0000660009037a10 */ /* 0x000fc40007ffe0ff */
[----:B------:R-:W-:Y:S02]  /*bfd40*/  LEA.HI.X.SX32 R9, R9, R2, 0x1, P6 ;  /* 0x0000000209097211 */ /* 0x000fe400030f0eff */
[C---:B------:R-:W-:Y:S01]  /*bfd50*/  LEA R4, P6, R3.reuse, R0, 0x1 ;  /* 0x0000000003047211 */ /* 0x040fe200078c08ff */
[----:B------:R-:W-:Y:S03]  /*bfd60*/  @P4 STG.E.U16 [R6.64], R10 ;  /* 0x0000000a06004986 */ /* 0x000fe6000c101506 */
[----:B------:R-:W-:Y:S01]  /*bfd70*/  LEA.HI.X.SX32 R5, R3, R2, 0x1, P6 ;  /* 0x0000000203057211 */ /* 0x000fe200030f0eff */
[----:B------:R1:W-:Y:S01]  /*bfd80*/  @P3 STG.E.U16 [R8.64], R26 ;  /* 0x0000001a08003986 */ /* 0x0003e2000c101506 */
[----:B---3--:R-:W-:Y:S01]  /*bfd90*/  ISETP.LT.AND P4, PT, R13, c[0x0][0x17c], !P0 ;  /* 0x00005f000d007a0c */ /* 0x008fe20004781270 */
[----:B------:R-:W-:Y:S01]  /*bfda0*/  IMAD.MOV.U32 R15, RZ, RZ, R16 ;  /* 0x000000ffff0f7224 */ /* 0x000fe200078e0010 */
[----:B-1----:R-:W-:Y:S01]  /*bfdb0*/  PRMT R8, R26, 0x7632, R8 ;  /* 0x000076321a087816 */ /* 0x002fe20000000008 */
[----:B0-----:R-:W-:Y:S01]  /*bfdc0*/  STL [R1+0x74], R21 ;  /* 0x0000741501007387 */ /* 0x001fe20000100800 */
[----:B------:R-:W-:-:S03]  /*bfdd0*/  IMAD.MOV.U32 R13, RZ, RZ, R20 ;  /* 0x000000ffff0d7224 */ /* 0x000fc600078e0014 */
[----:B------:R-:W-:Y:S04]  /*bfde0*/  STL.64 [R1+0x78], R22 ;  /* 0x0000781601007387 */ /* 0x000fe80000100a00 */
[----:B------:R-:W2:Y:S04]  /*bfdf0*/  LDL.LU R20, [R1+0x2aec] ;  /* 0x002aec0001147983 */ /* 0x000ea80000300800 */
[----:B------:R-:W-:Y:S04]  /*bfe00*/  @P5 STG.E.U16 [R4.64], R8 ;  /* 0x0000000804005986 */ /* 0x000fe8000c101506 */
[----:B------:R-:W3:Y:S04]  /*bfe10*/  LDL.LU R17, [R1+0x28dc] ;  /* 0x0028dc0001117983 */ /* 0x000ee80000300800 */
[----:B------:R-:W2:Y:S01]  /*bfe20*/  LDL.LU R16, [R1+0x28e0] ;  /* 0x0028e00001107983 */ /* 0x000ea20000300800 */
[----:B----4-:R-:W-:-:S02]  /*bfe30*/  ISETP.LT.AND P3, PT, R14, c[0x0][0x17c], !P0 ;  /* 0x00005f000e007a0c */ /* 0x010fc40004761270 */
[----:B-----5:R-:W-:Y:S02]  /*bfe40*/  ISETP.LT.AND P5, PT, R11, c[0x0][0x17c], !P0 ;  /* 0x00005f000b007a0c */ /* 0x020fe400047a1270 */
[----:B------:R-:W0:Y:S04]  /*bfe50*/  LDS.128 R8, [R29] ;  /* 0x000000001d087984 */ /* 0x000e280000000c00 */
[----:B0-----:R-:W-:Y:S04]  /*bfe60*/  STL [R1+0x14], R9 ;  /* 0x0000140901007387 */ /* 0x001fe80000100800 */
[----:B------:R0:W-:Y:S04]  /*bfe70*/  STL.64 [R1+0x18], R10 ;  /* 0x0000180a01007387 */ /* 0x0001e80000100a00 */
[----:B------:R-:W4:Y:S04]  /*bfe80*/  LDL.LU R14, [R1+0x28e4] ;  /* 0x0028e400010e7983 */ /* 0x000f280000300800 */
[----:B0-----:R-:W5:Y:S01]  /*bfe90*/  LDL.LU R11, [R1+0x28e8] ;  /* 0x0028e800010b7983 */ /* 0x001f620000300800 */
[----:B------:R-:W-:-:S04]  /*bfea0*/  IADD3 R7, R3, c[0x0][0x198], RZ ;  /* 0x0000660003077a10 */ /* 0x000fc80007ffe0ff */
[C---:B------:R-:W-:Y:S02]  /*bfeb0*/  LEA R6, P6, R7.reuse, R0, 0x1 ;  /* 0x0000000007067211 */ /* 0x040fe400078c08ff */
[C---:B------:R-:W-:Y:S02]  /*bfec0*/  IADD3 R3, R7.reuse, c[0x0][0x198], RZ ;  /* 0x0000660007037a10 */ /* 0x040fe40007ffe0ff */
[----:B------:R-:W-:Y:S02]  /*bfed0*/  LEA.HI.X.SX32 R7, R7, R2, 0x1, P6 ;  /* 0x0000000207077211 */ /* 0x000fe400030f0eff */
[----:B------:R-:W-:-:S03]  /*bfee0*/  LEA R4, P6, R3, R0, 0x1 ;  /* 0x0000000003047211 */ /* 0x000fc600078c08ff */
[----:B------:R0:W-:Y:S01]  /*bfef0*/  @P2 STG.E.U16 [R6.64], R18 ;  /* 0x0000001206002986 */ /* 0x0001e2000c101506 */
[----:B------:R-:W-:Y:S02]  /*bff00*/  LEA.HI.X.SX32 R5, R3, R2, 0x1, P6 ;  /* 0x0000000203057211 */ /* 0x000fe400030f0eff */
[----:B---3--:R-:W-:Y:S02]  /*bff10*/  ISETP.LT.AND P2, PT, R17, c[0x0][0x17c], !P0 ;  /* 0x00005f0011007a0c */ /* 0x008fe40004741270 */
[----:B0-----:R-:W-:-:S05]  /*bff20*/  PRMT R7, R18, 0x7632, R7 ;  /* 0x0000763212077816 */ /* 0x001fca0000000007 */
[----:B------:R0:W-:Y:S01]  /*bff30*/  @P1 STG.E.U16 [R4.64], R7 ;  /* 0x0000000704001986 */ /* 0x0001e2000c101506 */
[----:B--2---:R-:W-:-:S03]  /*bff40*/  ISETP.LT.AND P1, PT, R16, c[0x0][0x17c], !P0 ;  /* 0x00005f0010007a0c */ /* 0x004fc60004721270 */
[----:B------:R-:W1:Y:S01]  /*bff50*/  LDS.128 R16, [R20+0x800] ;  /* 0x0008000014107984 */ /* 0x000e620000000c00 */
[----:B------:R-:W-:Y:S01]  /*bff60*/  IADD3 R6, R3, c[0x0][0x198], RZ ;  /* 0x0000660003067a10 */ /* 0x000fe20007ffe0ff */
[----:B------:R-:W-:-:S03]  /*bff70*/  IMAD.MOV.U32 R10, RZ, RZ, R8 ;  /* 0x000000ffff0a7224 */ /* 0x000fc600078e0008 */
[C---:B------:R-:W-:Y:S02]  /*bff80*/  LEA R8, P6, R6.reuse, R0, 0x1 ;  /* 0x0000000006087211 */ /* 0x040fe400078c08ff */
[C---:B------:R-:W-:Y:S02]  /*bff90*/  IADD3 R3, R6.reuse, c[0x0][0x198], RZ ;  /* 0x0000660006037a10 */ /* 0x040fe40007ffe0ff */
[----:B------:R-:W-:Y:S02]  /*bffa0*/  LEA.HI.X.SX32 R9, R6, R2, 0x1, P6 ;  /* 0x0000000206097211 */ /* 0x000fe400030f0eff */
[----:B0-----:R-:W-:-:S03]  /*bffb0*/  LEA R4, P6, R3, R0, 0x1 ;  /* 0x0000000003047211 */ /* 0x001fc600078c08ff */
[----:B------:R0:W-:Y:S01]  /*bffc0*/  @P4 STG.E.U16 [R8.64], R15 ;  /* 0x0000000f08004986 */ /* 0x0001e2000c101506 */
[----:B------:R-:W-:Y:S02]  /*bffd0*/  LEA.HI.X.SX32 R5, R3, R2, 0x1, P6 ;  /* 0x0000000203057211 */ /* 0x000fe400030f0eff */
[----:B0-----:R-:W-:-:S05]  /*bffe0*/  PRMT R8, R15, 0x7632, R8 ;  /* 0x000076320f087816 */ /* 0x001fca0000000008 */
[----:B------:R-:W-:Y:S04]  /*bfff0*/  @P3 STG.E.U16 [R4.64], R8 ;  /* 0x0000000804003986 */ /* 0x000fe8000c101506 */
[----:B-1----:R-:W-:Y:S04]  /*c0000*/  STL [R1+0xa4], R17 ;  /* 0x0000a41101007387 */ /* 0x002fe80000100800 */
[----:B------:R-:W-:Y:S04]  /*c0010*/  STL.64 [R1+0xa8], R18 ;  /* 0x0000a81201007387 */ /* 0x000fe80000100a00 */
[----:B------:R-:W2:Y:S01]  /*c0020*/  LDL.LU R15, [R1+0x28ec] ;  /* 0x0028ec00010f7983 */ /* 0x000ea20000300800 */
[----:B------:R-:W-:-:S03]  /*c0030*/  IMAD.MOV.U32 R21, RZ, RZ, R16 ;  /* 0x000000ffff157224 */ /* 0x000fc600078e0010 */
[----:B------:R-:W0:Y:S01]  /*c0040*/  LDS.128 R16, [R27+0x800] ;  /* 0x000800001b107984 */ /* 0x000e220000000c00 */
[----:B------:R-:W-:-:S04]  /*c0050*/  IADD3 R7, R3, c[0x0][0x198], RZ ;  /* 0x0000660003077a10 */ /* 0x000fc80007ffe0ff */
[C---:B------:R-:W-:Y:S02]  /*c0060*/  LEA R6, P6, R7.reuse, R0, 0x1 ;  /* 0x0000000007067211 */ /* 0x040fe400078c08ff */
[C---:B------:R-:W-:Y:S02]  /*c0070*/  IADD3 R3, R7.reuse, c[0x0][0x198], RZ ;  /* 0x0000660007037a10 */ /* 0x040fe40007ffe0ff */
[----:B------:R-:W-:-:S05]  /*c0080*/  LEA.HI.X.SX32 R7, R7, R2, 0x1, P6 ;  /* 0x0000000207077211 */ /* 0x000fca00030f0eff */
[----:B------:R1:W-:Y:S02]  /*c0090*/  @P5 STG.E.U16 [R6.64], R13 ;  /* 0x0000000d06005986 */ /* 0x0003e4000c101506 */
[----:B-1----:R-:W-:Y:S02]  /*c00a0*/  PRMT R7, R13, 0x7632, R7 ;  /* 0x000076320d077816 */ /* 0x002fe40000000007 */
[----:B-----5:R-:W-:Y:S02]  /*c00b0*/  ISETP.LT.AND P3, PT, R11, c[0x0][0x17c], !P0 ;  /* 0x00005f000b007a0c */ /* 0x020fe40004761270 */
[----:B------:R-:W3:Y:S04]  /*c00c0*/  LDL.LU R11, [R1+0x28f0] ;  /* 0x0028f000010b7983 */ /* 0x000ee80000300800 */
[----:B0-----:R-:W-:Y:S04]  /*c00d0*/  STL [R1+0x94], R17 ;  /* 0x0000941101007387 */ /* 0x001fe80000100800 */
[----:B------:R0:W-:Y:S01]  /*c00e0*/  STL.64 [R1+0x98], R18 ;  /* 0x0000981201007387 */ /* 0x0001e20000100a00 */
[----:B----4-:R-:W-:Y:S01]  /*c00f0*/  ISETP.LT.AND P4, PT, R14, c[0x0][0x17c], !P0 ;  /* 0x00005f000e007a0c */ /* 0x010fe20004781270 */
[----:B0-----:R-:W-:-:S02]  /*c0100*/  IMAD.MOV.U32 R18, RZ, RZ, R16 ;  /* 0x000000ffff127224 */ /* 0x001fc400078e0010 */
[----:B------:R-:W4:Y:S04]  /*c0110*/  LDL.LU R19, [R1+0x2ae8] ;  /* 0x002ae80001137983 */ /* 0x000f280000300800 */
[----:B------:R-:W5:Y:S04]  /*c0120*/  LDL.LU R16, [R1+0x2ae4] ;  /* 0x002ae40001107983 */ /* 0x000f680000300800 */
[----:B------:R-:W-:Y:S04]  /*c0130*/  STL [R1+0x2ae0], R27 ;  /* 0x002ae01b01007387 */ /* 0x000fe80000100800 */
[----:B------:R-:W-:Y:S04]  /*c0140*/  STL [R1+0x2adc], R25 ;  /* 0x002adc1901007387 */ /* 0x000fe80000100800 */
[----:B------:R-:W4:Y:S04]  /*c0150*/  LDL.LU R14, [R1+0x28f4] ;  /* 0x0028f400010e7983 */ /* 0x000f280000300800 */
[----:B------:R-:W4:Y:S04]  /*c0160*/  LDL.LU R13, [R1+0x28f8] ;  /* 0x0028f800010d7983 */ /* 0x000f280000300800 */
[----:B------:R-:W0:Y:S01]  /*c0170*/  LDS.128 R24, [R28+0x800] ;  /* 0x000800001c187984 */ /* 0x000e220000000c00 */
[----:B------:R-:W-:-:S04]  /*c0180*/  LEA R4, P6, R3, R0, 0x1 ;  /* 0x0000000003047211 */ /* 0x000fc800078c08ff */
[----:B------:R-:W-:-:S05]  /*c0190*/  LEA.HI.X.SX32 R5, R3, R2, 0x1, P6 ;  /* 0x0000000203057211 */ /* 0x000fca00030f0eff */
[----:B------:R-:W-:Y:S01]  /*c01a0*/  @P2 STG.E.U16 [R4.64], R7 ;  /* 0x0000000704002986 */ /* 0x000fe2000c101506 */
[----:B------:R-:W-:-:S03]  /*c01b0*/  IADD3 R6, R3, c[0x0][0x198], RZ ;  /* 0x0000660003067a10 */ /* 0x000fc60007ffe0ff */
[----:B0-----:R-:W-:Y:S04]  /*c01c0*/  STL [R1+0x84], R25 ;  /* 0x0000841901007387 */ /* 0x001fe80000100800 */
[----:B------:R-:W-:Y:S01]  /*c01d0*/  STL.64 [R1+0x88], R26 ;  /* 0x0000881a01007387 */ /* 0x000fe20000100a00 */
[----:B------:R-:W-:-:S04]  /*c01e0*/  LEA R8, P6, R6, R0, 0x1 ;  /* 0x0000000006087211 */ /* 0x000fc800078c08ff */
[----:B------:R-:W-:Y:S02]  /*c01f0*/  LEA.HI.X.SX32 R9, R6, R2, 0x1, P6 ;  /* 0x0000000206097211 */ /* 0x000fe400030f0eff */
[----:B--2---:R-:W-:Y:S02]  /*c0200*/  ISETP.LT.AND P5, PT, R15, c[0x0][0x17c], !P0 ;  /* 0x00005f000f007a0c */ /* 0x004fe400047a1270 */
[----:B------:R-:W2:Y:S04]  /*c0210*/  LDL.LU R15, [R1+0x28fc] ;  /* 0x0028fc00010f7983 */ /* 0x000ea80000300800 */
[----:B------:R0:W-:Y:S02]  /*c0220*/  @P1 STG.E.U16 [R8.64], R10 ;  /* 0x0000000a08001986 */ /* 0x0001e4000c101506 */
[----:B0-----:R-:W-:-:S02]  /*c0230*/  PRMT R8, R10, 0x7632, R8 ;  /* 0x000076320a087816 */ /* 0x001fc40000000008 */
[----:B------:R-:W2:Y:S01]  /*c0240*/  LDL.LU R10, [R1+0x2900] ;  /* 0x00290000010a7983 */ /* 0x000ea20000300800 */
[----:B------:R-:W-:-:S04]  /*c0250*/  IADD3 R3, R6, c[0x0][0x198], RZ ;  /* 0x0000660006037a10 */ /* 0x000fc80007ffe0ff */
[----:B------:R-:W-:-:S04]  /*c0260*/  LEA R4, P6, R3, R0, 0x1 ;  /* 0x0000000003047211 */ /* 0x000fc800078c08ff */
[----:B------:R-:W-:-:S05]  /*c0270*/  LEA.HI.X.SX32 R5, R3, R2, 0x1, P6 ;  /* 0x0000000203057211 */ /* 0x000fca00030f0eff */
[----:B------:R-:W-:Y:S01]  /*c0280*/  @P4 STG.E.U16 [R4.64], R8 ;  /* 0x0000000804004986 */ /* 0x000fe2000c101506 */
[----:B---3--:R-:W-:Y:S01]  /*c0290*/  ISETP.LT.AND P2, PT, R11, c[0x0][0x17c], !P0 ;  /* 0x00005f000b007a0c */ /* 0x008fe20004741270 */
[----:B------:R-:W-:Y:S02]  /*c02a0*/  IMAD.MOV.U32 R11, RZ, RZ, R24 ;  /* 0x000000ffff0b7224 */ /* 0x000fe400078e0018 */
[----:B------:R-:W0:Y:S04]  /*c02b0*/  LDS.128 R24, [R29+0x800] ;  /* 0x000800001d187984 */ /* 0x000e280000000c00 */
[----:B0-----:R-:W-:Y:S01]  /*c02c0*/  STL [R1+0x4], R25 ;  /* 0x0000041901007387 */ /* 0x001fe20000100800 */
[----:B------:R-:W-:-:S03]  /*c02d0*/  IMAD.MOV.U32 R17, RZ, RZ, R24 ;  /* 0x000000ffff117224 */ /* 0x000fc600078e0018 */
[----:B------:R-:W-:Y:S04]  /*c02e0*/  STL.64 [R1+0x8], R26 ;  /* 0x0000081a01007387 */ /* 0x000fe80000100a00 */
[----:B------:R-:W0:Y:S01]  /*c02f0*/  LDS.128 R24, [R20+0x1000] ;  /* 0x0010000014187984 */ /* 0x000e220000000c00 */
[----:B----4-:R-:W-:Y:S02]  /*c0300*/  ISETP.LT.AND P1, PT, R14, c[0x0][0x17c], !P0 ;  /* 0x00005f000e007a0c */ /* 0x010fe40004721270 */
[----:B------:R-:W-:Y:S01]  /*c0310*/  ISETP.LT.AND P4, PT, R13, c[0x0][0x17c], !P0 ;  /* 0x00005f000d007a0c */ /* 0x000fe20004781270 */
[----:B------:R-:W3:Y:S04]  /*c0320*/  LDL.LU R14, [R1+0x2904] ;  /* 0x00290400010e7983 */ /* 0x000ee80000300800 */
[----:B------:R-:W4:Y:S04]  /*c0330*/  LDL.LU R13, [R1+0x2908] ;  /* 0x00290800010d7983 */ /* 0x000f280000300800 */
[----:B------:R-:W-:Y:S04]  /*c0340*/  STL [R1+0x2ad8], R19 ;  /* 0x002ad81301007387 */ /* 0x000fe80000100800 */
[----:B-----5:R-:W-:Y:S04]  /*c0350*/  STL.64 [R1+0x2ad0], R16 ;  /* 0x002ad01001007387 */ /* 0x020fe80000100a00 */
[----:B0-----:R-:W-:Y:S04]  /*c0360*/  STL [R1+0x64], R25 ;  /* 0x0000641901007387 */ /* 0x001fe80000100800 */
[----:B------:R0:W-:Y:S04]  /*c0370*/  STL.64 [R1+0x68], R26 ;  /* 0x0000681a01007387 */ /* 0x0001e80000100a00 */
[----:B0-----:R-:W5:Y:S01]  /*c0380*/  LDL.LU R27, [R1+0x2ae0] ;  /* 0x002ae000011b7983 */ /* 0x001f620000300800 */
[----:B------:R-:W-:-:S03]  /*c0390*/  IADD3 R7, R3, c[0x0][0x198], RZ ;  /* 0x0000660003077a10 */ /* 0x000fc60007ffe0ff */
[----:B------:R-:W3:Y:S01]  /*c03a0*/  LDL.LU R25, [R1+0x2adc] ;  /* 0x002adc0001197983 */ /* 0x000ee20000300800 */
[C---:B------:R-:W-:Y:S02]  /*c03b0*/  LEA R6, P6, R7.reuse, R0, 0x1 ;  /* 0x0000000007067211 */ /* 0x040fe400078c08ff */
[C---:B------:R-:W-:Y:S02]  /*c03c0*/  IADD3 R3, R7.reuse, c[0x0][0x198], RZ ;  /* 0x0000660007037a10 */ /* 0x040fe40007ffe0ff */
[----:B------:R-:W-:Y:S02]  /*c03d0*/  LEA.HI.X.SX32 R7, R7, R2, 0x1, P6 ;  /* 0x0000000207077211 */ /* 0x000fe400030f0eff */
[----:B------:R-:W-:-:S03]  /*c03e0*/  LEA R4, P6, R3, R0, 0x1 ;  /* 0x0000000003047211 */ /* 0x000fc600078c08ff */
[----:B------:R0:W-:Y:S01]  /*c03f0*/  @P3 STG.E.U16 [R6.64], R21 ;  /* 0x0000001506003986 */ /* 0x0001e2000c101506 */
[----:B------:R-:W-:Y:S02]  /*c0400*/  LEA.HI.X.SX32 R5, R3, R2, 0x1, P6 ;  /* 0x0000000203057211 */ /* 0x000fe400030f0eff */
[----:B--2---:R-:W-:Y:S01]  /*c0410*/  ISETP.LT.AND P3, PT, R15, c[0x0][0x17c], !P0 ;  /* 0x00005f000f007a0c */ /* 0x004fe20004761270 */
[----:B------:R-:W-:Y:S01]  /*c0420*/  IMAD.MOV.U32 R15, RZ, RZ, R24 ;  /* 0x000000ffff0f7224 */ /* 0x000fe200078e0018 */
[----:B0-----:R-:W-:-:S05]  /*c0430*/  PRMT R7, R21, 0x7632, R7 ;  /* 0x0000763215077816 */ /* 0x001fca0000000007 */
[----:B------:R-:W-:Y:S01]  /*c0440*/  @P5 STG.E.U16 [R4.64], R7 ;  /* 0x0000000704005986 */ /* 0x000fe2000c101506 */
[----:B------:R-:W-:-:S03]  /*c0450*/  ISETP.LT.AND P5, PT, R10, c[0x0][0x17c], !P0 ;  /* 0x00005f000a007a0c */ /* 0x000fc600047a1270 */
[----:B------:R-:W2:Y:S04]  /*c0460*/  LDL.LU R10, [R1+0x290c] ;  /* 0x00290c00010a7983 */ /* 0x000ea80000300800 */
[----:B------:R-:W-:Y:S04]  /*c0470*/  STL [R1+0x2acc], R15 ;  /* 0x002acc0f01007387 */ /* 0x000fe80000100800 */
[----:B------:R0:W-:Y:S04]  /*c0480*/  STL [R1+0x2ac8], R12 ;  /* 0x002ac80c01007387 */ /* 0x0001e80000100800 */
[----:B0-----:R-:W2:Y:S01]  /*c0490*/  LDL.LU R12, [R1+0x2910] ;  /* 0x00291000010c7983 */ /* 0x001ea20000300800 */
[----:B------:R-:W-:-:S04]  /*c04a0*/  IADD3 R6, R3, c[0x0][0x198], RZ ;  /* 0x0000660003067a10 */ /* 0x000fc80007ffe0ff */
[----:B------:R-:W-:-:S04]  /*c04b0*/  LEA R8, P6, R6, R0, 0x1 ;  /* 0x0000000006087211 */ /* 0x000fc800078c08ff */
[----:B------:R-:W-:-:S05]  /*c04c0*/  LEA.HI.X.SX32 R9, R6, R2, 0x1, P6 ;  /* 0x0000000206097211 */ /* 0x000fca00030f0eff */
[----:B------:R0:W-:Y:S02]  /*c04d0*/  @P2 STG.E.U16 [R8.64], R18 ;  /* 0x0000001208002986 */ /* 0x0001e4000c101506 */
[----:B0-----:R-:W-:Y:S02]  /*c04e0*/  PRMT R8, R18, 0x7632, R8 ;  /* 0x0000763212087816 */ /* 0x001fe40000000008 */
[----:B-----5:R-:W0:Y:S04]  /*c04f0*/  LDS.128 R16, [R27+0x1000] ;  /* 0x001000001b107984 */ /* 0x020e280000000c00 */
[----:B0-----:R-:W-:Y:S01]  /*c0500*/  STL [R1+0x34], R17 ;  /* 0x0000341101007387 */ /* 0x001fe20000100800 */
[----:B------:R-:W-:-:S03]  /*c0510*/  IMAD.MOV.U32 R23, RZ, RZ, R16 ;  /* 0x000000ffff177224 */ /* 0x000fc600078e0010 */
[----:B------:R0:W-:Y:S04]  /*c0520*/  STL.64 [R1+0x38], R18 ;  /* 0x0000381201007387 */ /* 0x0001e80000100a00 */
[----:B0-----:R-:W5:Y:S04]  /*c0530*/  LDL.LU R19, [R1+0x2ad8] ;  /* 0x002ad80001137983 */ /* 0x001f680000300800 */
[----:B------:R-:W5:Y:S01]  /*c0540*/  LDL.LU.64 R16, [R1+0x2ad0] ;  /* 0x002ad00001107983 */ /* 0x000f620000300a00 */
[----:B------:R-:W-:-:S04]  /*c0550*/  IADD3 R3, R6, c[0x0][0x198], RZ ;  /* 0x0000660006037a10 */ /* 0x000fc80007ffe0ff */
[C---:B------:R-:W-:Y:S02]  /*c0560*/  LEA R4, P6, R3.reuse, R0, 0x1 ;  /* 0x0000000003047211 */ /* 0x040fe400078c08ff */
[C---:B------:R-:W-:Y:S02]  /*c0570*/  IADD3 R7, R3.reuse, c[0x0][0x198], RZ ;  /* 0x0000660003077a10 */ /* 0x040fe40007ffe0ff */
[----:B------:R-:W-:Y:S02]  /*c0580*/  LEA.HI.X.SX32 R5, R3, R2, 0x1, P6 ;  /* 0x0000000203057211 */ /* 0x000fe400030f0eff */
[C---:B------:R-:W-:Y:S02]  /*c0590*/  LEA R6, P6, R7.reuse, R0, 0x1 ;  /* 0x0000000007067211 */ /* 0x040fe400078c08ff */
[C---:B------:R-:W-:Y:S01]  /*c05a0*/  IADD3 R3, R7.reuse, c[0x0][0x198], RZ ;  /* 0x0000660007037a10 */ /* 0x040fe20007ffe0ff */
[----:B------:R0:W-:Y:S01]  /*c05b0*/  @P1 STG.E.U16 [R4.64], R8 ;  /* 0x0000000804001986 */ /* 0x0001e2000c101506 */
[----:B------:R-:W-:-:S05]  /*c05c0*/  LEA.HI.X.SX32 R7, R7, R2, 0x1, P6 ;  /* 0x0000000207077211 */ /* 0x000fca00030f0eff */
[----:B------:R1:W-:Y:S01]  /*c05d0*/  @P4 STG.E.U16 [R6.64], R11 ;  /* 0x0000000b06004986 */ /* 0x0003e2000c101506 */
[----:B0-----:R-:W-:-:S04]  /*c05e0*/  LEA R4, P6, R3, R0, 0x1 ;  /* 0x0000000003047211 */ /* 0x001fc800078c08ff */
[----:B------:R-:W-:Y:S02]  /*c05f0*/  LEA.HI.X.SX32 R5, R3, R2, 0x1, P6 ;  /* 0x0000000203057211 */ /* 0x000fe400030f0eff */
[----:B-1----:R-:W-:Y:S02]  /*c0600*/  PRMT R7, R11, 0x7632, R7 ;  /* 0x000076320b077816 */ /* 0x002fe40000000007 */
[----:B---3--:R-:W-:Y:S01]  /*c0610*/  ISETP.LT.AND P2, PT, R14, c[0x0][0x17c], !P0 ;  /* 0x00005f000e007a0c */ /* 0x008fe20004741270 */
[----:B------:R-:W3:Y:S01]  /*c0620*/  LDL.LU R11, [R1+0x2914] ;  /* 0x00291400010b7983 */ /* 0x000ee20000300800 */
[----:B----4-:R-:W-:-:S03]  /*c0630*/  ISETP.LT.AND P1, PT, R13, c[0x0][0x17c], !P0 ;  /* 0x00005f000d007a0c */ /* 0x010fc60004721270 */
[----:B------:R-:W-:Y:S01]  /*c0640*/  @P3 STG.E.U16 [R4.64], R7 ;  /* 0x0000000704003986 */ /* 0x000fe2000c101506 */
[----:B--2---:R-:W-:-:S03]  /*c0650*/  ISETP.LT.AND P3, PT, R12, c[0x0][0x17c], !P0 ;  /* 0x00005f000c007a0c */ /* 0x004fc60004761270 */
[----:B------:R-:W0:Y:S01]  /*c0660*/  LDS.128 R12, [R28+0x1000] ;  /* 0x001000001c0c7984 */ /* 0x000e220000000c00 */
[----:B------:R-:W-:-:S03]  /*c0670*/  ISETP.LT.AND P4, PT, R10, c[0x0][0x17c], !P0 ;  /* 0x00005f000a007a0c */ /* 0x000fc60004781270 */
[----:B------:R-:W2:Y:S01]  /*c0680*/  LDL.LU R10, [R1+0x2918] ;  /* 0x00291800010a7983 */ /* 0x000ea20000300800 */
[----:B------:R-:W-:-:S04]  /*c0690*/  IADD3 R6, R3, c[0x0][0x198], RZ ;  /* 0x0000660003067a10 */ /* 0x000fc80007ffe0ff */
[----:B------:R-:W-:-:S04]  /*c06a0*/  LEA R8, P6, R6, R0, 0x1 ;  /* 0x0000000006087211 */ /* 0x000fc800078c08ff */
[----:B------:R-:W-:Y:S01]  /*c06b0*/  LEA.HI.X.SX32 R9, R6, R2, 0x1, P6 ;  /* 0x0000000206097211 */ /* 0x000fe200030f0eff */
[----:B0-----:R-:W-:Y:S04]  /*c06c0*/  STL [R1+0x24], R13 ;  /* 0x0000240d01007387 */ /* 0x001fe80000100800 */
[----:B------:R0:W-:Y:S01]  /*c06d0*/  STL.64 [R1+0x28], R14 ;  /* 0x0000280e01007387 */ /* 0x0001e20000100a00 */
[----:B------:R-:W-:-:S03]  /*c06e0*/  IMAD.MOV.U32 R22, RZ, RZ, R12 ;  /* 0x000000ffff167224 */ /* 0x000fc600078e000c */
[----:B0-----:R-:W4:Y:S04]  /*c06f0*/  LDL.LU R15, [R1+0x2acc] ;  /* 0x002acc00010f7983 */ /* 0x001f280000300800 */
[----:B------:R-:W4:Y:S04]  /*c0700*/  LDL.LU R12, [R1+0x2ac8] ;  /* 0x002ac800010c7983 */ /* 0x000f280000300800 */
[----:B------:R-:W4:Y:S04]  /*c0710*/  LDL.LU R14, [R1+0x291c] ;  /* 0x00291c00010e7983 */ /* 0x000f280000300800 */
[----:B------:R-:W4:Y:S04]  /*c0720*/  LDL.LU R13, [R1+0x2920] ;  /* 0x00292000010d7983 */ /* 0x000f280000300800 */
[----:B------:R-:W4:Y:S04]  /*c0730*/  LDL.LU R18, [R1+0x2924] ;  /* 0x0029240001127983 */ /* 0x000f280000300800 */
[----:B-----5:R0:W-:Y:S02]  /*c0740*/  @P5 STG.E.U16 [R8.64], R17 ;  /* 0x0000001108005986 */ /* 0x0201e4000c101506 */
[----:B0-----:R-:W-:-:S02]  /*c0750*/  PRMT R8, R17, 0x7632, R8 ;  /* 0x0000763211087816 */ /* 0x001fc40000000008 */
[----:B------:R-:W5:Y:S01]  /*c0760*/  LDL.LU R17, [R1+0x2928] ;  /* 0x0029280001117983 */ /* 0x000f620000300800 */
[----:B------:R-:W-:Y:S02]  /*c0770*/  IADD3 R3, R6, c[0x0][0x198], RZ ;  /* 0x0000660006037a10 */ /* 0x000fe40007ffe0ff */
[----:B------:R-:W-:Y:S01]  /*c0780*/  PRMT R16, R23, 0x7632, R16 ;  /* 0x0000763217107816 */ /* 0x000fe20000000010 */
[----:B------:R-:W5:Y:S01]  /*c0790*/  LDL.LU R21, [R1+0x292c] ;  /* 0x00292c0001157983 */ /* 0x000f620000300800 */
[C---:B------:R-:W-:Y:S02]  /*c07a0*/  LEA R6, P6, R3.reuse, R0, 0x1 ;  /* 0x0000000003067211 */ /* 0x040fe400078c08ff */
[C---:B------:R-:W-:Y:S02]  /*c07b0*/  IADD3 R5, R3.reuse, c[0x0][0x198], RZ ;  /* 0x0000660003057a10 */ /* 0x040fe40007ffe0ff */
[----:B------:R-:W-:Y:S02]  /*c07c0*/  LEA.HI.X.SX32 R7, R3, R2, 0x1, P6 ;  /* 0x0000000203077211 */ /* 0x000fe400030f0eff */
[----:B------:R-:W-:-:S02]  /*c07d0*/  LEA R4, P6, R5, R0, 0x1 ;  /* 0x0000000005047211 */ /* 0x000fc400078c08ff */
[C---:B------:R-:W-:Y:S02]  /*c07e0*/  IADD3 R3, R5.reuse, c[0x0][0x198], RZ ;  /* 0x0000660005037a10 */ /* 0x040fe40007ffe0ff */
[----:B------:R-:W-:Y:S01]  /*c07f0*/  LEA.HI.X.SX32 R5, R5, R2, 0x1, P6 ;  /* 0x0000000205057211 */ /* 0x000fe200030f0eff */
[----:B------:R0:W-:Y:S01]  /*c0800*/  @P2 STG.E.U16 [R6.64], R8 ;  /* 0x0000000806002986 */ /* 0x0001e2000c101506 */
[----:B------:R-:W-:Y:S02]  /*c0810*/  IADD3 R9, R3, c[0x0][0x198], RZ ;  /* 0x0000660003097a10 */ /* 0x000fe40007ffe0ff */
[----:B---3--:R-:W-:Y:S02]  /*c0820*/  ISETP.LT.AND P5, PT, R11, c[0x0][0x17c], !P0 ;  /* 0x00005f000b007a0c */ /* 0x008fe400047a1270 */
[----:B--2---:R-:W-:Y:S02]  /*c0830*/  ISETP.LT.AND P2, PT, R10, c[0x0][0x17c], !P0 ;  /* 0x00005f000a007a0c */ /* 0x004fe40004741270 */
[----:B------:R-:W-:-:S04]  /*c0840*/  LEA R10, P6, R3, R0, 0x1 ;  /* 0x00000000030a7211 */ /* 0x000fc800078c08ff */
[----:B------:R-:W-:Y:S02]  /*c0850*/  LEA.HI.X.SX32 R11, R3, R2, 0x1, P6 ;  /* 0x00000002030b7211 */ /* 0x000fe400030f0eff */
[C---:B0-----:R-:W-:Y:S02]  /*c0860*/  LEA R8, P6, R9.reuse, R0, 0x1 ;  /* 0x0000000009087211 */ /* 0x041fe400078c08ff */
[C---:B------:R-:W-:Y:S02]  /*c0870*/  IADD3 R3, R9.reuse, c[0x0][0x198], RZ ;  /* 0x0000660009037a10 */ /* 0x040fe40007ffe0ff */
[----:B------:R-:W-:Y:S02]  /*c0880*/  LEA.HI.X.SX32 R9, R9, R2, 0x1, P6 ;  /* 0x0000000209097211 */ /* 0x000fe400030f0eff */
[----:B------:R-:W-:Y:S01]  /*c0890*/  PRMT R19, R22, 0x7632, R19 ;  /* 0x0000763216137816 */ /* 0x000fe20000000013 */
[----:B----4-:R0:W-:Y:S04]  /*c08a0*/  @P1 STG.E.U16 [R4.64], R15 ;  /* 0x0000000f04001986 */ /* 0x0101e8000c101506 */
[----:B------:R-:W1:Y:S01]  /*c08b0*/  LDS.128 R4, [R29+0x1000] ;  /* 0x001000001d047984 */ /* 0x000e620000000c00 */
[----:B------:R-:W-:-:S05]  /*c08c0*/  PRMT R12, R15, 0x7632, R12 ;  /* 0x000076320f0c7816 */ /* 0x000fca000000000c */
[----:B------:R2:W-:Y:S01]  /*c08d0*/  @P4 STG.E.U16 [R10.64], R12 ;  /* 0x0000000c0a004986 */ /* 0x0005e2000c101506 */
[----:B0-----:R-:W-:Y:S02]  /*c08e0*/  IADD3 R15, R3, c[0x0][0x198], RZ ;  /* 0x00006600030f7a10 */ /* 0x001fe40007ffe0ff */
[----:B------:R-:W-:Y:S02]  /*c08f0*/  ISETP.LT.AND P4, PT, R13, c[0x0][0x17c], !P0 ;  /* 0x00005f000d007a0c */ /* 0x000fe40004781270 */
[----:B------:R-:W-:Y:S02]  /*c0900*/  ISETP.LT.AND P1, PT, R14, c[0x0][0x17c], !P0 ;  /* 0x00005f000e007a0c */ /* 0x000fe40004721270 */
[----:B--2---:R-:W-:-:S04]  /*c0910*/  LEA R12, P6, R3, R0, 0x1 ;  /* 0x00000000030c7211 */ /* 0x004fc800078c08ff */
[----:B------:R-:W-:Y:S02]  /*c0920*/  LEA.HI.X.SX32 R13, R3, R2, 0x1, P6 ;  /* 0x00000002030d7211 */ /* 0x000fe400030f0eff */
[C---:B------:R-:W-:Y:S02]  /*c0930*/  LEA R14, P6, R15.reuse, R0, 0x1 ;  /* 0x000000000f0e7211 */ /* 0x040fe400078c08ff */
[C---:B------:R-:W-:Y:S01]  /*c0940*/  IADD3 R3, R15.reuse, c[0x0][0x198], RZ ;  /* 0x000066000f037a10 */ /* 0x040fe20007ffe0ff */
[----:B------:R-:W-:Y:S01]  /*c0950*/  @P3 STG.E.U16 [R8.64], R23 ;  /* 0x0000001708003986 */ /* 0x000fe2000c101506 */
[----:B------:R-:W-:Y:S02]  /*c0960*/  LEA.HI.X.SX32 R15, R15, R2, 0x1, P6 ;  /* 0x000000020f0f7211 */ /* 0x000fe400030f0eff */
[----:B------:R-:W-:Y:S01]  /*c0970*/  ISETP.LT.AND P3, PT, R18, c[0x0][0x17c], !P0 ;  /* 0x00005f0012007a0c */ /* 0x000fe20004761270 */
[----:B------:R0:W-:Y:S01]  /*c0980*/  @P5 STG.E.U16 [R12.64], R16 ;  /* 0x000000100c005986 */ /* 0x0001e2000c101506 */
[----:B------:R-:W-:-:S03]  /*c0990*/  IADD3 R18, R3, c[0x0][0x198], RZ ;  /* 0x0000660003127a10 */ /* 0x000fc60007ffe0ff */
[----:B------:R2:W3:Y:S04]  /*c09a0*/  LDS.128 R8, [R20+0x1800] ;  /* 0x0018000014087984 */ /* 0x0004e80000000c00 */
[----:B------:R4:W-:Y:S01]  /*c09b0*/  @P2 STG.E.U16 [R14.64], R22 ;  /* 0x000000160e002986 */ /* 0x0009e2000c101506 */
[----:B0-----:R-:W-:-:S03]  /*c09c0*/  LEA R16, P6, R3, R0, 0x1 ;  /* 0x0000000003107211 */ /* 0x001fc600078c08ff */
[----:B--2---:R-:W2:Y:S04]  /*c09d0*/  LDL.LU R20, [R1+0x2930] ;  /* 0x0029300001147983 */ /* 0x004ea80000300800 */
[----:B------:R-:W3:Y:S01]  /*c09e0*/  LDL.LU R26, [R1+0x2934] ;  /* 0x00293400011a7983 */ /* 0x000ee20000300800 */
[----:B-1----:R-:W-:-:S03]  /*c09f0*/  PRMT R25, R4, 0x7632, R25 ;  /* 0x0000763204197816 */ /* 0x002fc60000000019 */
[----:B------:R-:W0:Y:S01]  /*c0a00*/  LDS.128 R12, [R27+0x1800] ;  /* 0x001800001b0c7984 */ /* 0x000e220000000c00 */
[----:B-----5:R-:W-:Y:S02]  /*c0a10*/  ISETP.LT.AND P5, PT, R17, c[0x0][0x17c], !P0 ;  /* 0x00005f0011007a0c */ /* 0x020fe400047a1270 */
[----:B------:R-:W-:Y:S02]  /*c0a20*/  LEA.HI.X.SX32 R17, R3, R2, 0x1, P6 ;  /* 0x0000000203117211 */ /* 0x000fe400030f0eff */
[----:B----4-:R-:W-:-:S04]  /*c0a30*/  LEA R22, P6, R18, R0, 0x1 ;  /* 0x0000000012167211 */ /* 0x010fc800078c08ff */
[C---:B------:R-:W-:Y:S01]  /*c0a40*/  LEA.HI.X.SX32 R23, R18.reuse, R2, 0x1, P6 ;  /* 0x0000000212177211 */ /* 0x040fe200030f0eff */
[----:B------:R-:W-:Y:S04]  /*c0a50*/  @P1 STG.E.U16 [R16.64], R19 ;  /* 0x0000001310001986 */ /* 0x000fe8000c101506 */
[----:B------:R1:W-:Y:S04]  /*c0a60*/  @P4 STG.E.U16 [R22.64], R4 ;  /* 0x0000000416004986 */ /* 0x0003e8000c101506 */
[----:B-1----:R-:W4:Y:S01]  /*c0a70*/  LDL.LU R23, [R1+0x2938] ;  /* 0x0029380001177983 */ /* 0x002f220000300800 */
[----:B------:R-:W-:-:S02]  /*c0a80*/  IADD3 R3, R18, c[0x0][0x198], RZ ;  /* 0x0000660012037a10 */ /* 0x000fc40007ffe0ff */
[----:B------:R-:W-:Y:S01]  /*c0a90*/  ISETP.LT.AND P2, PT, R21, c[0x0][0x17c], !P0 ;  /* 0x00005f0015007a0c */ /* 0x000fe20004741270 */
[----:B------:R1:W5:Y:S01]  /*c0aa0*/  LDS.128 R16, [R28+0x1800] ;  /* 0x001800001c107984 */ /* 0x0003620000000c00 */
[----:B------:R-:W-:-:S03]  /*c0ab0*/  IADD3 R24, R3, c[0x0][0x198], RZ ;  /* 0x0000660003187a10 */ /* 0x000fc60007ffe0ff */
[----:B-1----:R-:W5:Y:S01]  /*c0ac0*/  LDL.LU R28, [R1+0x2940] ;  /* 0x00294000011c7983 */ /* 0x002f620000300800 */
[----:B--2---:R-:W-:Y:S02]  /*c0ad0*/  ISETP.LT.AND P1, PT, R20, c[0x0][0x17c], !P0 ;  /* 0x00005f0014007a0c */ /* 0x004fe40004721270 */
[C---:B------:R-:W-:Y:S02]  /*c0ae0*/  LEA R20, P6, R3.reuse, R0, 0x1 ;  /* 0x0000000003147211 */ /* 0x040fe400078c08ff */
[----:B---3--:R-:W-:Y:S02]  /*c0af0*/  ISETP.LT.AND P4, PT, R26, c[0x0][0x17c], !P0 ;  /* 0x00005f001a007a0c */ /* 0x008fe40004781270 */
[----:B------:R-:W-:Y:S02]  /*c0b00*/  LEA.HI.X.SX32 R21, R3, R2, 0x1, P6 ;  /* 0x0000000203157211 */ /* 0x000fe400030f0eff */
[C---:B------:R-:W-:Y:S02]  /*c0b10*/  LEA R26, P6, R24.reuse, R0, 0x1 ;  /* 0x00000000181a7211 */ /* 0x040fe400078c08ff */
[----:B------:R-:W-:-:S02]  /*c0b20*/  IADD3 R3, R24, c[0x0][0x198], RZ ;  /* 0x0000660018037a10 */ /* 0x000fc40007ffe0ff */
[----:B------:R-:W-:Y:S01]  /*c0b30*/  LEA.HI.X.SX32 R27, R24, R2, 0x1, P6 ;  /* 0x00000002181b7211 */ /* 0x000fe200030f0eff */
[----:B------:R1:W-:Y:S01]  /*c0b40*/  @P3 STG.E.U16 [R20.64], R25 ;  /* 0x0000001914003986 */ /* 0x0003e2000c101506 */
[C---:B------:R-:W-:Y:S02]  /*c0b50*/  LEA R24, P6, R3.reuse, R0, 0x1 ;  /* 0x0000000003187211 */ /* 0x040fe400078c08ff */
[C---:B------:R-:W-:Y:S02]  /*c0b60*/  IADD3 R4, R3.reuse, c[0x0][0x198], RZ ;  /* 0x0000660003047a10 */ /* 0x040fe40007ffe0ff */
[----:B-1----:R-:W-:Y:S02]  /*c0b70*/  LEA.HI.X.SX32 R25, R3, R2, 0x1, P6 ;  /* 0x0000000203197211 */ /* 0x002fe400030f0eff */
[----:B----4-:R-:W-:Y:S02]  /*c0b80*/  ISETP.LT.AND P3, PT, R23, c[0x0][0x17c], !P0 ;  /* 0x00005f0017007a0c */ /* 0x010fe40004761270 */
[----:B------:R1:W2:Y:S04]  /*c0b90*/  LDS.128 R20, [R29+0x1800] ;  /* 0x001800001d147984 */ /* 0x0002a80000000c00 */
[----:B-1----:R-:W3:Y:S04]  /*c0ba0*/  LDL.LU R29, [R1+0x2948] ;  /* 0x00294800011d7983 */ /* 0x002ee80000300800 */
[----:B------:R-:W4:Y:S04]  /*c0bb0*/  LDL.LU R3, [R1+0x293c] ;  /* 0x00293c0001037983 */ /* 0x000f280000300800 */
[----:B------:R1:W-:Y:S02]  /*c0bc0*/  @P5 STG.E.U16 [R26.64], R8 ;  /* 0x000000081a005986 */ /* 0x0003e4000c101506 */
[----:B-1----:R-:W-:-:S04]  /*c0bd0*/  LEA R26, P6, R4, R0, 0x1 ;  /* 0x00000000041a7211 */ /* 0x002fc800078c08ff */
[----:B------:R-:W-:Y:S02]  /*c0be0*/  LEA.HI.X.SX32 R27, R4, R2, 0x1, P6 ;  /* 0x00000002041b7211 */ /* 0x000fe400030f0eff */
[----:B------:R-:W-:-:S05]  /*c0bf0*/  PRMT R8, R8, 0x7632, R8 ;  /* 0x0000763208087816 */ /* 0x000fca0000000008 */
[----:B------:R1:W-:Y:S01]  /*c0c00*/  @P2 STG.E.U16 [R24.64], R8 ;  /* 0x0000000818002986 */ /* 0x0003e2000c101506 */
[----:B-----5:R-:W-:Y:S02]  /*c0c10*/  ISETP.LT.AND P2, PT, R28, c[0x0][0x17c], !P0 ;  /* 0x00005f001c007a0c */ /* 0x020fe40004741270 */
[----:B----4-:R-:W-:Y:S02]  /*c0c20*/  ISETP.LT.AND P5, PT, R3, c[0x0][0x17c], !P0 ;  /* 0x00005f0003007a0c */ /* 0x010fe400047a1270 */
[----:B------:R-:W-:Y:S02]  /*c0c30*/  IADD3 R3, R4, c[0x0][0x198], RZ ;  /* 0x0000660004037a10 */ /* 0x000fe40007ffe0ff */
[----:B------:R-:W4:Y:S04]  /*c0c40*/  LDL.LU R4, [R1+0x2944] ;  /* 0x0029440001047983 */ /* 0x000f280000300800 */
[----:B------:R-:W5:Y:S01]  /*c0c50*/  LDL.LU R28, [R1+0x294c] ;  /* 0x00294c00011c7983 */ /* 0x000f620000300800 */
[----:B-1----:R-:W-:-:S02]  /*c0c60*/  LEA R24, P6, R3, R0, 0x1 ;  /* 0x0000000003187211 */ /* 0x002fc400078c08ff */
[C---:B------:R-:W-:Y:S01]  /*c0c70*/  IADD3 R8, R3.reuse, c[0x0][0x198], RZ ;  /* 0x0000660003087a10 */ /* 0x040fe20007ffe0ff */
[----:B0-----:R0:W-:Y:S01]  /*c0c80*/  @P1 STG.E.U16 [R26.64], R12 ;  /* 0x0000000c1a001986 */ /* 0x0011e2000c101506 */
[----:B------:R-:W-:Y:S02]  /*c0c90*/  LEA.HI.X.SX32 R25, R3, R2, 0x1, P6 ;  /* 0x0000000203197211 */ /* 0x000fe400030f0eff */
[----:B0-----:R-:W-:Y:S02]  /*c0ca0*/  PRMT R12, R12, 0x7632, R12 ;  /* 0x000076320c0c7816 */ /* 0x001fe4000000000c */
[----:B------:R-:W-:-:S03]  /*c0cb0*/  LEA R26, P6, R8, R0, 0x1 ;  /* 0x00000000081a7211 */ /* 0x000fc600078c08ff */
[----:B------:R-:W-:Y:S01]  /*c0cc0*/  @P4 STG.E.U16 [R24.64], R12 ;  /* 0x0000000c18004986 */ /* 0x000fe2000c101506 */
[----:B------:R-:W-:-:S05]  /*c0cd0*/  LEA.HI.X.SX32 R27, R8, R2, 0x1, P6 ;  /* 0x00000002081b7211 */ /* 0x000fca00030f0eff */
[----:B------:R0:W-:Y:S01]  /*c0ce0*/  @P3 STG.E.U16 [R26.64], R16 ;  /* 0x000000101a003986 */ /* 0x0001e2000c101506 */
[----:B---3--:R-:W-:Y:S02]  /*c0cf0*/  ISETP.LT.AND P4, PT, R29, c[0x0][0x17c], !P0 ;  /* 0x00005f001d007a0c */ /* 0x008fe40004781270 */
[----:B0-----:R-:W-:Y:S02]  /*c0d00*/  PRMT R16, R16, 0x7632, R16 ;  /* 0x0000763210107816 */ /* 0x001fe40000000010 */
[----:B----4-:R-:W-:Y:S02]  /*c0d10*/  ISETP.LT.AND P1, PT, R4, c[0x0][0x17c], !P0 ;  /* 0x00005f0004007a0c */ /* 0x010fe40004721270 */
[----:B------:R-:W-:-:S04]  /*c0d20*/  IADD3 R4, R8, c[0x0][0x198], RZ ;  /* 0x0000660008047a10 */ /* 0x000fc80007ffe0ff */
[C---:B------:R-:W-:Y:S02]  /*c0d30*/  LEA R24, P6, R4.reuse, R0, 0x1 ;  /* 0x0000000004187211 */ /* 0x040fe400078c08ff */
[C---:B------:R-:W-:Y:S02]  /*c0d40*/  IADD3 R3, R4.reuse, c[0x0][0x198], RZ ;  /* 0x0000660004037a10 */ /* 0x040fe40007ffe0ff */
[----:B------:R-:W-:Y:S02]  /*c0d50*/  LEA.HI.X.SX32 R25, R4, R2, 0x1, P6 ;  /* 0x0000000204197211 */ /* 0x000fe400030f0eff */
[C---:B------:R-:W-:Y:S02]  /*c0d60*/  LEA R26, P6, R3.reuse, R0, 0x1 ;  /* 0x00000000031a7211 */ /* 0x040fe400078c08ff */
[----:B-----5:R-:W-:Y:S02]  /*c0d70*/  ISETP.LT.AND P3, PT, R28, c[0x0][0x17c], !P0 ;  /* 0x00005f001c007a0c */ /* 0x020fe40004761270 */
[----:B------:R-:W3:Y:S01]  /*c0d80*/  LDL.LU R28, [R1+0x2958] ;  /* 0x00295800011c7983 */ /* 0x000ee20000300800 */
[----:B------:R-:W-:-:S02]  /*c0d90*/  IADD3 R4, R3, c[0x0][0x198], RZ ;  /* 0x0000660003047a10 */ /* 0x000fc40007ffe0ff */
[----:B------:R-:W-:Y:S01]  /*c0da0*/  LEA.HI.X.SX32 R27, R3, R2, 0x1, P6 ;  /* 0x00000002031b7211 */ /* 0x000fe200030f0eff */
[----:B------:R-:W4:Y:S04]  /*c0db0*/  LDL.LU R29, [R1+0x44] ;  /* 0x00004400011d7983 */ /* 0x000f280000300800 */
[----:B------:R-:W5:Y:S04]  /*c0dc0*/  LDL.LU R3, [R1+0x2950] ;  /* 0x0029500001037983 */ /* 0x000f680000300800 */
[----:B------:R0:W-:Y:S04]  /*c0dd0*/  @P5 STG.E.U16 [R24.64], R16 ;  /* 0x0000001018005986 */ /* 0x0001e8000c101506 */
[----:B0-----:R-:W3:Y:S01]  /*c0de0*/  LDL.LU R16, [R1+0x2954] ;  /* 0x0029540001107983 */ /* 0x001ee20000300800 */
[----:B------:R-:W-:-:S03]  /*c0df0*/  LEA R24, P6, R4, R0, 0x1 ;  /* 0x0000000004187211 */ /* 0x000fc600078c08ff */
[----:B--2---:R0:W-:Y:S01]  /*c0e00*/  @P2 STG.E.U16 [R26.64], R20 ;  /* 0x000000141a002986 */ /* 0x0041e2000c101506 */
[----:B------:R-:W-:Y:S02]  /*c0e10*/  LEA.HI.X.SX32 R25, R4, R2, 0x1, P6 ;  /* 0x0000000204197211 */ /* 0x000fe400030f0eff */
[----:B0-----:R-:W-:-:S05]  /*c0e20*/  PRMT R20, R20, 0x7632, R20 ;  /* 0x0000763214147816 */ /* 0x001fca0000000014 */
[----:B------:R0:W-:Y:S01]  /*c0e30*/  @P1 STG.E.U16 [R24.64], R20 ;  /* 0x0000001418001986 */ /* 0x0001e2000c101506 */
[----:B-----5:R-:W-:Y:S02]  /*c0e40*/  ISETP.LT.AND P5, PT, R3, c[0x0][0x17c], !P0 ;  /* 0x00005f0003007a0c */ /* 0x020fe400047a1270 */
[----:B------:R-:W-:-:S04]  /*c0e50*/  IADD3 R3, R4, c[0x0][0x198], RZ ;  /* 0x0000660004037a10 */ /* 0x000fc80007ffe0ff */
[C---:B------:R-:W-:Y:S02]  /*c0e60*/  LEA R26, P6, R3.reuse, R0, 0x1 ;  /* 0x00000000031a7211 */ /* 0x040fe400078c08ff */
[C---:B------:R-:W-:Y:S02]  /*c0e70*/  IADD3 R4, R3.reuse, c[0x0][0x198], RZ ;  /* 0x0000660003047a10 */ /* 0x040fe40007ffe0ff */
[----:B------:R-:W-:Y:S02]  /*c0e80*/  LEA.HI.X.SX32 R27, R3, R2, 0x1, P6 ;  /* 0x00000002031b7211 */ /* 0x000fe400030f0eff */
[----:B---3--:R-:W-:Y:S02]  /*c0e90*/  ISETP.LT.AND P2, PT, R16, c[0x0][0x17c], !P0 ;  /* 0x00005f0010007a0c */ /* 0x008fe40004741270 */
[----:B------:R-:W2:Y:S04]  /*c0ea0*/  LDL.LU R16, [R1+0x2960] ;  /* 0x0029600001107983 */ /* 0x000ea80000300800 */
[----:B------:R-:W3:Y:S01]  /*c0eb0*/  LDL.LU R3, [R1+0x54] ;  /* 0x0000540001037983 */ /* 0x000ee20000300800 */
[----:B------:R-:W-:-:S03]  /*c0ec0*/  ISETP.LT.AND P1, PT, R28, c[0x0][0x17c], !P0 ;  /* 0x00005f001c007a0c */ /* 0x000fc60004721270 */
[----:B0-----:R-:W5:Y:S04]  /*c0ed0*/  LDL.LU R20, [R1+0x295c] ;  /* 0x00295c0001147983 */ /* 0x001f680000300800 */
[----:B------:R-:W2:Y:S01]  /*c0ee0*/  LDL.LU R28, [R1+0x2964] ;  /* 0x00296400011c7983 */ /* 0x000ea20000300800 */
[C---:B------:R-:W-:Y:S01]  /*c0ef0*/  LEA R24, P6, R4.reuse, R0, 0x1 ;  /* 0x0000000004187211 */ /* 0x040fe200078c08ff */
[----:B---3--:R-:W-:Y:S01]  /*c0f00*/  IMAD.MOV.U32 R25, RZ, RZ, R3 ;  /* 0x000000ffff197224 */ /* 0x008fe200078e0003 */
[----:B------:R-:W-:-:S04]  /*c0f10*/  IADD3 R3, R4, c[0x0][0x198], RZ ;  /* 0x0000660004037a10 */ /* 0x000fc80007ffe0ff */
[----:B------:R0:W-:Y:S02]  /*c0f20*/  @P4 STG.E.U16 [R26.64], R25 ;  /* 0x000000191a004986 */ /* 0x0001e4000c101506 */
[----:B0-----:R-:W-:Y:S01]  /*c0f30*/  IMAD.MOV.U32 R27, RZ, RZ, R25 ;  /* 0x000000ffff1b7224 */ /* 0x001fe200078e0019 */
[----:B------:R-:W-:Y:S02]  /*c0f40*/  LEA.HI.X.SX32 R25, R4, R2, 0x1, P6 ;  /* 0x0000000204197211 */ /* 0x000fe400030f0eff */
[----:B------:R-:W-:Y:S02]  /*c0f50*/  LEA R26, P6, R3, R0, 0x1 ;  /* 0x00000000031a7211 */ /* 0x000fe400078c08ff */
[----:B------:R-:W-:Y:S02]  /*c0f60*/  PRMT R8, R27, 0x7632, R8 ;  /* 0x000076321b087816 */ /* 0x000fe40000000008 */
[C---:B------:R-:W-:Y:S02]  /*c0f70*/  IADD3 R4, R3.reuse, c[0x0][0x198], RZ ;  /* 0x0000660003047a10 */ /* 0x040fe40007ffe0ff */
[----:B------:R-:W-:Y:S01]  /*c0f80*/  LEA.HI.X.SX32 R27, R3, R2, 0x1, P6 ;  /* 0x00000002031b7211 */ /* 0x000fe200030f0eff */
[----:B------:R0:W-:Y:S01]  /*c0f90*/  @P3 STG.E.U16 [R24.64], R8 ;  /* 0x0000000818003986 */ /* 0x0001e2000c101506 */
[----:B------:R-:W-:-:S02]  /*c0fa0*/  IADD3 R3, R4, c[0x0][0x198], RZ ;  /* 0x0000660004037a10 */ /* 0x000fc40007ffe0ff */
[----:B-----5:R-:W-:Y:S01]  /*c0fb0*/  ISETP.LT.AND P4, PT, R20, c[0x0][0x17c], !P0 ;  /* 0x00005f0014007a0c */ /* 0x020fe20004781270 */
[----:B----4-:R1:W-:Y:S01]  /*c0fc0*/  @P5 STG.E.U16 [R26.64], R29 ;  /* 0x0000001d1a005986 */ /* 0x0103e2000c101506 */
[----:B--2---:R-:W-:Y:S02]  /*c0fd0*/  ISETP.LT.AND P3, PT, R16, c[0x0][0x17c], !P0 ;  /* 0x00005f0010007a0c */ /* 0x004fe40004761270 */
[C---:B0-----:R-:W-:Y:S01]  /*c0fe0*/  LEA R24, P6, R4.reuse, R0, 0x1 ;  /* 0x0000000004187211 */ /* 0x041fe200078c08ff */
[----:B------:R-:W2:Y:S03]  /*c0ff0*/  LDL.LU R20, [R1+0x2968] ;  /* 0x0029680001147983 */ /* 0x000ea60000300800 */
[----:B------:R-:W-:Y:S01]  /*c1000*/  LEA.HI.X.SX32 R25, R4, R2, 0x1, P6 ;  /* 0x0000000204197211 */ /* 0x000fe200030f0eff */
[----:B------:R-:W3:Y:S01]  /*c1010*/  LDL.LU R16, [R1+0x296c] ;  /* 0x00296c0001107983 */ /* 0x000ee20000300800 */
[----:B-1----:R-:W-:-:S02]  /*c1020*/  LEA R26, P6, R3, R0, 0x1 ;  /* 0x00000000031a7211 */ /* 0x002fc400078c08ff */
[----:B------:R-:W-:Y:S02]  /*c1030*/  ISETP.LT.AND P5, PT, R28, c[0x0][0x17c], !P0 ;  /* 0x00005f001c007a0c */ /* 0x000fe400047a1270 */
[----:B------:R-:W-:Y:S01]  /*c1040*/  PRMT R8, R29, 0x7632, R8 ;  /* 0x000076321d087816 */ /* 0x000fe20000000008 */
[----:B------:R-:W4:Y:S01]  /*c1050*/  LDL.LU R28, [R1+0x2970] ;  /* 0x00297000011c7983 */ /* 0x000f220000300800 */
[C---:B------:R-:W-:Y:S02]  /*c1060*/  IADD3 R4, R3.reuse, c[0x0][0x198], RZ ;  /* 0x0000660003047a10 */ /* 0x040fe40007ffe0ff */
[----:B------:R-:W-:Y:S01]  /*c1070*/  LEA.HI.X.SX32 R27, R3, R2, 0x1, P6 ;  /* 0x00000002031b7211 */ /* 0x000fe200030f0eff */
[----:B------:R-:W5:Y:S04]  /*c1080*/  LDL.LU R29, [R1+0xa4] ;  /* 0x0000a400011d7983 */ /* 0x000f680000300800 */
[----:B------:R-:W3:Y:S04]  /*c1090*/  LDL.LU R3, [R1+0x74] ;  /* 0x0000740001037983 */ /* 0x000ee80000300800 */
[----:B------:R0:W-:Y:S02]  /*c10a0*/  @P2 STG.E.U16 [R24.64], R8 ;  /* 0x0000000818002986 */ /* 0x0001e4000c101506 */
[----:B0-----:R-:W-:-:S02]  /*c10b0*/  LEA R24, P6, R4, R0, 0x1 ;  /* 0x0000000004187211 */ /* 0x001fc400078c08ff */
[----:B--2---:R-:W-:Y:S02]  /*c10c0*/  ISETP.LT.AND P2, PT, R20, c[0x0][0x17c], !P0 ;  /* 0x00005f0014007a0c */ /* 0x004fe40004741270 */
[----:B------:R-:W2:Y:S01]  /*c10d0*/  LDL.LU R20, [R1+0x2974] ;  /* 0x0029740001147983 */ /* 0x000ea20000300800 */
[----:B---3--:R-:W-:Y:S01]  /*c10e0*/  IMAD.MOV.U32 R25, RZ, RZ, R3 ;  /* 0x000000ffff197224 */ /* 0x008fe200078e0003 */
[----:B------:R-:W-:-:S04]  /*c10f0*/  IADD3 R3, R4, c[0x0][0x198], RZ ;  /* 0x0000660004037a10 */ /* 0x000fc80007ffe0ff */
[----:B------:R0:W-:Y:S01]  /*c1100*/  @P1 STG.E.U16 [R26.64], R25 ;  /* 0x000000191a001986 */ /* 0x0001e2000c101506 */
[----:B------:R-:W-:-:S03]  /*c1110*/  ISETP.LT.AND P1, PT, R16, c[0x0][0x17c], !P0 ;  /* 0x00005f0010007a0c */ /* 0x000fc60004721270 */
[----:B------:R-:W3:Y:S01]  /*c1120*/  LDL.LU R16, [R1+0x2978] ;  /* 0x0029780001107983 */ /* 0x000ee20000300800 */
[----:B0-----:R-:W-:Y:S01]  /*c1130*/  IMAD.MOV.U32 R27, RZ, RZ, R25 ;  /* 0x000000ffff1b7224 */ /* 0x001fe200078e0019 */
[----:B------:R-:W-:Y:S02]  /*c1140*/  LEA.HI.X.SX32 R25, R4, R2, 0x1, P6 ;  /* 0x0000000204197211 */ /* 0x000fe400030f0eff */
[----:B------:R-:W-:Y:S02]  /*c1150*/  LEA R26, P6, R3, R0, 0x1 ;  /* 0x00000000031a7211 */ /* 0x000fe400078c08ff */
[----:B------:R-:W-:Y:S02]  /*c1160*/  PRMT R8, R27, 0x7632, R8 ;  /* 0x000076321b087816 */ /* 0x000fe40000000008 */
[C---:B------:R-:W-:Y:S02]  /*c1170*/  IADD3 R4, R3.reuse, c[0x0][0x198], RZ ;  /* 0x0000660003047a10 */ /* 0x040fe40007ffe0ff */
[----:B------:R-:W-:-:S02]  /*c1180*/  LEA.HI.X.SX32 R27, R3, R2, 0x1, P6 ;  /* 0x00000002031b7211 */ /* 0x000fc400030f0eff */
[----:B------:R-:W2:Y:S04]  /*c1190*/  LDL.LU R3, [R1+0x14] ;  /* 0x0000140001037983 */ /* 0x000ea80000300800 */
        /* <DEDUP_REMOVED lines=15> */
[----:B------:R-:W-:Y:S01]  /*c1290*/  ISETP.LT.AND P3, PT, R20, c[0x0][0x17c], !P0 ;  /* 0x00005f0014007a0c */ /* 0x000fe20004761270 */
[----:B-----5:R1:W-:Y:S01]  /*c12a0*/  @P2 STG.E.U16 [R26.64], R29 ;  /* 0x0000001d1a002986 */ /* 0x0203e2000c101506 */
[----:B---3--:R-:W-:Y:S02]  /*c12b0*/  ISETP.LT.AND P5, PT, R16, c[0x0][0x17c], !P0 ;  /* 0x00005f0010007a0c */ /* 0x008fe400047a1270 */
[C---:B0-----:R-:W-:Y:S01]  /*c12c0*/  LEA R24, P6, R4.reuse, R0, 0x1 ;  /* 0x0000000004187211 */ /* 0x041fe200078c08ff */
[----:B------:R-:W2:Y:S03]  /*c12d0*/  LDL.LU R20, [R1+0x2980] ;  /* 0x0029800001147983 */ /* 0x000ea60000300800 */
[----:B------:R-:W-:Y:S01]  /*c12e0*/  LEA.HI.X.SX32 R25, R4, R2, 0x1, P6 ;  /* 0x0000000204197211 */ /* 0x000fe200030f0eff */
[----:B------:R-:W3:Y:S01]  /*c12f0*/  LDL.LU R16, [R1+0x2984] ;  /* 0x0029840001107983 */ /* 0x000ee20000300800 */
[----:B-1----:R-:W-:-:S02]  /*c1300*/  LEA R26, P6, R3, R0, 0x1 ;  /* 0x00000000031a7211 */ /* 0x002fc400078c08ff */
[----:B----4-:R-:W-:Y:S02]  /*c1310*/  ISETP.LT.AND P2, PT, R28, c[0x0][0x17c], !P0 ;  /* 0x00005f001c007a0c */ /* 0x010fe40004741270 */
        /* <DEDUP_REMOVED lines=71> */
[----:B0-----:R-:W-:Y:S01]  /*c1790*/  LEA R24, P6, R4, R0, 0x1 ;  /* 0x0000000004187211 */ /* 0x001fe200078c08ff */
[----:B--2---:R-:W-:-:S05]  /*c17a0*/  IMAD.MOV.U32 R25, RZ, RZ, R3 ;  /* 0x000000ffff197224 */ /* 0x004fca00078e0003 */
[----:B------:R0:W-:Y:S01]  /*c17b0*/  @P2 STG.E.U16 [R26.64], R25 ;  /* 0x000000191a002986 */ /* 0x0001e2000c101506 */
[----:B------:R-:W-:-:S03]  /*c17c0*/  ISETP.LT.AND P2, PT, R20, c[0x0][0x17c], !P0 ;  /* 0x00005f0014007a0c */ /* 0x000fc60004741270 */
[----:B------:R-:W2:Y:S01]  /*c17d0*/  LDL.LU R20, [R1+0x29b0] ;  /* 0x0029b00001147983 */ /* 0x000ea20000300800 */
[----:B0-----:R-:W-:Y:S01]  /*c17e0*/  IMAD.MOV.U32 R27, RZ, RZ, R25 ;  /* 0x000000ffff1b7224 */ /* 0x001fe200078e0019 */
[----:B------:R-:W-:-:S04]  /*c17f0*/  LEA.HI.X.SX32 R25, R4, R2, 0x1, P6 ;  /* 0x0000000204197211 */ /* 0x000fc800030f0eff */
[----:B------:R-:W-:-:S05]  /*c1800*/  PRMT R8, R27, 0x7632, R8 ;  /* 0x000076321b087816 */ /* 0x000fca0000000008 */
[----:B------:R0:W-:Y:S01]  /*c1810*/  @P1 STG.E.U16 [R24.64], R8 ;  /* 0x0000000818001986 */ /* 0x0001e2000c101506 */
[----:B---3--:R-:W-:-:S03]  /*c1820*/  ISETP.LT.AND P1, PT, R16, c[0x0][0x17c], !P0 ;  /* 0x00005f0010007a0c */ /* 0x008fc60004721270 */
[----:B------:R-:W3:Y:S01]  /*c1830*/  LDL.LU R16, [R1+0x29b4] ;  /* 0x0029b40001107983 */ /* 0x000ee20000300800 */
[----:B------:R-:W-:-:S04]  /*c1840*/  IADD3 R3, R4, c[0x0][0x198], RZ ;  /* 0x0000660004037a10 */ /* 0x000fc80007ffe0ff */
[C---:B------:R-:W-:Y:S02]  /*c1850*/  LEA R26, P6, R3.reuse, R0, 0x1 ;  /* 0x00000000031a7211 */ /* 0x040fe400078c08ff */
[C---:B------:R-:W-:Y:S02]  /*c1860*/  IADD3 R4, R3.reuse, c[0x0][0x198], RZ ;  /* 0x0000660003047a10 */ /* 0x040fe40007ffe0ff */
[----:B------:R-:W-:Y:S02]  /*c1870*/  LEA.HI.X.SX32 R27, R3, R2, 0x1, P6 ;  /* 0x00000002031b7211 */ /* 0x000fe400030f0eff */
[C---:B0-----:R-:W-:Y:S02]  /*c1880*/  LEA R24, P6, R4.reuse, R0, 0x1 ;  /* 0x0000000004187211 */ /* 0x041fe400078c08ff */
[C---:B------:R-:W-:Y:S01]  /*c1890*/  IADD3 R3, R4.reuse, c[0x0][0x198], RZ ;  /* 0x0000660004037a10 */ /* 0x040fe20007ffe0ff */
[----:B-----5:R0:W-:Y:S01]  /*c18a0*/  @P4 STG.E.U16 [R26.64], R29 ;  /* 0x0000001d1a004986 */ /* 0x0201e2000c101506 */
[----:B------:R-:W-:-:S02]  /*c18b0*/  LEA.HI.X.SX32 R25, R4, R2, 0x1, P6 ;  /* 0x0000000204197211 */ /* 0x000fc400030f0eff */
[----:B------:R-:W-:Y:S02]  /*c18c0*/  PRMT R8, R29, 0x7632, R8 ;  /* 0x000076321d087816 */ /* 0x000fe40000000008 */
[----:B----4-:R-:W-:-:S03]  /*c18d0*/  ISETP.LT.AND P4, PT, R28, c[0x0][0x17c], !P0 ;  /* 0x00005f001c007a0c */ /* 0x010fc60004781270 */
[----:B------:R-:W-:Y:S01]  /*c18e0*/  @P3 STG.E.U16 [R24.64], R8 ;  /* 0x0000000818003986 */ /* 0x000fe2000c101506 */
[----:B0-----:R-:W-:-:S03]  /*c18f0*/  LEA R26, P6, R3, R0, 0x1 ;  /* 0x00000000031a7211 */ /* 0x001fc600078c08ff */
[----:B------:R-:W4:Y:S01]  /*c1900*/  LDL.LU R29, [R1+0x29b8] ;  /* 0x0029b800011d7983 */ /* 0x000f220000300800 */
[----:B------:R-:W-:-:S03]  /*c1910*/  LEA.HI.X.SX32 R27, R3, R2, 0x1, P6 ;  /* 0x00000002031b7211 */ /* 0x000fc600030f0eff */
[----:B------:R-:W5:Y:S04]  /*c1920*/  LDL.LU R28, [R1+0x29bc] ;  /* 0x0029bc00011c7983 */ /* 0x000f680000300800 */
[----:B------:R0:W-:Y:S01]  /*c1930*/  @P5 STG.E.U16 [R26.64], R5 ;  /* 0x000000051a005986 */ /* 0x0001e2000c101506 */
[----:B--2---:R-:W-:-:S03]  /*c1940*/  ISETP.LT.AND P3, PT, R20, c[0x0][0x17c], !P0 ;  /* 0x00005f0014007a0c */ /* 0x004fc60004761270 */
[----:B------:R-:W2:Y:S01]  /*c1950*/  LDL.LU R20, [R1+0x29c0] ;  /* 0x0029c00001147983 */ /* 0x000ea20000300800 */
[----:B---3--:R-:W-:-:S03]  /*c1960*/  ISETP.LT.AND P5, PT, R16, c[0x0][0x17c], !P0 ;  /* 0x00005f0010007a0c */ /* 0x008fc600047a1270 */
[----:B------:R-:W3:Y:S01]  /*c1970*/  LDL.LU R16, [R1+0x29c4] ;  /* 0x0029c40001107983 */ /* 0x000ee20000300800 */
[----:B------:R-:W-:Y:S02]  /*c1980*/  IADD3 R4, R3, c[0x0][0x198], RZ ;  /* 0x0000660003047a10 */ /* 0x000fe40007ffe0ff */
[----:B------:R-:W-:Y:S01]  /*c1990*/  PRMT R12, R5, 0x7632, R12 ;  /* 0x00007632050c7816 */ /* 0x000fe2000000000c */
[----:B0-----:R-:W5:Y:S01]  /*c19a0*/  LDL.LU R27, [R1+0x29c8] ;  /* 0x0029c800011b7983 */ /* 0x001f620000300800 */
[C---:B------:R-:W-:Y:S02]  /*c19b0*/  LEA R24, P6, R4.reuse, R0, 0x1 ;  /* 0x0000000004187211 */ /* 0x040fe400078c08ff */
[C---:B------:R-:W-:Y:S01]  /*c19c0*/  IADD3 R3, R4.reuse, c[0x0][0x198], RZ ;  /* 0x0000660004037a10 */ /* 0x040fe20007ffe0ff */
[----:B------:R-:W5:Y:S01]  /*c19d0*/  LDL.LU R26, [R1+0x29cc] ;  /* 0x0029cc00011a7983 */ /* 0x000f620000300800 */
[----:B------:R-:W-:Y:S02]  /*c19e0*/  LEA.HI.X.SX32 R25, R4, R2, 0x1, P6 ;  /* 0x0000000204197211 */ /* 0x000fe400030f0eff */
[----:B------:R-:W-:-:S02]  /*c19f0*/  LEA R4, P6, R3, R0, 0x1 ;  /* 0x0000000003047211 */ /* 0x000fc400078c08ff */
[C---:B------:R-:W-:Y:S01]  /*c1a00*/  IADD3 R8, R3.reuse, c[0x0][0x198], RZ ;  /* 0x0000660003087a10 */ /* 0x040fe20007ffe0ff */
[----:B------:R0:W-:Y:S01]  /*c1a10*/  @P2 STG.E.U16 [R24.64], R12 ;  /* 0x0000000c18002986 */ /* 0x0001e2000c101506 */
[----:B------:R-:W-:Y:S02]  /*c1a20*/  LEA.HI.X.SX32 R5, R3, R2, 0x1, P6 ;  /* 0x0000000203057211 */ /* 0x000fe400030f0eff */
[----:B------:R-:W-:-:S03]  /*c1a30*/  IADD3 R3, R8, c[0x0][0x198], RZ ;  /* 0x0000660008037a10 */ /* 0x000fc60007ffe0ff */
[----:B------:R1:W-:Y:S01]  /*c1a40*/  @P1 STG.E.U16 [R4.64], R9 ;  /* 0x0000000904001986 */ /* 0x0003e2000c101506 */
[----:B0-----:R-:W-:-:S04]  /*c1a50*/  LEA R24, P6, R8, R0, 0x1 ;  /* 0x0000000008187211 */ /* 0x001fc800078c08ff */
[----:B------:R-:W-:Y:S02]  /*c1a60*/  LEA.HI.X.SX32 R25, R8, R2, 0x1, P6 ;  /* 0x0000000208197211 */ /* 0x000fe400030f0eff */
[----:B------:R-:W-:Y:S02]  /*c1a70*/  PRMT R8, R9, 0x7632, R8 ;  /* 0x0000763209087816 */ /* 0x000fe40000000008 */
[----:B-1----:R-:W-:-:S03]  /*c1a80*/  LEA R4, P6, R3, R0, 0x1 ;  /* 0x0000000003047211 */ /* 0x002fc600078c08ff */
[----:B------:R0:W-:Y:S01]  /*c1a90*/  @P4 STG.E.U16 [R24.64], R8 ;  /* 0x0000000818004986 */ /* 0x0001e2000c101506 */
[----:B------:R-:W-:Y:S02]  /*c1aa0*/  LEA.HI.X.SX32 R5, R3, R2, 0x1, P6 ;  /* 0x0000000203057211 */ /* 0x000fe400030f0eff */
[----:B----4-:R-:W-:-:S03]  /*c1ab0*/  ISETP.LT.AND P2, PT, R29, c[0x0][0x17c], !P0 ;  /* 0x00005f001d007a0c */ /* 0x010fc60004741270 */
[----:B------:R1:W-:Y:S01]  /*c1ac0*/  @P3 STG.E.U16 [R4.64], R13 ;  /* 0x0000000d04003986 */ /* 0x0003e2000c101506 */
[----:B--2---:R-:W-:-:S03]  /*c1ad0*/  ISETP.LT.AND P4, PT, R20, c[0x0][0x17c], !P0 ;  /* 0x00005f0014007a0c */ /* 0x004fc60004781270 */
[----:B------:R-:W2:Y:S01]  /*c1ae0*/  LDL.LU R20, [R1+0x29d0] ;  /* 0x0029d00001147983 */ /* 0x000ea20000300800 */
[----:B---3--:R-:W-:-:S03]  /*c1af0*/  ISETP.LT.AND P3, PT, R16, c[0x0][0x17c], !P0 ;  /* 0x00005f0010007a0c */ /* 0x008fc60004761270 */
[----:B------:R-:W3:Y:S04]  /*c1b00*/  LDL.LU R16, [R1+0x29d4] ;  /* 0x0029d40001107983 */ /* 0x000ee80000300800 */
[----:B------:R-:W4:Y:S04]  /*c1b10*/  LDL.LU R29, [R1+0x58] ;  /* 0x00005800011d7983 */ /* 0x000f280000300800 */
[----:B0-----:R-:W4:Y:S01]  /*c1b20*/  LDL.LU R24, [R1+0x29d8] ;  /* 0x0029d80001187983 */ /* 0x001f220000300800 */
[----:B------:R-:W-:-:S04]  /*c1b30*/  IADD3 R9, R3, c[0x0][0x198], RZ ;  /* 0x0000660003097a10 */ /* 0x000fc80007ffe0ff */
[C---:B------:R-:W-:Y:S02]  /*c1b40*/  LEA R8, P6, R9.reuse, R0, 0x1 ;  /* 0x0000000009087211 */ /* 0x040fe400078c08ff */
[C---:B------:R-:W-:Y:S02]  /*c1b50*/  IADD3 R3, R9.reuse, c[0x0][0x198], RZ ;  /* 0x0000660009037a10 */ /* 0x040fe40007ffe0ff */
[----:B------:R-:W-:Y:S02]  /*c1b60*/  LEA.HI.X.SX32 R9, R9, R2, 0x1, P6 ;  /* 0x0000000209097211 */ /* 0x000fe400030f0eff */
[----:B-1----:R-:W-:Y:S02]  /*c1b70*/  PRMT R13, R13, 0x7632, R13 ;  /* 0x000076320d0d7816 */ /* 0x002fe4000000000d */
[C---:B------:R-:W-:Y:S02]  /*c1b80*/  LEA R4, P6, R3.reuse, R0, 0x1 ;  /* 0x0000000003047211 */ /* 0x040fe400078c08ff */
[----:B------:R-:W-:-:S02]  /*c1b90*/  IADD3 R12, R3, c[0x0][0x198], RZ ;  /* 0x00006600030c7a10 */ /* 0x000fc40007ffe0ff */
[----:B-----5:R-:W-:Y:S01]  /*c1ba0*/  ISETP.LT.AND P1, PT, R28, c[0x0][0x17c], !P0 ;  /* 0x00005f001c007a0c */ /* 0x020fe20004721270 */
[----:B------:R0:W-:Y:S01]  /*c1bb0*/  @P5 STG.E.U16 [R8.64], R13 ;  /* 0x0000000d08005986 */ /* 0x0001e2000c101506 */
[----:B------:R-:W-:Y:S02]  /*c1bc0*/  LEA.HI.X.SX32 R5, R3, R2, 0x1, P6 ;  /* 0x0000000203057211 */ /* 0x000fe400030f0eff */
[C---:B------:R-:W-:Y:S01]  /*c1bd0*/  IADD3 R3, R12.reuse, c[0x0][0x198], RZ ;  /* 0x000066000c037a10 */ /* 0x040fe20007ffe0ff */
[----:B------:R-:W5:Y:S04]  /*c1be0*/  LDL.LU R28, [R1+0x48] ;  /* 0x00004800011c7983 */ /* 0x000f680000300800 */
[----:B------:R1:W-:Y:S01]  /*c1bf0*/  @P2 STG.E.U16 [R4.64], R17 ;  /* 0x0000001104002986 */ /* 0x0003e2000c101506 */
[----:B0-----:R-:W-:-:S03]  /*c1c00*/  LEA R8, P6, R12, R0, 0x1 ;  /* 0x000000000c087211 */ /* 0x001fc600078c08ff */
[----:B------:R-:W5:Y:S01]  /*c1c10*/  LDL.LU R25, [R1+0x29dc] ;  /* 0x0029dc0001197983 */ /* 0x000f620000300800 */
[----:B------:R-:W-:Y:S02]  /*c1c20*/  LEA.HI.X.SX32 R9, R12, R2, 0x1, P6 ;  /* 0x000000020c097211 */ /* 0x000fe400030f0eff */
[----:B------:R-:W-:Y:S02]  /*c1c30*/  IADD3 R12, R3, c[0x0][0x198], RZ ;  /* 0x00006600030c7a10 */ /* 0x000fe40007ffe0ff */
[----:B-1----:R-:W-:Y:S02]  /*c1c40*/  PRMT R17, R17, 0x7632, R17 ;  /* 0x0000763211117816 */ /* 0x002fe40000000011 */
[----:B------:R-:W-:-:S03]  /*c1c50*/  LEA R4, P6, R3, R0, 0x1 ;  /* 0x0000000003047211 */ /* 0x000fc600078c08ff */
[----:B------:R0:W-:Y:S01]  /*c1c60*/  @P1 STG.E.U16 [R8.64], R17 ;  /* 0x0000001108001986 */ /* 0x0001e2000c101506 */
[----:B------:R-:W-:-:S05]  /*c1c70*/  LEA.HI.X.SX32 R5, R3, R2, 0x1, P6 ;  /* 0x0000000203057211 */ /* 0x000fca00030f0eff */
[----:B------:R1:W-:Y:S01]  /*c1c80*/  @P4 STG.E.U16 [R4.64], R21 ;  /* 0x0000001504004986 */ /* 0x0003e2000c101506 */
[----:B0-----:R-:W-:-:S04]  /*c1c90*/  LEA R8, P6, R12, R0, 0x1 ;  /* 0x000000000c087211 */ /* 0x001fc800078c08ff */
[----:B------:R-:W-:Y:S02]  /*c1ca0*/  LEA.HI.X.SX32 R9, R12, R2, 0x1, P6 ;  /* 0x000000020c097211 */ /* 0x000fe400030f0eff */
[----:B-1----:R-:W-:-:S05]  /*c1cb0*/  PRMT R21, R21, 0x7632, R21 ;  /* 0x0000763215157816 */ /* 0x002fca0000000015 */
[----:B------:R0:W-:Y:S01]  /*c1cc0*/  @P3 STG.E.U16 [R8.64], R21 ;  /* 0x0000001508003986 */ /* 0x0001e2000c101506 */
[----:B--2---:R-:W-:-:S03]  /*c1cd0*/  ISETP.LT.AND P1, PT, R20, c[0x0][0x17c], !P0 ;  /* 0x00005f0014007a0c */ /* 0x004fc60004721270 */
[----:B------:R-:W2:Y:S01]  /*c1ce0*/  LDL.LU R20, [R1+0x29e0] ;  /* 0x0029e00001147983 */ /* 0x000ea20000300800 */
[----:B---3--:R-:W-:-:S03]  /*c1cf0*/  ISETP.LT.AND P4, PT, R16, c[0x0][0x17c], !P0 ;  /* 0x00005f0010007a0c */ /* 0x008fc60004781270 */
[----:B------:R-:W3:Y:S01]  /*c1d00*/  LDL.LU R16, [R1+0x78] ;  /* 0x0000780001107983 */ /* 0x000ee20000300800 */
[----:B----4-:R-:W-:-:S03]  /*c1d10*/  ISETP.LT.AND P3, PT, R24, c[0x0][0x17c], !P0 ;  /* 0x00005f0018007a0c */ /* 0x010fc60004761270 */
[----:B------:R-:W4:Y:S04]  /*c1d20*/  LDL.LU R24, [R1+0x29e4] ;  /* 0x0029e40001187983 */ /* 0x000f280000300800 */
[----:B------:R-:W4:Y:S01]  /*c1d30*/  LDL.LU R17, [R1+0x29e8] ;  /* 0x0029e80001117983 */ /* 0x000f220000300800 */
[----:B------:R-:W-:Y:S02]  /*c1d40*/  ISETP.LT.AND P5, PT, R27, c[0x0][0x17c], !P0 ;  /* 0x00005f001b007a0c */ /* 0x000fe400047a1270 */
[----:B------:R-:W-:Y:S02]  /*c1d50*/  IADD3 R3, R12, c[0x0][0x198], RZ ;  /* 0x000066000c037a10 */ /* 0x000fe40007ffe0ff */
[----:B------:R-:W-:Y:S02]  /*c1d60*/  ISETP.LT.AND P2, PT, R26, c[0x0][0x17c], !P0 ;  /* 0x00005f001a007a0c */ /* 0x000fe40004741270 */
[----:B------:R-:W-:-:S02]  /*c1d70*/  LEA R4, P6, R3, R0, 0x1 ;  /* 0x0000000003047211 */ /* 0x000fc400078c08ff */
[C---:B------:R-:W-:Y:S02]  /*c1d80*/  IADD3 R12, R3.reuse, c[0x0][0x198], RZ ;  /* 0x00006600030c7a10 */ /* 0x040fe40007ffe0ff */
[----:B------:R-:W-:Y:S02]  /*c1d90*/  LEA.HI.X.SX32 R5, R3, R2, 0x1, P6 ;  /* 0x0000000203057211 */ /* 0x000fe400030f0eff */
[C---:B0-----:R-:W-:Y:S02]  /*c1da0*/  LEA R8, P6, R12.reuse, R0, 0x1 ;  /* 0x000000000c087211 */ /* 0x041fe400078c08ff */
[C---:B------:R-:W-:Y:S01]  /*c1db0*/  IADD3 R3, R12.reuse, c[0x0][0x198], RZ ;  /* 0x000066000c037a10 */ /* 0x040fe20007ffe0ff */
[----:B------:R0:W-:Y:S01]  /*c1dc0*/  @P5 STG.E.U16 [R4.64], R29 ;  /* 0x0000001d04005986 */ /* 0x0001e2000c101506 */
[----:B------:R-:W-:Y:S02]  /*c1dd0*/  LEA.HI.X.SX32 R9, R12, R2, 0x1, P6 ;  /* 0x000000020c097211 */ /* 0x000fe400030f0eff */
[----:B------:R-:W-:-:S02]  /*c1de0*/  PRMT R13, R29, 0x7632, R13 ;  /* 0x000076321d0d7816 */ /* 0x000fc4000000000d */
[----:B------:R-:W-:-:S03]  /*c1df0*/  IADD3 R12, R3, c[0x0][0x198], RZ ;  /* 0x00006600030c7a10 */ /* 0x000fc60007ffe0ff */
[----:B------:R1:W-:Y:S01]  /*c1e00*/  @P2 STG.E.U16 [R8.64], R13 ;  /* 0x0000000d08002986 */ /* 0x0003e2000c101506 */
[----:B0-----:R-:W-:-:S03]  /*c1e10*/  LEA R4, P6, R3, R0, 0x1 ;  /* 0x0000000003047211 */ /* 0x001fc600078c08ff */
[----:B------:R-:W4:Y:S01]  /*c1e20*/  LDL.LU R29, [R1+0x18] ;  /* 0x00001800011d7983 */ /* 0x000f220000300800 */
[----:B------:R-:W-:Y:S02]  /*c1e30*/  LEA.HI.X.SX32 R5, R3, R2, 0x1, P6 ;  /* 0x0000000203057211 */ /* 0x000fe400030f0eff */
[C---:B------:R-:W-:Y:S02]  /*c1e40*/  IADD3 R3, R12.reuse, c[0x0][0x198], RZ ;  /* 0x000066000c037a10 */ /* 0x040fe40007ffe0ff */
[C---:B-1----:R-:W-:Y:S01]  /*c1e50*/  LEA R8, P6, R12.reuse, R0, 0x1 ;  /* 0x000000000c087211 */ /* 0x042fe200078c08ff */
[----:B-----5:R0:W-:Y:S03]  /*c1e60*/  @P1 STG.E.U16 [R4.64], R28 ;  /* 0x0000001c04001986 */ /* 0x0201e6000c101506 */
[----:B------:R-:W-:Y:S02]  /*c1e70*/  LEA.HI.X.SX32 R9, R12, R2, 0x1, P6 ;  /* 0x000000020c097211 */ /* 0x000fe400030f0eff */
[----:B------:R-:W-:-:S02]  /*c1e80*/  PRMT R13, R28, 0x7632, R13 ;  /* 0x000076321c0d7816 */ /* 0x000fc4000000000d */
[----:B0-----:R-:W-:-:S03]  /*c1e90*/  LEA R4, P6, R3, R0, 0x1 ;  /* 0x0000000003047211 */ /* 0x001fc600078c08ff */
[----:B------:R0:W-:Y:S01]  /*c1ea0*/  @P4 STG.E.U16 [R8.64], R13 ;  /* 0x0000000d08004986 */ /* 0x0001e2000c101506 */
[----:B------:R-:W-:Y:S02]  /*c1eb0*/  LEA.HI.X.SX32 R5, R3, R2, 0x1, P6 ;  /* 0x0000000203057211 */ /* 0x000fe400030f0eff */
[----:B--2---:R-:W-:Y:S02]  /*c1ec0*/  ISETP.LT.AND P2, PT, R20, c[0x0][0x17c], !P0 ;  /* 0x00005f0014007a0c */ /* 0x004fe40004741270 */
[----:B------:R-:W2:Y:S04]  /*c1ed0*/  LDL.LU R20, [R1+0x29ec] ;  /* 0x0029ec0001147983 */ /* 0x000ea80000300800 */
[----:B------:R-:W5:Y:S04]  /*c1ee0*/  LDL.LU R21, [R1+0x29f0] ;  /* 0x0029f00001157983 */ /* 0x000f680000300800 */
[----:B------:R-:W5:Y:S04]  /*c1ef0*/  LDL.LU R28, [R1+0xa8] ;  /* 0x0000a800011c7983 */ /* 0x000f680000300800 */
[----:B---3--:R1:W-:Y:S01]  /*c1f00*/  @P3 STG.E.U16 [R4.64], R16 ;  /* 0x0000001004003986 */ /* 0x0083e2000c101506 */
[----:B0-----:R-:W-:-:S02]  /*c1f10*/  PRMT R13, R16, 0x7632, R13 ;  /* 0x00007632100d7816 */ /* 0x001fc4000000000d */
[----:B----4-:R-:W-:Y:S02]  /*c1f20*/  ISETP.LT.AND P4, PT, R17, c[0x0][0x17c], !P0 ;  /* 0x00005f0011007a0c */ /* 0x010fe40004781270 */
[----:B------:R-:W3:Y:S04]  /*c1f30*/  LDL.LU R17, [R1+0x29f4] ;  /* 0x0029f40001117983 */ /* 0x000ee80000300800 */
[----:B-1----:R-:W4:Y:S01]  /*c1f40*/  LDL.LU R16, [R1+0x29f8] ;  /* 0x0029f80001107983 */ /* 0x002f220000300800 */
[----:B------:R-:W-:Y:S02]  /*c1f50*/  ISETP.LT.AND P5, PT, R25, c[0x0][0x17c], !P0 ;  /* 0x00005f0019007a0c */ /* 0x000fe400047a1270 */
[----:B------:R-:W-:-:S04]  /*c1f60*/  IADD3 R12, R3, c[0x0][0x198], RZ ;  /* 0x00006600030c7a10 */ /* 0x000fc80007ffe0ff */
[C---:B------:R-:W-:Y:S02]  /*c1f70*/  LEA R8, P6, R12.reuse, R0, 0x1 ;  /* 0x000000000c087211 */ /* 0x040fe400078c08ff */
[C---:B------:R-:W-:Y:S02]  /*c1f80*/  IADD3 R3, R12.reuse, c[0x0][0x198], RZ ;  /* 0x000066000c037a10 */ /* 0x040fe40007ffe0ff */
[----:B------:R-:W-:Y:S02]  /*c1f90*/  LEA.HI.X.SX32 R9, R12, R2, 0x1, P6 ;  /* 0x000000020c097211 */ /* 0x000fe400030f0eff */
[C---:B------:R-:W-:Y:S02]  /*c1fa0*/  LEA R4, P6, R3.reuse, R0, 0x1 ;  /* 0x0000000003047211 */ /* 0x040fe400078c08ff */
[----:B------:R-:W-:Y:S02]  /*c1fb0*/  ISETP.LT.AND P1, PT, R24, c[0x0][0x17c], !P0 ;  /* 0x00005f0018007a0c */ /* 0x000fe40004721270 */
        /* <DEDUP_REMOVED lines=10> */
[----:B-----5:R-:W-:-:S03]  /*c2060*/  ISETP.LT.AND P5, PT, R21, c[0x0][0x17c], !P0 ;  /* 0x00005f0015007a0c */ /* 0x020fc600047a1270 */
[----:B------:R-:W5:Y:S04]  /*c2070*/  LDL.LU R21, [R1+0x29fc] ;  /* 0x0029fc0001157983 */ /* 0x000f680000300800 */
[----:B------:R-:W5:Y:S04]  /*c2080*/  LDL.LU R24, [R1+0x2a00] ;  /* 0x002a000001187983 */ /* 0x000f680000300800 */
[----:B0-----:R-:W5:Y:S01]  /*c2090*/  LDL.LU R29, [R1+0x88] ;  /* 0x00008800011d7983 */ /* 0x001f620000300800 */
[----:B---3--:R-:W-:Y:S02]  /*c20a0*/  ISETP.LT.AND P2, PT, R17, c[0x0][0x17c], !P0 ;  /* 0x00005f0011007a0c */ /* 0x008fe40004741270 */
[----:B----4-:R-:W-:-:S02]  /*c20b0*/  ISETP.LT.AND P1, PT, R16, c[0x0][0x17c], !P0 ;  /* 0x00005f0010007a0c */ /* 0x010fc40004721270 */
[----:B------:R-:W3:Y:S04]  /*c20c0*/  LDL.LU R16, [R1+0x2a04] ;  /* 0x002a040001107983 */ /* 0x000ee80000300800 */
        /* <DEDUP_REMOVED lines=10> */
[----:B------:R-:W-:-:S03]  /*c2170*/  IADD3 R12, R3, c[0x0][0x198], RZ ;  /* 0x00006600030c7a10 */ /* 0x000fc60007ffe0ff */
[----:B------:R1:W-:Y:S01]  /*c2180*/  @P3 STG.E.U16 [R8.64], R13 ;  /* 0x0000000d08003986 */ /* 0x0003e2000c101506 */
[----:B0-----:R-:W-:-:S04]  /*c2190*/  LEA R4, P6, R3, R0, 0x1 ;  /* 0x0000000003047211 */ /* 0x001fc800078c08ff */
[----:B------:R-:W-:Y:S02]  /*c21a0*/  LEA.HI.X.SX32 R5, R3, R2, 0x1, P6 ;  /* 0x0000000203057211 */ /* 0x000fe400030f0eff */
[----:B-1----:R-:W-:-:S04]  /*c21b0*/  LEA R8, P6, R12, R0, 0x1 ;  /* 0x000000000c087211 */ /* 0x002fc800078c08ff */
[----:B------:R-:W-:Y:S02]  /*c21c0*/  LEA.HI.X.SX32 R9, R12, R2, 0x1, P6 ;  /* 0x000000020c097211 */ /* 0x000fe400030f0eff */
[----:B--2---:R-:W-:Y:S02]  /*c21d0*/  PRMT R13, R20, 0x7632, R13 ;  /* 0x00007632140d7816 */ /* 0x004fe4000000000d */
[----:B-----5:R-:W-:Y:S02]  /*c21e0*/  ISETP.LT.AND P4, PT, R21, c[0x0][0x17c], !P0 ;  /* 0x00005f0015007a0c */ /* 0x020fe40004781270 */
[----:B------:R-:W2:Y:S04]  /*c21f0*/  LDL.LU R21, [R1+0x2a0c] ;  /* 0x002a0c0001157983 */ /* 0x000ea80000300800 */
[----:B------:R-:W5:Y:S04]  /*c2200*/  LDL.LU R28, [R1+0x8] ;  /* 0x00000800011c7983 */ /* 0x000f680000300800 */
[----:B------:R0:W-:Y:S04]  /*c2210*/  @P5 STG.E.U16 [R4.64], R20 ;  /* 0x0000001404005986 */ /* 0x0001e8000c101506 */
[----:B------:R1:W-:Y:S04]  /*c2220*/  @P2 STG.E.U16 [R8.64], R13 ;  /* 0x0000000d08002986 */ /* 0x0003e8000c101506 */
[----:B0-----:R-:W2:Y:S01]  /*c2230*/  LDL.LU R20, [R1+0x2a10] ;  /* 0x002a100001147983 */ /* 0x001ea20000300800 */
[----:B---3--:R-:W-:-:S03]  /*c2240*/  ISETP.LT.AND P5, PT, R16, c[0x0][0x17c], !P0 ;  /* 0x00005f0010007a0c */ /* 0x008fc600047a1270 */
[----:B------:R-:W3:Y:S01]  /*c2250*/  LDL.LU R16, [R1+0x68] ;  /* 0x0000680001107983 */ /* 0x000ee20000300800 */
[----:B----4-:R-:W-:-:S03]  /*c2260*/  ISETP.LT.AND P2, PT, R17, c[0x0][0x17c], !P0 ;  /* 0x00005f0011007a0c */ /* 0x010fc60004741270 */
[----:B------:R-:W4:Y:S01]  /*c2270*/  LDL.LU R17, [R1+0x2a14] ;  /* 0x002a140001117983 */ /* 0x000f220000300800 */
[----:B------:R-:W-:-:S04]  /*c2280*/  IADD3 R3, R12, c[0x0][0x198], RZ ;  /* 0x000066000c037a10 */ /* 0x000fc80007ffe0ff */
[C---:B------:R-:W-:Y:S02]  /*c2290*/  LEA R4, P6, R3.reuse, R0, 0x1 ;  /* 0x0000000003047211 */ /* 0x040fe400078c08ff */
[C---:B------:R-:W-:Y:S02]  /*c22a0*/  IADD3 R12, R3.reuse, c[0x0][0x198], RZ ;  /* 0x00006600030c7a10 */ /* 0x040fe40007ffe0ff */
[----:B------:R-:W-:Y:S02]  /*c22b0*/  LEA.HI.X.SX32 R5, R3, R2, 0x1, P6 ;  /* 0x0000000203057211 */ /* 0x000fe400030f0eff */
[----:B-1----:R-:W-:Y:S02]  /*c22c0*/  LEA R8, P6, R12, R0, 0x1 ;  /* 0x000000000c087211 */ /* 0x002fe400078c08ff */
[----:B------:R-:W-:Y:S02]  /*c22d0*/  ISETP.LT.AND P3, PT, R24, c[0x0][0x17c], !P0 ;  /* 0x00005f0018007a0c */ /* 0x000fe40004761270 */
[C---:B------:R-:W-:Y:S01]  /*c22e0*/  IADD3 R3, R12.reuse, c[0x0][0x198], RZ ;  /* 0x000066000c037a10 */ /* 0x040fe20007ffe0ff */
[----:B------:R0:W-:Y:S01]  /*c22f0*/  @P1 STG.E.U16 [R4.64], R29 ;  /* 0x0000001d04001986 */ /* 0x0001e2000c101506 */
[----:B------:R-:W-:-:S02]  /*c2300*/  LEA.HI.X.SX32 R9, R12, R2, 0x1, P6 ;  /* 0x000000020c097211 */ /* 0x000fc400030f0eff */
[----:B------:R-:W-:Y:S01]  /*c2310*/  PRMT R13, R29, 0x7632, R13 ;  /* 0x000076321d0d7816 */ /* 0x000fe2000000000d */
[----:B------:R-:W4:Y:S01]  /*c2320*/  LDL.LU R24, [R1+0x2a18] ;  /* 0x002a180001187983 */ /* 0x000f220000300800 */
[----:B------:R-:W-:-:S03]  /*c2330*/  IADD3 R12, R3, c[0x0][0x198], RZ ;  /* 0x00006600030c7a10 */ /* 0x000fc60007ffe0ff */
[----:B------:R1:W-:Y:S01]  /*c2340*/  @P4 STG.E.U16 [R8.64], R13 ;  /* 0x0000000d08004986 */ /* 0x0003e2000c101506 */
[----:B0-----:R-:W-:-:S03]  /*c2350*/  LEA R4, P6, R3, R0, 0x1 ;  /* 0x0000000003047211 */ /* 0x001fc600078c08ff */
[----:B------:R-:W4:Y:S01]  /*c2360*/  LDL.LU R29, [R1+0x38] ;  /* 0x00003800011d7983 */ /* 0x000f220000300800 */
[----:B------:R-:W-:Y:S02]  /*c2370*/  LEA.HI.X.SX32 R5, R3, R2, 0x1, P6 ;  /* 0x0000000203057211 */ /* 0x000fe400030f0eff */
[C---:B------:R-:W-:Y:S02]  /*c2380*/  IADD3 R3, R12.reuse, c[0x0][0x198], RZ ;  /* 0x000066000c037a10 */ /* 0x040fe40007ffe0ff */
[----:B-1----:R-:W-:-:S04]  /*c2390*/  LEA R8, P6, R12, R0, 0x1 ;  /* 0x000000000c087211 */ /* 0x002fc800078c08ff */
[----:B------:R-:W-:Y:S01]  /*c23a0*/  LEA.HI.X.SX32 R9, R12, R2, 0x1, P6 ;  /* 0x000000020c097211 */ /* 0x000fe200030f0eff */
[----:B-----5:R0:W-:Y:S01]  /*c23b0*/  @P3 STG.E.U16 [R4.64], R28 ;  /* 0x0000001c04003986 */ /* 0x0201e2000c101506 */
[----:B------:R-:W-:Y:S02]  /*c23c0*/  PRMT R13, R28, 0x7632, R13 ;  /* 0x000076321c0d7816 */ /* 0x000fe4000000000d */
[----:B--2---:R-:W-:Y:S02]  /*c23d0*/  ISETP.LT.AND P1, PT, R21, c[0x0][0x17c], !P0 ;  /* 0x00005f0015007a0c */ /* 0x004fe40004721270 */
[----:B------:R-:W2:Y:S01]  /*c23e0*/  LDL.LU R21, [R1+0x2a1c] ;  /* 0x002a1c0001157983 */ /* 0x000ea20000300800 */
[----:B0-----:R-:W-:-:S04]  /*c23f0*/  LEA R4, P6, R3, R0, 0x1 ;  /* 0x0000000003047211 */ /* 0x001fc800078c08ff */
[----:B------:R-:W-:Y:S02]  /*c2400*/  LEA.HI.X.SX32 R5, R3, R2, 0x1, P6 ;  /* 0x0000000203057211 */ /* 0x000fe400030f0eff */
[----:B------:R-:W-:Y:S01]  /*c2410*/  ISETP.LT.AND P4, PT, R20, c[0x0][0x17c], !P0 ;  /* 0x00005f0014007a0c */ /* 0x000fe20004781270 */
[----:B------:R0:W-:Y:S04]  /*c2420*/  @P5 STG.E.U16 [R8.64], R13 ;  /* 0x0000000d08005986 */ /* 0x0001e8000c101506 */
[----:B------:R-:W5:Y:S04]  /*c2430*/  LDL.LU R20, [R1+0x2a20] ;  /* 0x002a200001147983 */ /* 0x000f680000300800 */
[----:B---3--:R1:W-:Y:S01]  /*c2440*/  @P2 STG.E.U16 [R4.64], R16 ;  /* 0x0000001004002986 */ /* 0x0083e2000c101506 */
[----:B0-----:R-:W-:-:S02]  /*c2450*/  PRMT R13, R16, 0x7632, R13 ;  /* 0x00007632100d7816 */ /* 0x001fc4000000000d */
[----:B----4-:R-:W-:Y:S02]  /*c2460*/  ISETP.LT.AND P3, PT, R17, c[0x0][0x17c], !P0 ;  /* 0x00005f0011007a0c */ /* 0x010fe40004761270 */
[----:B------:R-:W3:Y:S04]  /*c2470*/  LDL.LU R17, [R1+0x2a24] ;  /* 0x002a240001117983 */ /* 0x000ee80000300800 */
[----:B------:R-:W4:Y:S04]  /*c2480*/  LDL.LU R28, [R1+0x28] ;  /* 0x00002800011c7983 */ /* 0x000f280000300800 */
[----:B-1----:R-:W3:Y:S01]  /*c2490*/  LDL.LU R16, [R1+0x2a28] ;  /* 0x002a280001107983 */ /* 0x002ee20000300800 */
        /* <DEDUP_REMOVED lines=8> */
[----:B------:R-:W-:Y:S02]  /*c2520*/  ISETP.LT.AND P5, PT, R24, c[0x0][0x17c], !P0 ;  /* 0x00005f0018007a0c */ /* 0x000fe400047a1270 */
        /* <DEDUP_REMOVED lines=10> */
[----:B------:R-:W5:Y:S01]  /*c25d0*/  LDL.LU R24, [R1+0x2a38] ;  /* 0x002a380001187983 */ /* 0x000f620000300800 */
[----:B---3--:R-:W-:-:S03]  /*c25e0*/  ISETP.LT.AND P3, PT, R16, c[0x0][0x17c], !P0 ;  /* 0x00005f0010007a0c */ /* 0x008fc60004761270 */
[----:B------:R-:W3:Y:S01]  /*c25f0*/  LDL.LU R16, [R1+0x2a3c] ;  /* 0x002a3c0001107983 */ /* 0x000ee20000300800 */
[----:B------:R-:W-:-:S03]  /*c2600*/  ISETP.LT.AND P4, PT, R17, c[0x0][0x17c], !P0 ;  /* 0x00005f0011007a0c */ /* 0x000fc60004781270 */
[----:B------:R-:W3:Y:S01]  /*c2610*/  LDL.LU R17, [R1+0x2a40] ;  /* 0x002a400001117983 */ /* 0x000ee20000300800 */
[----:B------:R-:W-:-:S04]  /*c2620*/  IADD3 R3, R12, c[0x0][0x198], RZ ;  /* 0x000066000c037a10 */ /* 0x000fc80007ffe0ff */
[C---:B0-----:R-:W-:Y:S02]  /*c2630*/  LEA R4, P6, R3.reuse, R0, 0x1 ;  /* 0x0000000003047211 */ /* 0x041fe400078c08ff */
[C---:B------:R-:W-:Y:S02]  /*c2640*/  IADD3 R12, R3.reuse, c[0x0][0x198], RZ ;  /* 0x00006600030c7a10 */ /* 0x040fe40007ffe0ff */
[----:B------:R-:W-:Y:S02]  /*c2650*/  LEA.HI.X.SX32 R5, R3, R2, 0x1, P6 ;  /* 0x0000000203057211 */ /* 0x000fe400030f0eff */
[C---:B-1----:R-:W-:Y:S02]  /*c2660*/  LEA R8, P6, R12.reuse, R0, 0x1 ;  /* 0x000000000c087211 */ /* 0x042fe400078c08ff */
[C---:B------:R-:W-:Y:S01]  /*c2670*/  IADD3 R3, R12.reuse, c[0x0][0x198], RZ ;  /* 0x000066000c037a10 */ /* 0x040fe20007ffe0ff */
[----:B----4-:R0:W-:Y:S01]  /*c2680*/  @P5 STG.E.U16 [R4.64], R28 ;  /* 0x0000001c04005986 */ /* 0x0101e2000c101506 */
[----:B------:R-:W-:-:S02]  /*c2690*/  LEA.HI.X.SX32 R9, R12, R2, 0x1, P6 ;  /* 0x000000020c097211 */ /* 0x000fc400030f0eff */
[----:B------:R-:W-:Y:S02]  /*c26a0*/  PRMT R13, R28, 0x7632, R13 ;  /* 0x000076321c0d7816 */ /* 0x000fe4000000000d */
[----:B------:R-:W-:-:S03]  /*c26b0*/  IADD3 R12, R3, c[0x0][0x198], RZ ;  /* 0x00006600030c7a10 */ /* 0x000fc60007ffe0ff */
[----:B------:R1:W-:Y:S01]  /*c26c0*/  @P2 STG.E.U16 [R8.64], R13 ;  /* 0x0000000d08002986 */ /* 0x0003e2000c101506 */
[----:B0-----:R-:W-:-:S04]  /*c26d0*/  LEA R4, P6, R3, R0, 0x1 ;  /* 0x0000000003047211 */ /* 0x001fc800078c08ff */
[----:B------:R-:W-:Y:S02]  /*c26e0*/  LEA.HI.X.SX32 R5, R3, R2, 0x1, P6 ;  /* 0x0000000203057211 */ /* 0x000fe400030f0eff */
[C---:B------:R-:W-:Y:S02]  /*c26f0*/  IADD3 R3, R12.reuse, c[0x0][0x198], RZ ;  /* 0x000066000c037a10 */ /* 0x040fe40007ffe0ff */
[C---:B-1----:R-:W-:Y:S01]  /*c2700*/  LEA R8, P6, R12.reuse, R0, 0x1 ;  /* 0x000000000c087211 */ /* 0x042fe200078c08ff */
[----:B------:R0:W-:Y:S03]  /*c2710*/  @P1 STG.E.U16 [R4.64], R6 ;  /* 0x0000000604001986 */ /* 0x0001e6000c101506 */
[----:B------:R-:W-:Y:S02]  /*c2720*/  LEA.HI.X.SX32 R9, R12, R2, 0x1, P6 ;  /* 0x000000020c097211 */ /* 0x000fe400030f0eff */
[----:B------:R-:W-:-:S02]  /*c2730*/  PRMT R12, R6, 0x7632, R12 ;  /* 0x00007632060c7816 */ /* 0x000fc4000000000c */
[----:B0-----:R-:W-:-:S04]  /*c2740*/  LEA R4, P6, R3, R0, 0x1 ;  /* 0x0000000003047211 */ /* 0x001fc800078c08ff */
[C---:B------:R-:W-:Y:S01]  /*c2750*/  LEA.HI.X.SX32 R5, R3.reuse, R2, 0x1, P6 ;  /* 0x0000000203057211 */ /* 0x040fe200030f0eff */
[----:B------:R0:W-:Y:S04]  /*c2760*/  @P4 STG.E.U16 [R8.64], R12 ;  /* 0x0000000c08004986 */ /* 0x0001e8000c101506 */
[----:B------:R1:W-:Y:S01]  /*c2770*/  @P3 STG.E.U16 [R4.64], R10 ;  /* 0x0000000a04003986 */ /* 0x0003e2000c101506 */
[----:B------:R-:W-:-:S04]  /*c2780*/  IADD3 R6, R3, c[0x0][0x198], RZ ;  /* 0x0000660003067a10 */ /* 0x000fc80007ffe0ff */
[----:B0-----:R-:W-:-:S04]  /*c2790*/  LEA R8, P6, R6, R0, 0x1 ;  /* 0x0000000006087211 */ /* 0x001fc800078c08ff */
[----:B------:R-:W-:Y:S02]  /*c27a0*/  LEA.HI.X.SX32 R9, R6, R2, 0x1, P6 ;  /* 0x0000000206097211 */ /* 0x000fe400030f0eff */
[----:B-1----:R-:W-:Y:S02]  /*c27b0*/  PRMT R10, R10, 0x7632, R10 ;  /* 0x000076320a0a7816 */ /* 0x002fe4000000000a */
[----:B--2---:R-:W-:Y:S02]  /*c27c0*/  ISETP.LT.AND P5, PT, R21, c[0x0][0x17c], !P0 ;  /* 0x00005f0015007a0c */ /* 0x004fe400047a1270 */
[----:B------:R-:W2:Y:S01]  /*c27d0*/  LDL.LU R21, [R1+0x2a48] ;  /* 0x002a480001157983 */ /* 0x000ea20000300800 */
[----:B-----5:R-:W-:-:S03]  /*c27e0*/  ISETP.LT.AND P2, PT, R20, c[0x0][0x17c], !P0 ;  /* 0x00005f0014007a0c */ /* 0x020fc60004741270 */
[----:B------:R-:W4:Y:S04]  /*c27f0*/  LDL.LU R20, [R1+0x2a44] ;  /* 0x002a440001147983 */ /* 0x000f280000300800 */
[----:B------:R-:W5:Y:S01]  /*c2800*/  LDL.LU R13, [R1+0x2a50] ;  /* 0x002a5000010d7983 */ /* 0x000f620000300800 */
[----:B---3--:R-:W-:-:S03]  /*c2810*/  ISETP.LT.AND P3, PT, R16, c[0x0][0x17c], !P0 ;  /* 0x00005f0010007a0c */ /* 0x008fc60004761270 */
[----:B------:R-:W3:Y:S04]  /*c2820*/  LDL.LU R16, [R1+0x2a4c] ;  /* 0x002a4c0001107983 */ /* 0x000ee80000300800 */
[----:B------:R0:W-:Y:S01]  /*c2830*/  @P5 STG.E.U16 [R8.64], R10 ;  /* 0x0000000a08005986 */ /* 0x0001e2000c101506 */
[----:B------:R-:W-:-:S03]  /*c2840*/  ISETP.LT.AND P5, PT, R17, c[0x0][0x17c], !P0 ;  /* 0x00005f0011007a0c */ /* 0x000fc600047a1270 */
[----:B------:R-:W2:Y:S01]  /*c2850*/  LDL.LU R17, [R1+0x2a54] ;  /* 0x002a540001117983 */ /* 0x000ea20000300800 */
[----:B------:R-:W-:Y:S02]  /*c2860*/  IADD3 R3, R6, c[0x0][0x198], RZ ;  /* 0x0000660006037a10 */ /* 0x000fe40007ffe0ff */
[----:B------:R-:W-:Y:S02]  /*c2870*/  ISETP.LT.AND P1, PT, R25, c[0x0][0x17c], !P0 ;  /* 0x00005f0019007a0c */ /* 0x000fe40004721270 */
[C---:B------:R-:W-:Y:S02]  /*c2880*/  LEA R4, P6, R3.reuse, R0, 0x1 ;  /* 0x0000000003047211 */ /* 0x040fe400078c08ff */
[C---:B------:R-:W-:Y:S01]  /*c2890*/  IADD3 R6, R3.reuse, c[0x0][0x198], RZ ;  /* 0x0000660003067a10 */ /* 0x040fe20007ffe0ff */
[----:B0-----:R-:W2:Y:S01]  /*c28a0*/  LDL.LU R10, [R1+0x2a58] ;  /* 0x002a5800010a7983 */ /* 0x001ea20000300800 */
[----:B------:R-:W-:Y:S02]  /*c28b0*/  LEA.HI.X.SX32 R5, R3, R2, 0x1, P6 ;  /* 0x0000000203057211 */ /* 0x000fe400030f0eff */
[----:B------:R-:W-:Y:S01]  /*c28c0*/  LEA R8, P6, R6, R0, 0x1 ;  /* 0x0000000006087211 */ /* 0x000fe200078c08ff */
[----:B------:R-:W2:Y:S01]  /*c28d0*/  LDL.LU R29, [R1+0x5c] ;  /* 0x00005c00011d7983 */ /* 0x000ea20000300800 */
[----:B------:R-:W-:-:S02]  /*c28e0*/  ISETP.LT.AND P4, PT, R24, c[0x0][0x17c], !P0 ;  /* 0x00005f0018007a0c */ /* 0x000fc40004781270 */
[C---:B------:R-:W-:Y:S01]  /*c28f0*/  IADD3 R3, R6.reuse, c[0x0][0x198], RZ ;  /* 0x0000660006037a10 */ /* 0x040fe20007ffe0ff */
[----:B------:R0:W-:Y:S01]  /*c2900*/  @P2 STG.E.U16 [R4.64], R14 ;  /* 0x0000000e04002986 */ /* 0x0001e2000c101506 */
[----:B------:R-:W-:Y:S02]  /*c2910*/  LEA.HI.X.SX32 R9, R6, R2, 0x1, P6 ;  /* 0x0000000206097211 */ /* 0x000fe400030f0eff */
[C---:B------:R-:W-:Y:S01]  /*c2920*/  IADD3 R6, R3.reuse, c[0x0][0x198], RZ ;  /* 0x0000660003067a10 */ /* 0x040fe20007ffe0ff */
[----:B------:R-:W2:Y:S01]  /*c2930*/  LDL.LU R12, [R1+0x2a5c] ;  /* 0x002a5c00010c7983 */ /* 0x000ea20000300800 */
[----:B0-----:R-:W-:Y:S02]  /*c2940*/  PRMT R14, R14, 0x7632, R14 ;  /* 0x000076320e0e7816 */ /* 0x001fe4000000000e */
        /* <DEDUP_REMOVED lines=8> */
[----:B------:R-:W-:-:S04]  /*c29d0*/  IADD3 R3, R6, c[0x0][0x198], RZ ;  /* 0x0000660006037a10 */ /* 0x000fc80007ffe0ff */
[----:B------:R-:W-:-:S04]  /*c29e0*/  LEA R4, P6, R3, R0, 0x1 ;  /* 0x0000000003047211 */ /* 0x000fc800078c08ff */
[----:B------:R-:W-:-:S05]  /*c29f0*/  LEA.HI.X.SX32 R5, R3, R2, 0x1, P6 ;  /* 0x0000000203057211 */ /* 0x000fca00030f0eff */
[----:B------:R1:W-:Y:S01]  /*c2a00*/  @P5 STG.E.U16 [R4.64], R22 ;  /* 0x0000001604005986 */ /* 0x0003e2000c101506 */
[----:B-----5:R-:W-:-:S03]  /*c2a10*/  ISETP.LT.AND P4, PT, R13, c[0x0][0x17c], !P0 ;  /* 0x00005f000d007a0c */ /* 0x020fc60004781270 */
[----:B------:R-:W5:Y:S04]  /*c2a20*/  LDL.LU R13, [R1+0x2a60] ;  /* 0x002a6000010d7983 */ /* 0x000f680000300800 */
[----:B------:R-:W5:Y:S01]  /*c2a30*/  LDL.LU R28, [R1+0x4c] ;  /* 0x00004c00011c7983 */ /* 0x000f620000300800 */
[----:B---3--:R-:W-:-:S03]  /*c2a40*/  ISETP.LT.AND P3, PT, R16, c[0x0][0x17c], !P0 ;  /* 0x00005f0010007a0c */ /* 0x008fc60004761270 */
[----:B------:R-:W3:Y:S01]  /*c2a50*/  LDL.LU R16, [R1+0x2a64] ;  /* 0x002a640001107983 */ /* 0x000ee20000300800 */
[----:B----4-:R-:W-:Y:S02]  /*c2a60*/  ISETP.LT.AND P1, PT, R20, c[0x0][0x17c], !P0 ;  /* 0x00005f0014007a0c */ /* 0x010fe40004721270 */
[----:B--2---:R-:W-:Y:S02]  /*c2a70*/  ISETP.LT.AND P5, PT, R17, c[0x0][0x17c], !P0 ;  /* 0x00005f0011007a0c */ /* 0x004fe400047a1270 */
[----:B------:R-:W2:Y:S04]  /*c2a80*/  LDL.LU R17, [R1+0x2a68] ;  /* 0x002a680001117983 */ /* 0x000ea80000300800 */
[----:B------:R-:W4:Y:S04]  /*c2a90*/  LDL.LU R20, [R1+0x7c] ;  /* 0x00007c0001147983 */ /* 0x000f280000300800 */
[----:B------:R-:W4:Y:S01]  /*c2aa0*/  LDL.LU R14, [R1+0x2a6c] ;  /* 0x002a6c00010e7983 */ /* 0x000f220000300800 */
[----:B------:R-:W-:-:S02]  /*c2ab0*/  ISETP.LT.AND P2, PT, R21, c[0x0][0x17c], !P0 ;  /* 0x00005f0015007a0c */ /* 0x000fc40004741270 */
[----:B------:R-:W-:-:S04]  /*c2ac0*/  IADD3 R6, R3, c[0x0][0x198], RZ ;  /* 0x0000660003067a10 */ /* 0x000fc80007ffe0ff */
[C---:B0-----:R-:W-:Y:S02]  /*c2ad0*/  LEA R8, P6, R6.reuse, R0, 0x1 ;  /* 0x0000000006087211 */ /* 0x041fe400078c08ff */
[C---:B------:R-:W-:Y:S02]  /*c2ae0*/  IADD3 R3, R6.reuse, c[0x0][0x198], RZ ;  /* 0x0000660006037a10 */ /* 0x040fe40007ffe0ff */
[----:B------:R-:W-:Y:S02]  /*c2af0*/  LEA.HI.X.SX32 R9, R6, R2, 0x1, P6 ;  /* 0x0000000206097211 */ /* 0x000fe400030f0eff */
[----:B-1----:R-:W-:Y:S02]  /*c2b00*/  PRMT R22, R22, 0x7632, R22 ;  /* 0x0000763216167816 */ /* 0x002fe40000000016 */
[C---:B------:R-:W-:Y:S02]  /*c2b10*/  LEA R4, P6, R3.reuse, R0, 0x1 ;  /* 0x0000000003047211 */ /* 0x040fe400078c08ff */
[C---:B------:R-:W-:Y:S01]  /*c2b20*/  IADD3 R6, R3.reuse, c[0x0][0x198], RZ ;  /* 0x0000660003067a10 */ /* 0x040fe20007ffe0ff */
[----:B------:R0:W-:Y:S01]  /*c2b30*/  @P2 STG.E.U16 [R8.64], R22 ;  /* 0x0000001608002986 */ /* 0x0001e2000c101506 */
[----:B------:R-:W-:-:S02]  /*c2b40*/  LEA.HI.X.SX32 R5, R3, R2, 0x1, P6 ;  /* 0x0000000203057211 */ /* 0x000fc400030f0eff */
[----:B------:R-:W-:Y:S02]  /*c2b50*/  ISETP.LT.AND P2, PT, R10, c[0x0][0x17c], !P0 ;  /* 0x00005f000a007a0c */ /* 0x000fe40004741270 */
[C---:B------:R-:W-:Y:S01]  /*c2b60*/  IADD3 R10, R6.reuse, c[0x0][0x198], RZ ;  /* 0x00006600060a7a10 */ /* 0x040fe20007ffe0ff */
[----:B------:R1:W-:Y:S01]  /*c2b70*/  @P1 STG.E.U16 [R4.64], R29 ;  /* 0x0000001d04001986 */ /* 0x0003e2000c101506 */
[----:B0-----:R-:W-:-:S04]  /*c2b80*/  LEA R8, P6, R6, R0, 0x1 ;  /* 0x0000000006087211 */ /* 0x001fc800078c08ff */
[----:B------:R-:W-:Y:S02]  /*c2b90*/  LEA.HI.X.SX32 R9, R6, R2, 0x1, P6 ;  /* 0x0000000206097211 */ /* 0x000fe400030f0eff */
[----:B-1----:R-:W-:Y:S02]  /*c2ba0*/  LEA R4, P6, R10, R0, 0x1 ;  /* 0x000000000a047211 */ /* 0x002fe400078c08ff */
[----:B------:R-:W-:Y:S02]  /*c2bb0*/  PRMT R3, R29, 0x7632, R3 ;  /* 0x000076321d037816 */ /* 0x000fe40000000003 */
[----:B------:R-:W-:Y:S02]  /*c2bc0*/  ISETP.LT.AND P1, PT, R12, c[0x0][0x17c], !P0 ;  /* 0x00005f000c007a0c */ /* 0x000fe40004721270 */
[----:B------:R-:W4:Y:S01]  /*c2bd0*/  LDL.LU R12, [R1+0x2a70] ;  /* 0x002a7000010c7983 */ /* 0x000f220000300800 */
[----:B------:R-:W-:-:S03]  /*c2be0*/  LEA.HI.X.SX32 R5, R10, R2, 0x1, P6 ;  /* 0x000000020a057211 */ /* 0x000fc600030f0eff */
[----:B------:R-:W4:Y:S04]  /*c2bf0*/  LDL.LU R29, [R1+0x1c] ;  /* 0x00001c00011d7983 */ /* 0x000f280000300800 */
[----:B------:R0:W-:Y:S01]  /*c2c00*/  @P4 STG.E.U16 [R8.64], R3 ;  /* 0x0000000308004986 */ /* 0x0001e2000c101506 */
[----:B------:R-:W-:-:S04]  /*c2c10*/  IADD3 R6, R10, c[0x0][0x198], RZ ;  /* 0x000066000a067a10 */ /* 0x000fc80007ffe0ff */
[C---:B------:R-:W-:Y:S02]  /*c2c20*/  IADD3 R10, R6.reuse, c[0x0][0x198], RZ ;  /* 0x00006600060a7a10 */ /* 0x040fe40007ffe0ff */
[----:B0-----:R-:W-:-:S04]  /*c2c30*/  LEA R8, P6, R6, R0, 0x1 ;  /* 0x0000000006087211 */ /* 0x001fc800078c08ff */
[----:B------:R-:W-:Y:S02]  /*c2c40*/  LEA.HI.X.SX32 R9, R6, R2, 0x1, P6 ;  /* 0x0000000206097211 */ /* 0x000fe400030f0eff */
[----:B-----5:R-:W-:Y:S02]  /*c2c50*/  ISETP.LT.AND P4, PT, R13, c[0x0][0x17c], !P0 ;  /* 0x00005f000d007a0c */ /* 0x020fe40004781270 */
[----:B------:R-:W5:Y:S04]  /*c2c60*/  LDL.LU R13, [R1+0x2a74] ;  /* 0x002a7400010d7983 */ /* 0x000f680000300800 */
[----:B------:R0:W-:Y:S01]  /*c2c70*/  @P3 STG.E.U16 [R4.64], R28 ;  /* 0x0000001c04003986 */ /* 0x0001e2000c101506 */
[----:B---3--:R-:W-:-:S03]  /*c2c80*/  ISETP.LT.AND P3, PT, R16, c[0x0][0x17c], !P0 ;  /* 0x00005f0010007a0c */ /* 0x008fc60004761270 */
[----:B------:R-:W3:Y:S01]  /*c2c90*/  LDL.LU R16, [R1+0x2a78] ;  /* 0x002a780001107983 */ /* 0x000ee20000300800 */
[----:B0-----:R-:W-:Y:S02]  /*c2ca0*/  LEA R4, P6, R10, R0, 0x1 ;  /* 0x000000000a047211 */ /* 0x001fe400078c08ff */
[----:B------:R-:W-:Y:S02]  /*c2cb0*/  PRMT R3, R28, 0x7632, R3 ;  /* 0x000076321c037816 */ /* 0x000fe40000000003 */
[----:B------:R-:W-:Y:S01]  /*c2cc0*/  LEA.HI.X.SX32 R5, R10, R2, 0x1, P6 ;  /* 0x000000020a057211 */ /* 0x000fe200030f0eff */
[----:B------:R-:W3:Y:S04]  /*c2cd0*/  LDL.LU R28, [R1+0xac] ;  /* 0x0000ac00011c7983 */ /* 0x000ee80000300800 */
[----:B------:R0:W-:Y:S01]  /*c2ce0*/  @P5 STG.E.U16 [R8.64], R3 ;  /* 0x0000000308005986 */ /* 0x0001e2000c101506 */
[----:B--2---:R-:W-:-:S03]  /*c2cf0*/  ISETP.LT.AND P5, PT, R17, c[0x0][0x17c], !P0 ;  /* 0x00005f0011007a0c */ /* 0x004fc600047a1270 */
[----:B------:R-:W2:Y:S04]  /*c2d00*/  LDL.LU R17, [R1+0x2a7c] ;  /* 0x002a7c0001117983 */ /* 0x000ea80000300800 */
[----:B----4-:R1:W-:Y:S01]  /*c2d10*/  @P2 STG.E.U16 [R4.64], R20 ;  /* 0x0000001404002986 */ /* 0x0103e2000c101506 */
[----:B------:R-:W-:-:S03]  /*c2d20*/  ISETP.LT.AND P2, PT, R14, c[0x0][0x17c], !P0 ;  /* 0x00005f000e007a0c */ /* 0x000fc60004741270 */
[----:B------:R-:W4:Y:S01]  /*c2d30*/  LDL.LU R14, [R1+0x2a80] ;  /* 0x002a8000010e7983 */ /* 0x000f220000300800 */
[----:B------:R-:W-:-:S04]  /*c2d40*/  IADD3 R6, R10, c[0x0][0x198], RZ ;  /* 0x000066000a067a10 */ /* 0x000fc80007ffe0ff */
[C---:B0-----:R-:W-:Y:S02]  /*c2d50*/  LEA R8, P6, R6.reuse, R0, 0x1 ;  /* 0x0000000006087211 */ /* 0x041fe400078c08ff */
[----:B------:R-:W-:Y:S02]  /*c2d60*/  IADD3 R10, R6, c[0x0][0x198], RZ ;  /* 0x00006600060a7a10 */ /* 0x000fe40007ffe0ff */
[----:B------:R-:W-:Y:S02]  /*c2d70*/  PRMT R3, R20, 0x7632, R3 ;  /* 0x0000763214037816 */ /* 0x000fe40000000003 */
[----:B------:R-:W-:Y:S01]  /*c2d80*/  LEA.HI.X.SX32 R9, R6, R2, 0x1, P6 ;  /* 0x0000000206097211 */ /* 0x000fe200030f0eff */
[----:B-1----:R-:W4:Y:S01]  /*c2d90*/  LDL.LU R20, [R1+0x9c] ;  /* 0x00009c0001147983 */ /* 0x002f220000300800 */
[C---:B------:R-:W-:Y:S02]  /*c2da0*/  LEA R4, P6, R10.reuse, R0, 0x1 ;  /* 0x000000000a047211 */ /* 0x040fe400078c08ff */
[C---:B------:R-:W-:Y:S01]  /*c2db0*/  IADD3 R6, R10.reuse, c[0x0][0x198], RZ ;  /* 0x000066000a067a10 */ /* 0x040fe20007ffe0ff */
[----:B------:R0:W-:Y:S01]  /*c2dc0*/  @P1 STG.E.U16 [R8.64], R3 ;  /* 0x0000000308001986 */ /* 0x0001e2000c101506 */
[----:B------:R-:W-:-:S02]  /*c2dd0*/  LEA.HI.X.SX32 R5, R10, R2, 0x1, P6 ;  /* 0x000000020a057211 */ /* 0x000fc400030f0eff */
[----:B0-----:R-:W-:-:S04]  /*c2de0*/  LEA R8, P6, R6, R0, 0x1 ;  /* 0x0000000006087211 */ /* 0x001fc800078c08ff */
[----:B------:R-:W-:Y:S02]  /*c2df0*/  LEA.HI.X.SX32 R9, R6, R2, 0x1, P6 ;  /* 0x0000000206097211 */ /* 0x000fe400030f0eff */
[----:B------:R-:W-:Y:S02]  /*c2e00*/  ISETP.LT.AND P1, PT, R12, c[0x0][0x17c], !P0 ;  /* 0x00005f000c007a0c */ /* 0x000fe40004721270 */
[----:B------:R-:W4:Y:S01]  /*c2e10*/  LDL.LU R12, [R1+0x2a84] ;  /* 0x002a8400010c7983 */ /* 0x000f220000300800 */
[----:B------:R-:W-:-:S03]  /*c2e20*/  PRMT R3, R29, 0x7632, R3 ;  /* 0x000076321d037816 */ /* 0x000fc60000000003 */
[----:B------:R0:W-:Y:S04]  /*c2e30*/  @P4 STG.E.U16 [R4.64], R29 ;  /* 0x0000001d04004986 */ /* 0x0001e8000c101506 */
[----:B------:R1:W-:Y:S01]  /*c2e40*/  @P3 STG.E.U16 [R8.64], R3 ;  /* 0x0000000308003986 */ /* 0x0003e2000c101506 */
[----:B------:R-:W-:-:S04]  /*c2e50*/  IADD3 R10, R6, c[0x0][0x198], RZ ;  /* 0x00006600060a7a10 */ /* 0x000fc80007ffe0ff */
[C---:B------:R-:W-:Y:S02]  /*c2e60*/  IADD3 R6, R10.reuse, c[0x0][0x198], RZ ;  /* 0x000066000a067a10 */ /* 0x040fe40007ffe0ff */
[----:B0-----:R-:W-:-:S04]  /*c2e70*/  LEA R4, P6, R10, R0, 0x1 ;  /* 0x000000000a047211 */ /* 0x001fc800078c08ff */
[----:B------:R-:W-:Y:S02]  /*c2e80*/  LEA.HI.X.SX32 R5, R10, R2, 0x1, P6 ;  /* 0x000000020a057211 */ /* 0x000fe400030f0eff */
[----:B-1----:R-:W-:-:S04]  /*c2e90*/  LEA R8, P6, R6, R0, 0x1 ;  /* 0x0000000006087211 */ /* 0x002fc800078c08ff */
[----:B------:R-:W-:Y:S02]  /*c2ea0*/  LEA.HI.X.SX32 R9, R6, R2, 0x1, P6 ;  /* 0x0000000206097211 */ /* 0x000fe400030f0eff */
[----:B-----5:R-:W-:Y:S02]  /*c2eb0*/  ISETP.LT.AND P4, PT, R13, c[0x0][0x17c], !P0 ;  /* 0x00005f000d007a0c */ /* 0x020fe40004781270 */
[----:B------:R-:W5:Y:S04]  /*c2ec0*/  LDL.LU R13, [R1+0x2a88] ;  /* 0x002a8800010d7983 */ /* 0x000f680000300800 */
[----:B------:R-:W5:Y:S01]  /*c2ed0*/  LDL.LU R29, [R1+0x8c] ;  /* 0x00008c00011d7983 */ /* 0x000f620000300800 */
[----:B---3--:R-:W-:-:S03]  /*c2ee0*/  ISETP.LT.AND P3, PT, R16, c[0x0][0x17c], !P0 ;  /* 0x00005f0010007a0c */ /* 0x008fc60004761270 */
[----:B------:R-:W3:Y:S01]  /*c2ef0*/  LDL.LU R16, [R1+0x2a90] ;  /* 0x002a900001107983 */ /* 0x000ee20000300800 */
[----:B------:R-:W-:-:S03]  /*c2f00*/  PRMT R3, R28, 0x7632, R3 ;  /* 0x000076321c037816 */ /* 0x000fc60000000003 */
[----:B------:R0:W-:Y:S04]  /*c2f10*/  @P5 STG.E.U16 [R4.64], R28 ;  /* 0x0000001c04005986 */ /* 0x0001e8000c101506 */
[----:B------:R1:W-:Y:S01]  /*c2f20*/  @P2 STG.E.U16 [R8.64], R3 ;  /* 0x0000000308002986 */ /* 0x0003e2000c101506 */
[----:B--2---:R-:W-:-:S03]  /*c2f30*/  ISETP.LT.AND P5, PT, R17, c[0x0][0x17c], !P0 ;  /* 0x00005f0011007a0c */ /* 0x004fc600047a1270 */
[----:B------:R-:W2:Y:S04]  /*c2f40*/  LDL.LU R17, [R1+0x2a94] ;  /* 0x002a940001117983 */ /* 0x000ea80000300800 */
[----:B0-----:R-:W2:Y:S01]  /*c2f50*/  LDL.LU R28, [R1+0xc] ;  /* 0x00000c00011c7983 */ /* 0x001ea20000300800 */
        /* <DEDUP_REMOVED lines=11> */
[----:B0-----:R-:W-:-:S04]  /*c3010*/  LEA R4, P6, R10, R0, 0x1 ;  /* 0x000000000a047211 */ /* 0x001fc800078c08ff */
[----:B------:R-:W-:Y:S02]  /*c3020*/  LEA.HI.X.SX32 R5, R10, R2, 0x1, P6 ;  /* 0x000000020a057211 */ /* 0x000fe400030f0eff */
[----:B------:R-:W-:Y:S02]  /*c3030*/  ISETP.LT.AND P1, PT, R12, c[0x0][0x17c], !P0 ;  /* 0x00005f000c007a0c */ /* 0x000fe40004721270 */
[----:B------:R-:W4:Y:S04]  /*c3040*/  LDL.LU R12, [R1+0x2aa0] ;  /* 0x002aa000010c7983 */ /* 0x000f280000300800 */
        /* <DEDUP_REMOVED lines=11> */
[----:B------:R-:W-:Y:S02]  /*c3100*/  PRMT R3, R29, 0x7632, R3 ;  /* 0x000076321d037816 */ /* 0x000fe40000000003 */
[C---:B0-----:R-:W-:Y:S01]  /*c3110*/  LEA R4, P6, R10.reuse, R0, 0x1 ;  /* 0x000000000a047211 */ /* 0x041fe200078c08ff */
[----:B------:R-:W3:Y:S03]  /*c3120*/  LDL.LU R29, [R1+0x3c] ;  /* 0x00003c00011d7983 */ /* 0x000ee60000300800 */
[----:B------:R-:W-:Y:S01]  /*c3130*/  LEA.HI.X.SX32 R5, R10, R2, 0x1, P6 ;  /* 0x000000020a057211 */ /* 0x000fe200030f0eff */
[----:B------:R0:W-:Y:S04]  /*c3140*/  @P5 STG.E.U16 [R8.64], R3 ;  /* 0x0000000308005986 */ /* 0x0001e8000c101506 */
[----:B------:R-:W3:Y:S04]  /*c3150*/  LDL.LU R20, [R1+0x2ab4] ;  /* 0x002ab40001147983 */ /* 0x000ee80000300800 */
[----:B--2---:R1:W-:Y:S01]  /*c3160*/  @P2 STG.E.U16 [R4.64], R28 ;  /* 0x0000001c04002986 */ /* 0x0043e2000c101506 */
[----:B0-----:R-:W-:-:S03]  /*c3170*/  PRMT R3, R28, 0x7632, R3 ;  /* 0x000076321c037816 */ /* 0x001fc60000000003 */
[----:B------:R-:W2:Y:S01]  /*c3180*/  LDL.LU R18, [R1+0x2ab8] ;  /* 0x002ab80001127983 */ /* 0x000ea20000300800 */
[----:B----4-:R-:W-:-:S03]  /*c3190*/  ISETP.LT.AND P2, PT, R14, c[0x0][0x17c], !P0 ;  /* 0x00005f000e007a0c */ /* 0x010fc60004741270 */
[----:B-1----:R-:W4:Y:S04]  /*c31a0*/  LDL.LU R28, [R1+0x2c] ;  /* 0x00002c00011c7983 */ /* 0x002f280000300800 */
[----:B------:R-:W4:Y:S01]  /*c31b0*/  LDL.LU R14, [R1+0x2ac0] ;  /* 0x002ac000010e7983 */ /* 0x000f220000300800 */
        /* <DEDUP_REMOVED lines=9> */
[C---:B0-----:R-:W-:Y:S01]  /*c3250*/  LEA R8, P6, R6.reuse, R0, 0x1 ;  /* 0x0000000006087211 */ /* 0x041fe200078c08ff */
[----:B------:R-:W4:Y:S01]  /*c3260*/  LDL.LU R12, [R1+0x2ac4] ;  /* 0x002ac400010c7983 */ /* 0x000f220000300800 */
[----:B------:R-:W-:Y:S02]  /*c3270*/  PRMT R3, R27, 0x7632, R3 ;  /* 0x000076321b037816 */ /* 0x000fe40000000003 */
[----:B------:R-:W-:Y:S01]  /*c3280*/  LEA.HI.X.SX32 R9, R6, R2, 0x1, P6 ;  /* 0x0000000206097211 */ /* 0x000fe200030f0eff */
[----:B------:R0:W-:Y:S04]  /*c3290*/  @P4 STG.E.U16 [R4.64], R27 ;  /* 0x0000001b04004986 */ /* 0x0001e8000c101506 */
[----:B------:R1:W-:Y:S01]  /*c32a0*/  @P3 STG.E.U16 [R8.64], R3 ;  /* 0x0000000308003986 */ /* 0x0003e2000c101506 */
[----:B------:R-:W-:-:S02]  /*c32b0*/  ISETP.LT.AND P5, PT, R17, c[0x0][0x17c], !P0 ;  /* 0x00005f0011007a0c */ /* 0x000fc400047a1270 */
[----:B------:R-:W-:-:S04]  /*c32c0*/  IADD3 R10, R6, c[0x0][0x198], RZ ;  /* 0x00006600060a7a10 */ /* 0x000fc80007ffe0ff */
[----:B0-----:R-:W-:-:S04]  /*c32d0*/  LEA R4, P6, R10, R0, 0x1 ;  /* 0x000000000a047211 */ /* 0x001fc800078c08ff */
[C---:B------:R-:W-:Y:S02]  /*c32e0*/  LEA.HI.X.SX32 R5, R10.reuse, R2, 0x1, P6 ;  /* 0x000000020a057211 */ /* 0x040fe400030f0eff */
[----:B-----5:R-:W-:Y:S02]  /*c32f0*/  ISETP.LT.AND P4, PT, R13, c[0x0][0x17c], !P0 ;  /* 0x00005f000d007a0c */ /* 0x020fe40004781270 */
[----:B------:R-:W-:Y:S02]  /*c3300*/  IADD3 R13, R10, c[0x0][0x198], RZ ;  /* 0x000066000a0d7a10 */ /* 0x000fe40007ffe0ff */
[----:B---3--:R-:W-:Y:S02]  /*c3310*/  ISETP.LT.AND P3, PT, R16, c[0x0][0x17c], !P0 ;  /* 0x00005f0010007a0c */ /* 0x008fe40004761270 */
[----:B------:R-:W3:Y:S01]  /*c3320*/  LDL.LU R16, [R1+0x2abc] ;  /* 0x002abc0001107983 */ /* 0x000ee20000300800 */
[C---:B------:R-:W-:Y:S02]  /*c3330*/  IADD3 R17, R13.reuse, c[0x0][0x198], RZ ;  /* 0x000066000d117a10 */ /* 0x040fe40007ffe0ff */
[----:B-1----:R-:W-:Y:S01]  /*c3340*/  LEA R8, P6, R13, R0, 0x1 ;  /* 0x000000000d087211 */ /* 0x002fe200078c08ff */
[----:B------:R0:W-:Y:S01]  /*c3350*/  @P5 STG.E.U16 [R4.64], R29 ;  /* 0x0000001d04005986 */ /* 0x0001e2000c101506 */
[----:B------:R-:W-:-:S02]  /*c3360*/  PRMT R6, R29, 0x7632, R6 ;  /* 0x000076321d067816 */ /* 0x000fc40000000006 */
[----:B------:R-:W-:Y:S01]  /*c3370*/  LEA.HI.X.SX32 R9, R13, R2, 0x1, P6 ;  /* 0x000000020d097211 */ /* 0x000fe200030f0eff */
[----:B------:R-:W5:Y:S01]  /*c3380*/  LDL.LU R22, [R1+0x2ab0] ;  /* 0x002ab00001167983 */ /* 0x000f620000300800 */
[----:B0-----:R-:W-:-:S04]  /*c3390*/  LEA R4, P5, R17, R0, 0x1 ;  /* 0x0000000011047211 */ /* 0x001fc800078a08ff */
[----:B------:R-:W-:Y:S01]  /*c33a0*/  LEA.HI.X.SX32 R5, R17, R2, 0x1, P5 ;  /* 0x0000000211057211 */ /* 0x000fe200028f0eff */
[----:B------:R0:W-:Y:S01]  /*c33b0*/  @P2 STG.E.U16 [R8.64], R6 ;  /* 0x0000000608002986 */ /* 0x0001e2000c101506 */
[----:B------:R-:W-:Y:S02]  /*c33c0*/  ISETP.LT.AND P6, PT, R20, c[0x0][0x17c], !P0 ;  /* 0x00005f0014007a0c */ /* 0x000fe400047c1270 */
[----:B--2---:R-:W-:Y:S01]  /*c33d0*/  ISETP.LT.AND P2, PT, R18, c[0x0][0x17c], !P0 ;  /* 0x00005f0012007a0c */ /* 0x004fe20004741270 */
[----:B------:R-:W2:Y:S04]  /*c33e0*/  LDL.LU R20, [R1+0x2aa4] ;  /* 0x002aa40001147983 */ /* 0x000ea80000300800 */
[----:B----4-:R1:W-:Y:S01]  /*c33f0*/  @P1 STG.E.U16 [R4.64], R28 ;  /* 0x0000001c04001986 */ /* 0x0103e2000c101506 */
[----:B------:R-:W-:-:S03]  /*c3400*/  ISETP.LT.AND P1, PT, R14, c[0x0][0x17c], !P0 ;  /* 0x00005f000e007a0c */ /* 0x000fc60004721270 */
[----:B------:R-:W4:Y:S04]  /*c3410*/  LDL.LU R18, [R1+0x2a98] ;  /* 0x002a980001127983 */ /* 0x000f280000300800 */
[----:B------:R-:W2:Y:S01]  /*c3420*/  LDL.LU R14, [R1+0x2a8c] ;  /* 0x002a8c00010e7983 */ /* 0x000ea20000300800 */
[----:B------:R-:W-:-:S04]  /*c3430*/  IADD3 R13, R17, c[0x0][0x198], RZ ;  /* 0x00006600110d7a10 */ /* 0x000fc80007ffe0ff */
[C---:B0-----:R-:W-:Y:S02]  /*c3440*/  LEA R8, P5, R13.reuse, R0, 0x1 ;  /* 0x000000000d087211 */ /* 0x041fe400078a08ff */
[C---:B------:R-:W-:Y:S02]  /*c3450*/  IADD3 R3, R13.reuse, c[0x0][0x198], RZ ;  /* 0x000066000d037a10 */ /* 0x040fe40007ffe0ff */
[----:B------:R-:W-:Y:S02]  /*c3460*/  LEA.HI.X.SX32 R9, R13, R2, 0x1, P5 ;  /* 0x000000020d097211 */ /* 0x000fe400028f0eff */
[----:B------:R-:W-:Y:S02]  /*c3470*/  PRMT R10, R28, 0x7632, R10 ;  /* 0x000076321c0a7816 */ /* 0x000fe4000000000a */
[C---:B-1----:R-:W-:Y:S02]  /*c3480*/  LEA R4, P5, R3.reuse, R0, 0x1 ;  /* 0x0000000003047211 */ /* 0x042fe400078a08ff */
[C---:B------:R-:W-:Y:S01]  /*c3490*/  IADD3 R13, R3.reuse, c[0x0][0x198], RZ ;  /* 0x00006600030d7a10 */ /* 0x040fe20007ffe0ff */
[----:B------:R0:W-:Y:S01]  /*c34a0*/  @P4 STG.E.U16 [R8.64], R10 ;  /* 0x0000000a08004986 */ /* 0x0001e2000c101506 */
[----:B------:R-:W-:-:S02]  /*c34b0*/  LEA.HI.X.SX32 R5, R3, R2, 0x1, P5 ;  /* 0x0000000203057211 */ /* 0x000fc400028f0eff */
[----:B------:R-:W-:Y:S02]  /*c34c0*/  ISETP.LT.AND P5, PT, R12, c[0x0][0x17c], !P0 ;  /* 0x00005f000c007a0c */ /* 0x000fe400047a1270 */
[C---:B------:R-:W-:Y:S02]  /*c34d0*/  LEA R12, P4, R13.reuse, R0, 0x1 ;  /* 0x000000000d0c7211 */ /* 0x040fe400078808ff */
[----:B------:R-:W-:Y:S02]  /*c34e0*/  IADD3 R3, R13, c[0x0][0x198], RZ ;  /* 0x000066000d037a10 */ /* 0x000fe40007ffe0ff */
[----:B------:R-:W-:Y:S02]  /*c34f0*/  PRMT R6, R7, 0x7632, R6 ;  /* 0x0000763207067816 */ /* 0x000fe40000000006 */
[----:B------:R-:W-:Y:S02]  /*c3500*/  LEA.HI.X.SX32 R13, R13, R2, 0x1, P4 ;  /* 0x000000020d0d7211 */ /* 0x000fe400020f0eff */
[----:B------:R-:W-:Y:S01]  /*c3510*/  IADD3 R21, R3, c[0x0][0x198], RZ ;  /* 0x0000660003157a10 */ /* 0x000fe20007ffe0ff */
[----:B------:R1:W-:Y:S03]  /*c3520*/  @P3 STG.E.U16 [R4.64], R7 ;  /* 0x0000000704003986 */ /* 0x0003e6000c101506 */
[C---:B------:R-:W-:Y:S01]  /*c3530*/  IADD3 R25, R21.reuse, c[0x0][0x198], RZ ;  /* 0x0000660015197a10 */ /* 0x040fe20007ffe0ff */
[----:B------:R3:W-:Y:S01]  /*c3540*/  @P6 STG.E.U16 [R12.64], R6 ;  /* 0x000000060c006986 */ /* 0x0007e2000c101506 */
[----:B0-----:R-:W-:-:S04]  /*c3550*/  LEA R8, P6, R21, R0, 0x1 ;  /* 0x0000000015087211 */ /* 0x001fc800078c08ff */
[----:B------:R-:W-:Y:S02]  /*c3560*/  LEA.HI.X.SX32 R9, R21, R2, 0x1, P6 ;  /* 0x0000000215097211 */ /* 0x000fe400030f0eff */
[----:B-1----:R-:W-:Y:S02]  /*c3570*/  PRMT R5, R11, 0x7632, R5 ;  /* 0x000076320b057816 */ /* 0x002fe40000000005 */
[----:B---3--:R-:W-:Y:S02]  /*c3580*/  ISETP.LT.AND P4, PT, R16, c[0x0][0x17c], !P0 ;  /* 0x00005f0010007a0c */ /* 0x008fe40004781270 */
[----:B------:R-:W-:-:S04]  /*c3590*/  LEA R16, P3, R3, R0, 0x1 ;  /* 0x0000000003107211 */ /* 0x000fc800078608ff */
[----:B------:R-:W-:Y:S02]  /*c35a0*/  LEA.HI.X.SX32 R17, R3, R2, 0x1, P3 ;  /* 0x0000000203117211 */ /* 0x000fe400018f0eff */
[----:B------:R-:W-:-:S03]  /*c35b0*/  IADD3 R3, R25, c[0x0][0x198], RZ ;  /* 0x0000660019037a10 */ /* 0x000fc60007ffe0ff */
[----:B------:R-:W-:Y:S01]  /*c35c0*/  @P2 STG.E.U16 [R16.64], R11 ;  /* 0x0000000b10002986 */ /* 0x000fe2000c101506 */
[----:B------:R-:W-:-:S03]  /*c35d0*/  IADD3 R21, R3, c[0x0][0x198], RZ ;  /* 0x0000660003157a10 */ /* 0x000fc60007ffe0ff */
[----:B------:R0:W-:Y:S01]  /*c35e0*/  @P1 STG.E.U16 [R8.64], R5 ;  /* 0x0000000508001986 */ /* 0x0001e2000c101506 */
[-C--:B------:R-:W-:Y:S02]  /*c35f0*/  LEA R4, P1, R25, R0.reuse, 0x1 ;  /* 0x0000000019047211 */ /* 0x080fe400078208ff */
[C---:B------:R-:W-:Y:S02]  /*c3600*/  IADD3 R27, R21.reuse, c[0x0][0x198], RZ ;  /* 0x00006600151b7a10 */ /* 0x040fe40007ffe0ff */
[-C--:B------:R-:W-:Y:S02]  /*c3610*/  LEA R12, P6, R21, R0.reuse, 0x1 ;  /* 0x00000000150c7211 */ /* 0x080fe400078c08ff */
[----:B------:R-:W-:Y:S02]  /*c3620*/  LEA R6, P2, R3, R0, 0x1 ;  /* 0x0000000003067211 */ /* 0x000fe400078408ff */
[----:B0-----:R-:W-:Y:S02]  /*c3630*/  LEA.HI.X.SX32 R5, R25, R2, 0x1, P1 ;  /* 0x0000000219057211 */ /* 0x001fe400008f0eff */
[----:B------:R-:W-:-:S02]  /*c3640*/  IADD3 R25, R27, c[0x0][0x198], RZ ;  /* 0x000066001b197a10 */ /* 0x000fc40007ffe0ff */
[-C--:B------:R-:W-:Y:S02]  /*c3650*/  LEA.HI.X.SX32 R13, R21, R2.reuse, 0x1, P6 ;  /* 0x00000002150d7211 */ /* 0x080fe400030f0eff */
[----:B------:R-:W-:Y:S02]  /*c3660*/  LEA.HI.X.SX32 R7, R3, R2, 0x1, P2 ;  /* 0x0000000203077211 */ /* 0x000fe400010f0eff */
[-C--:B------:R-:W-:Y:S02]  /*c3670*/  LEA R10, P6, R27, R0.reuse, 0x1 ;  /* 0x000000001b0a7211 */ /* 0x080fe400078c08ff */
[C---:B------:R-:W-:Y:S02]  /*c3680*/  LEA R8, P1, R25.reuse, R0, 0x1 ;  /* 0x0000000019087211 */ /* 0x040fe400078208ff */
[----:B------:R-:W-:Y:S02]  /*c3690*/  IADD3 R3, R25, c[0x0][0x198], RZ ;  /* 0x0000660019037a10 */ /* 0x000fe40007ffe0ff */
[----:B-----5:R-:W-:-:S02]  /*c36a0*/  ISETP.LT.AND P3, PT, R22, c[0x0][0x17c], !P0 ;  /* 0x00005f0016007a0c */ /* 0x020fc40004761270 */
[----:B--2---:R-:W-:Y:S02]  /*c36b0*/  ISETP.LT.AND P2, PT, R20, c[0x0][0x17c], !P0 ;  /* 0x00005f0014007a0c */ /* 0x004fe40004741270 */
[-C--:B------:R-:W-:Y:S02]  /*c36c0*/  LEA.HI.X.SX32 R11, R27, R2.reuse, 0x1, P6 ;  /* 0x000000021b0b7211 */ /* 0x080fe400030f0eff */
[----:B------:R-:W-:Y:S02]  /*c36d0*/  LEA.HI.X.SX32 R9, R25, R2, 0x1, P1 ;  /* 0x0000000219097211 */ /* 0x000fe400008f0eff */
[----:B------:R-:W-:Y:S02]  /*c36e0*/  LEA R16, P6, R3, R0, 0x1 ;  /* 0x0000000003107211 */ /* 0x000fe400078c08ff */
[----:B----4-:R-:W-:Y:S02]  /*c36f0*/  ISETP.LT.AND P1, PT, R18, c[0x0][0x17c], !P0 ;  /* 0x00005f0012007a0c */ /* 0x010fe40004721270 */
[----:B------:R-:W-:-:S02]  /*c3700*/  ISETP.LT.AND P0, PT, R14, c[0x0][0x17c], !P0 ;  /* 0x00005f000e007a0c */ /* 0x000fc40004701270 */
[----:B------:R-:W-:Y:S01]  /*c3710*/  LEA.HI.X.SX32 R17, R3, R2, 0x1, P6 ;  /* 0x0000000203117211 */ /* 0x000fe200030f0eff */
[----:B------:R0:W-:Y:S01]  /*c3720*/  @P5 STG.E.U16 [R4.64], R15 ;  /* 0x0000000f04005986 */ /* 0x0001e2000c101506 */
[----:B------:R-:W-:-:S05]  /*c3730*/  PRMT R3, R15, 0x7632, R3 ;  /* 0x000076320f037816 */ /* 0x000fca0000000003 */
[----:B------:R1:W-:Y:S01]  /*c3740*/  @P4 STG.E.U16 [R6.64], R3 ;  /* 0x0000000306004986 */ /* 0x0003e2000c101506 */
[----:B0-----:R-:W-:-:S03]  /*c3750*/  PRMT R5, R19, 0x7632, R5 ;  /* 0x0000763213057816 */ /* 0x001fc60000000005 */
[----:B------:R1:W-:Y:S04]  /*c3760*/  @P3 STG.E.U16 [R12.64], R19 ;  /* 0x000000130c003986 */ /* 0x0003e8000c101506 */
[----:B------:R1:W-:Y:S04]  /*c3770*/  @P2 STG.E.U16 [R10.64], R5 ;  /* 0x000000050a002986 */ /* 0x0003e8000c101506 */
[----:B------:R1:W-:Y:S01]  /*c3780*/  @P1 STG.E.U16 [R8.64], R23 ;  /* 0x0000001708001986 */ /* 0x0003e2000c101506 */
[----:B------:R-:W-:Y:S05]  /*c3790*/  @!P0 EXIT ;  /* 0x000000000000894d */ /* 0x000fea0003800000 */
[----:B-1----:R-:W-:-:S05]  /*c37a0*/  PRMT R8, R23, 0x7632, R8 ;  /* 0x0000763217087816 */ /* 0x002fca0000000008 */
[----:B------:R-:W-:Y:S01]  /*c37b0*/  STG.E.U16 [R16.64], R8 ;  /* 0x0000000810007986 */ /* 0x000fe2000c101506 */
[----:B------:R-:W-:Y:S05]  /*c37c0*/  EXIT ;  /* 0x000000000000794d */ /* 0x000fea0003800000 */
.L_x_4:
[----:B------:R-:W-:-:S00]  /*c37d0*/  BRA `(.L_x_4) ;  /* 0xfffffff000007947 */ /* 0x000fc0000383ffff */
[----:B------:R-:W-:-:S00]  /*c37e0*/  NOP ;  /* 0x0000000000007918 */ /* 0x000fc00000000000 */
        /* <DEDUP_REMOVED lines=9> */
.L_x_5:


//--------------------- .nv.shared.matmul_kernel  --------------------------
	.section	.nv.shared.matmul_kernel,"aw",@nobits
	.sectionflags	@""
	.align	16
